	.target	sm_80

	.elftype	@"ET_EXEC"


//--------------------- .note.nv.tkinfo           --------------------------
	.section	.note.nv.tkinfo,"",@"SHT_NOTE"
	.sectionflags	@"SHF_NOTE_NV_TKINFO"
	.tkinfo
        /*0018*/ 	.word	0x00000002
        /*0030*/ 	.string	""
        /*0030*/ 	.string	"ptxas"
        /*0030*/ 	.string	"Cuda compilation tools, release 13.0, V13.0.88"
        /*0030*/ 	.string	"Build cuda_13.0.r13.0/compiler.36424714_0"
        /*0030*/ 	.string	"-v  -suppress-debug-info  -lineinfo  -arch sm_80 "



//--------------------- .note.nv.cuinfo           --------------------------
	.section	.note.nv.cuinfo,"",@"SHT_NOTE"
	.sectionflags	@"SHF_NOTE_NV_CUINFO"
        /*0018*/ 	.short	0x0002
        /*001a*/ 	.short	0x0050
        /*001c*/ 	.short	0x0082
	.zero		2


//--------------------- .nv.info                  --------------------------
	.section	.nv.info,"",@"SHT_CUDA_INFO"
	.align	4


	//----- nvinfo : EIATTR_REGCOUNT
	.align		4
        /*0000*/ 	.byte	0x04, 0x2f
        /*0002*/ 	.short	(.L_1 - .L_0)
	.align		4
.L_0:
        /*0004*/ 	.word	index@(matmul_kernel)
        /*0008*/ 	.word	0x00000020


	//----- nvinfo : EIATTR_FRAME_SIZE
	.align		4
.L_1:
        /*000c*/ 	.byte	0x04, 0x11
        /*000e*/ 	.short	(.L_3 - .L_2)
	.align		4
.L_2:
        /*0010*/ 	.word	index@(matmul_kernel)
        /*0014*/ 	.word	0x000033a8


	//----- nvinfo : EIATTR_MIN_STACK_SIZE
	.align		4
.L_3:
        /*0018*/ 	.byte	0x04, 0x12
        /*001a*/ 	.short	(.L_5 - .L_4)
	.align		4
.L_4:
        /*001c*/ 	.word	index@(matmul_kernel)
        /*0020*/ 	.word	0x000033a8
.L_5:


//--------------------- .nv.info.matmul_kernel    --------------------------
	.section	.nv.info.matmul_kernel,"",@"SHT_CUDA_INFO"
	.sectionflags	@""
	.align	4


	//----- nvinfo : EIATTR_CUDA_API_VERSION
	.align		4
        /*0000*/ 	.byte	0x04, 0x37
        /*0002*/ 	.short	(.L_7 - .L_6)
.L_6:
        /*0004*/ 	.word	0x00000082


	//----- nvinfo : EIATTR_SW2861232_WAR
	.align		4
.L_7:
        /*0008*/ 	.byte	0x01, 0x35
	.zero		2


	//----- nvinfo : EIATTR_PARAM_CBANK
	.align		4
        /*000c*/ 	.byte	0x04, 0x0a
        /*000e*/ 	.short	(.L_9 - .L_8)
	.align		4
.L_8:
        /*0010*/ 	.word	index@(.nv.constant0.matmul_kernel)
        /*0014*/ 	.short	0x0160
        /*0016*/ 	.short	0x0050


	//----- nvinfo : EIATTR_CBANK_PARAM_SIZE
	.align		4
.L_9:
        /*0018*/ 	.byte	0x03, 0x19
        /*001a*/ 	.short	0x0050


	//----- nvinfo : EIATTR_KPARAM_INFO
	.align		4
        /*001c*/ 	.byte	0x04, 0x17
        /*001e*/ 	.short	(.L_11 - .L_10)
.L_10:
        /*0020*/ 	.word	0x00000000
        /*0024*/ 	.short	0x000d
        /*0026*/ 	.short	0x0048
        /*0028*/ 	.byte	0x00, 0xf4, 0x21, 0x00


	//----- nvinfo : EIATTR_KPARAM_INFO
	.align		4
.L_11:
        /*002c*/ 	.byte	0x04, 0x17
        /*002e*/ 	.short	(.L_13 - .L_12)
.L_12:
        /*0030*/ 	.word	0x00000000
        /*0034*/ 	.short	0x000c
        /*0036*/ 	.short	0x0040
        /*0038*/ 	.byte	0x00, 0xf4, 0x21, 0x00


	//----- nvinfo : EIATTR_KPARAM_INFO
	.align		4
.L_13:
        /*003c*/ 	.byte	0x04, 0x17
        /*003e*/ 	.short	(.L_15 - .L_14)
.L_14:
        /*0040*/ 	.word	0x00000000
        /*0044*/ 	.short	0x000b
        /*0046*/ 	.short	0x0038
        /*0048*/ 	.byte	0x00, 0xf0, 0x11, 0x00


	//----- nvinfo : EIATTR_KPARAM_INFO
	.align		4
.L_15:
        /*004c*/ 	.byte	0x04, 0x17
        /*004e*/ 	.short	(.L_17 - .L_16)
.L_16:
        /*0050*/ 	.word	0x00000000
        /*0054*/ 	.short	0x000a
        /*0056*/ 	.short	0x0034
        /*0058*/ 	.byte	0x00, 0xf0, 0x11, 0x00


	//----- nvinfo : EIATTR_KPARAM_INFO
	.align		4
.L_17:
        /*005c*/ 	.byte	0x04, 0x17
        /*005e*/ 	.short	(.L_19 - .L_18)
.L_18:
        /*0060*/ 	.word	0x00000000
        /*0064*/ 	.short	0x0009
        /*0066*/ 	.short	0x0030
        /*0068*/ 	.byte	0x00, 0xf0, 0x11, 0x00


	//----- nvinfo : EIATTR_KPARAM_INFO
	.align		4
.L_19:
        /*006c*/ 	.byte	0x04, 0x17
        /*006e*/ 	.short	(.L_21 - .L_20)
.L_20:
        /*0070*/ 	.word	0x00000000
        /*0074*/ 	.short	0x0008
        /*0076*/ 	.short	0x002c
        /*0078*/ 	.byte	0x00, 0xf0, 0x11, 0x00


	//----- nvinfo : EIATTR_KPARAM_INFO
	.align		4
.L_21:
        /*007c*/ 	.byte	0x04, 0x17
        /*007e*/ 	.short	(.L_23 - .L_22)
.L_22:
        /*0080*/ 	.word	0x00000000
        /*0084*/ 	.short	0x0007
        /*0086*/ 	.short	0x0028
        /*0088*/ 	.byte	0x00, 0xf0, 0x11, 0x00


	//----- nvinfo : EIATTR_KPARAM_INFO
	.align		4
.L_23:
        /*008c*/ 	.byte	0x04, 0x17
        /*008e*/ 	.short	(.L_25 - .L_24)
.L_24:
        /*0090*/ 	.word	0x00000000
        /*0094*/ 	.short	0x0006
        /*0096*/ 	.short	0x0024
        /*0098*/ 	.byte	0x00, 0xf0, 0x11, 0x00


	//----- nvinfo : EIATTR_KPARAM_INFO
	.align		4
.L_25:
        /*009c*/ 	.byte	0x04, 0x17
        /*009e*/ 	.short	(.L_27 - .L_26)
.L_26:
        /*00a0*/ 	.word	0x00000000
        /*00a4*/ 	.short	0x0005
        /*00a6*/ 	.short	0x0020
        /*00a8*/ 	.byte	0x00, 0xf0, 0x11, 0x00


	//----- nvinfo : EIATTR_KPARAM_INFO
	.align		4
.L_27:
        /*00ac*/ 	.byte	0x04, 0x17
        /*00ae*/ 	.short	(.L_29 - .L_28)
.L_28:
        /*00b0*/ 	.word	0x00000000
        /*00b4*/ 	.short	0x0004
        /*00b6*/ 	.short	0x001c
        /*00b8*/ 	.byte	0x00, 0xf0, 0x11, 0x00


	//----- nvinfo : EIATTR_KPARAM_INFO
	.align		4
.L_29:
        /*00bc*/ 	.byte	0x04, 0x17
        /*00be*/ 	.short	(.L_31 - .L_30)
.L_30:
        /*00c0*/ 	.word	0x00000000
        /*00c4*/ 	.short	0x0003
        /*00c6*/ 	.short	0x0018
        /*00c8*/ 	.byte	0x00, 0xf0, 0x11, 0x00


	//----- nvinfo : EIATTR_KPARAM_INFO
	.align		4
.L_31:
        /*00cc*/ 	.byte	0x04, 0x17
        /*00ce*/ 	.short	(.L_33 - .L_32)
.L_32:
        /*00d0*/ 	.word	0x00000000
        /*00d4*/ 	.short	0x0002
        /*00d6*/ 	.short	0x0010
        /*00d8*/ 	.byte	0x00, 0xf4, 0x21, 0x00


	//----- nvinfo : EIATTR_KPARAM_INFO
	.align		4
.L_33:
        /*00dc*/ 	.byte	0x04, 0x17
        /*00de*/ 	.short	(.L_35 - .L_34)
.L_34:
        /*00e0*/ 	.word	0x00000000
        /*00e4*/ 	.short	0x0001
        /*00e6*/ 	.short	0x0008
        /*00e8*/ 	.byte	0x00, 0xf4, 0x21, 0x00


	//----- nvinfo : EIATTR_KPARAM_INFO
	.align		4
.L_35:
        /*00ec*/ 	.byte	0x04, 0x17
        /*00ee*/ 	.short	(.L_37 - .L_36)
.L_36:
        /*00f0*/ 	.word	0x00000000
        /*00f4*/ 	.short	0x0000
        /*00f6*/ 	.short	0x0000
        /*00f8*/ 	.byte	0x00, 0xf4, 0x21, 0x00


	//----- nvinfo : EIATTR_MAXREG_COUNT
	.align		4
.L_37:
        /*00fc*/ 	.byte	0x03, 0x1b
        /*00fe*/ 	.short	0x0080


	//----- nvinfo : EIATTR_NUM_BARRIERS
	.align		4
        /*0100*/ 	.byte	0x02, 0x4c
        /*0102*/ 	.byte	0x01
	.zero		1


	//----- nvinfo : EIATTR_ANNOTATIONS
	.align		4
        /*0104*/ 	.byte	0x04, 0x55
        /*0106*/ 	.short	(.L_39 - .L_38)


	//   ....[0]....
.L_38:
        /*0108*/ 	.word	0x00000001
        /*010c*/ 	.byte	0x20, 0x04, 0x00, 0x00, 0x01, 0x00, 0x00, 0x00, 0x60, 0x04, 0x00, 0x00, 0x01, 0x00, 0x00, 0x00
        /* <DEDUP_REMOVED lines=446> */
        /*1cfc*/ 	.byte	0x40, 0x8e, 0x00, 0x00, 0x01, 0x00, 0x00, 0x00, 0x50, 0x8e, 0x00, 0x00


	//----- nvinfo : EIATTR_MERCURY_ISA_VERSION
	.align		4
.L_39:
        /*1d08*/ 	.byte	0x03, 0x5f
        /*1d0a*/ 	.short	0x0000


	//----- nvinfo : EIATTR_EXIT_INSTR_OFFSETS
	.align		4
        /*1d0c*/ 	.byte	0x04, 0x1c
        /*1d0e*/ 	.short	(.L_41 - .L_40)


	//   ....[0]....
.L_40:
        /*1d10*/ 	.word	0x00042570


	//   ....[1]....
        /*1d14*/ 	.word	0x00042590


	//----- nvinfo : EIATTR_REQNTID
	.align		4
.L_41:
        /*1d18*/ 	.byte	0x04, 0x10
        /*1d1a*/ 	.short	(.L_43 - .L_42)
.L_42:
        /*1d1c*/ 	.word	0x00000200
        /*1d20*/ 	.word	0x00000001
        /*1d24*/ 	.word	0x00000001
.L_43:


//--------------------- .nv.callgraph             --------------------------
	.section	.nv.callgraph,"",@"SHT_CUDA_CALLGRAPH"
	.align	4
	.sectionentsize	8
	.align		4
        /*0000*/ 	.word	0x00000000
	.align		4
        /*0004*/ 	.word	0xffffffff
	.align		4
        /*0008*/ 	.word	0x00000000
	.align		4
        /*000c*/ 	.word	0xfffffffe
	.align		4
        /*0010*/ 	.word	0x00000000
	.align		4
        /*0014*/ 	.word	0xfffffffd
	.align		4
        /*0018*/ 	.word	0x00000000
	.align		4
        /*001c*/ 	.word	0xfffffffc


//--------------------- .nv.rel.action            --------------------------
	.section	.nv.rel.action,"",@"SHT_CUDA_RELOCINFO"
	.align	8
	.sectionentsize	8
        /*0000*/ 	.byte	0x73, 0x00, 0x00, 0x00, 0x00, 0x00, 0x00, 0x00, 0x00, 0x00, 0x00, 0x11, 0x25, 0x00, 0x05, 0x36


//--------------------- .nv.constant0.matmul_kernel --------------------------
	.section	.nv.constant0.matmul_kernel,"a",@progbits
	.sectionflags	@""
	.align	4
.nv.constant0.matmul_kernel:
	.zero		432


//--------------------- .text.matmul_kernel       --------------------------
	.section	.text.matmul_kernel,"ax",@progbits
	.sectioninfo	@"SHI_REGISTERS=32"
	.align	128
        .global         matmul_kernel
        .type           matmul_kernel,@function
        .size           matmul_kernel,(.L_x_4 - matmul_kernel)
        .other          matmul_kernel,@"STO_CUDA_ENTRY STV_DEFAULT"
matmul_kernel:
.text.matmul_kernel:
[----:B------:R-:W-:Y:S02]  /*0000*/  IMAD.MOV.U32 R1, RZ, RZ, c[0x0][0x28] ;  /* 0x00000a00ff017624 */ /* 0x000fe400078e00ff */
[----:B------:R-:W-:Y:S01]  /*0010*/  IMAD.MOV.U32 R4, RZ, RZ, 0x1ff ;  /* 0x000001ffff047424 */ /* 0x000fe200078e00ff */
[----:B------:R-:W1:Y:S01]  /*0020*/  S2R R7, SR_CTAID.X ;  /* 0x0000000000077919 */ /* 0x000e620000002500 */
[----:B------:R-:W-:Y:S01]  /*0030*/  IMAD.MOV.U32 R28, RZ, RZ, c[0x0][0x180] ;  /* 0x00006000ff1c7624 */ /* 0x000fe200078e00ff */
[----:B------:R-:W-:Y:S01]  /*0040*/  IADD3 R1, R1, -0x33a8, RZ ;  /* 0xffffcc5801017810 */ /* 0x000fe20007ffe0ff */
[----:B------:R-:W-:Y:S01]  /*0050*/  IMAD.MOV.U32 R24, RZ, RZ, c[0x0][0x188] ;  /* 0x00006200ff187624 */ /* 0x000fe200078e00ff */
[----:B------:R-:W-:Y:S01]  /*0060*/  IADD3 R0, R4, c[0x0][0x17c], RZ ;  /* 0x00005f0004007a10 */ /* 0x000fe20007ffe0ff */
[----:B------:R-:W2:Y:S01]  /*0070*/  S2R R27, SR_TID.X ;  /* 0x00000000001b7919 */ /* 0x000ea20000002100 */
[----:B------:R-:W-:Y:S01]  /*0080*/  IABS R15, c[0x0][0x178] ;  /* 0x00005e00000f7a13 */ /* 0x000fe20000000000 */
[C---:B------:R-:W-:Y:S01]  /*0090*/  IMAD R22, R24.reuse, 0xc, RZ ;  /* 0x0000000c18167824 */ /* 0x040fe200078e02ff */
[----:B------:R-:W-:Y:S01]  /*00a0*/  SHF.R.S32.HI R3, RZ, 0x1f, R0 ;  /* 0x0000001fff037819 */ /* 0x000fe20000011400 */
[----:B------:R-:W-:Y:S01]  /*00b0*/  IMAD R23, R24, 0x9, RZ ;  /* 0x0000000918177824 */ /* 0x000fe200078e02ff */
[----:B------:R-:W-:-:S02]  /*00c0*/  IADD3 R14, R28, -0x3b, RZ ;  /* 0xffffffc51c0e7810 */ /* 0x000fc40007ffe0ff */
[----:B------:R-:W-:Y:S02]  /*00d0*/  LEA.HI R3, R3, R0, RZ, 0x9 ;  /* 0x0000000003037211 */ /* 0x000fe400078f48ff */
[C---:B------:R-:W-:Y:S02]  /*00e0*/  IADD3 R17, R28.reuse, -0x3e, RZ ;  /* 0xffffffc21c117810 */ /* 0x040fe40007ffe0ff */
[----:B------:R-:W-:Y:S02]  /*00f0*/  SHF.R.S32.HI R3, RZ, 0x9, R3 ;  /* 0x00000009ff037819 */ /* 0x000fe40000011403 */
[C---:B------:R-:W-:Y:S02]  /*0100*/  IADD3 R18, R28.reuse, -0x38, RZ ;  /* 0xffffffc81c127810 */ /* 0x040fe40007ffe0ff */
[C---:B------:R-:W-:Y:S01]  /*0110*/  IADD3 R26, R28.reuse, -0x5, RZ ;  /* 0xfffffffb1c1a7810 */ /* 0x040fe20007ffe0ff */
[----:B------:R-:W-:Y:S01]  /*0120*/  IMAD.SHL.U32 R6, R3, 0x8, RZ ;  /* 0x0000000803067824 */ /* 0x000fe200078e00ff */
[----:B------:R-:W-:-:S02]  /*0130*/  IADD3 R25, R28, -0x9, RZ ;  /* 0xfffffff71c197810 */ /* 0x000fc40007ffe0ff */
[----:B-1----:R-:W-:Y:S02]  /*0140*/  IABS R10, R7 ;  /* 0x00000007000a7213 */ /* 0x002fe40000000000 */
[-C--:B------:R-:W-:Y:S02]  /*0150*/  IABS R5, R6.reuse ;  /* 0x0000000600057213 */ /* 0x080fe40000000000 */
[----:B------:R-:W-:Y:S02]  /*0160*/  IABS R11, R6 ;  /* 0x00000006000b7213 */ /* 0x000fe40000000000 */
[----:B------:R-:W1:Y:S01]  /*0170*/  I2F.RP R0, R5 ;  /* 0x0000000500007306 */ /* 0x000e620000209400 */
[----:B--2---:R-:W-:-:S07]  /*0180*/  LOP3.LUT R29, R27, 0x1ff, RZ, 0xc0, !PT ;  /* 0x000001ff1b1d7812 */ /* 0x004fce00078ec0ff */
[----:B-1----:R-:W1:Y:S02]  /*0190*/  MUFU.RCP R0, R0 ;  /* 0x0000000000007308 */ /* 0x002e640000001000 */
[----:B-1----:R-:W-:-:S06]  /*01a0*/  IADD3 R2, R0, 0xffffffe, RZ ;  /* 0x0ffffffe00027810 */ /* 0x002fcc0007ffe0ff */
[----:B------:R1:W2:Y:S02]  /*01b0*/  F2I.FTZ.U32.TRUNC.NTZ R3, R2 ;  /* 0x0000000200037305 */ /* 0x0002a4000021f000 */
[----:B-1----:R-:W-:Y:S02]  /*01c0*/  IMAD.MOV.U32 R2, RZ, RZ, RZ ;  /* 0x000000ffff027224 */ /* 0x002fe400078e00ff */
[----:B--2---:R-:W-:-:S04]  /*01d0*/  IMAD.MOV R8, RZ, RZ, -R3 ;  /* 0x000000ffff087224 */ /* 0x004fc800078e0a03 */
[----:B------:R-:W-:Y:S02]  /*01e0*/  IMAD R9, R8, R5, RZ ;  /* 0x0000000508097224 */ /* 0x000fe400078e02ff */
[----:B------:R-:W-:Y:S02]  /*01f0*/  IMAD.MOV.U32 R8, RZ, RZ, R10 ;  /* 0x000000ffff087224 */ /* 0x000fe400078e000a */
[----:B------:R-:W-:-:S04]  /*0200*/  IMAD.HI.U32 R3, R3, R9, R2 ;  /* 0x0000000903037227 */ /* 0x000fc800078e0002 */
[----:B------:R-:W-:Y:S02]  /*0210*/  IMAD.MOV R9, RZ, RZ, -R11 ;  /* 0x000000ffff097224 */ /* 0x000fe400078e0a0b */
[----:B------:R-:W-:-:S04]  /*0220*/  IMAD.HI.U32 R0, R3, R8, RZ ;  /* 0x0000000803007227 */ /* 0x000fc800078e00ff */
[----:B------:R-:W-:Y:S01]  /*0230*/  IMAD R2, R0, R9, R8 ;  /* 0x0000000900027224 */ /* 0x000fe200078e0208 */
[C---:B------:R-:W-:Y:S02]  /*0240*/  IADD3 R8, R28.reuse, -0x30, RZ ;  /* 0xffffffd01c087810 */ /* 0x040fe40007ffe0ff */
[----:B------:R-:W-:Y:S02]  /*0250*/  IADD3 R9, R28, -0x2d, RZ ;  /* 0xffffffd31c097810 */ /* 0x000fe40007ffe0ff */
[----:B------:R-:W-:Y:S02]  /*0260*/  ISETP.GT.U32.AND P1, PT, R5, R2, PT ;  /* 0x000000020500720c */ /* 0x000fe40003f24070 */
[----:B------:R-:W-:Y:S02]  /*0270*/  ISETP.GE.U32.AND P3, PT, R8, 0x7fffffb1, PT ;  /* 0x7fffffb10800780c */ /* 0x000fe40003f66070 */
[----:B------:R-:W-:Y:S02]  /*0280*/  IADD3 R8, R28, -0x2b, RZ ;  /* 0xffffffd51c087810 */ /* 0x000fe40007ffe0ff */
[----:B------:R-:W-:-:S02]  /*0290*/  SEL R12, RZ, 0x1, P3 ;  /* 0x00000001ff0c7807 */ /* 0x000fc40001800000 */
[----:B------:R-:W-:Y:S02]  /*02a0*/  ISETP.GE.U32.AND P6, PT, R8, 0x7fffffb6, PT ;  /* 0x7fffffb60800780c */ /* 0x000fe40003fc6070 */
[----:B------:R-:W-:-:S03]  /*02b0*/  IADD3 R8, R28, -0x27, RZ ;  /* 0xffffffd91c087810 */ /* 0x000fc60007ffe0ff */
[----:B------:R-:W-:Y:S01]  /*02c0*/  @!P1 IMAD.IADD R2, R2, 0x1, -R5 ;  /* 0x0000000102029824 */ /* 0x000fe200078e0a05 */
[----:B------:R-:W-:Y:S02]  /*02d0*/  @!P1 IADD3 R0, R0, 0x1, RZ ;  /* 0x0000000100009810 */ /* 0x000fe40007ffe0ff */
[----:B------:R-:W-:Y:S02]  /*02e0*/  ISETP.NE.AND P1, PT, R6, RZ, PT ;  /* 0x000000ff0600720c */ /* 0x000fe40003f25270 */
[----:B------:R-:W-:Y:S02]  /*02f0*/  ISETP.GE.U32.AND P0, PT, R2, R5, PT ;  /* 0x000000050200720c */ /* 0x000fe40003f06070 */
[----:B------:R-:W-:Y:S02]  /*0300*/  LOP3.LUT R2, R7, R6, RZ, 0x3c, !PT ;  /* 0x0000000607027212 */ /* 0x000fe400078e3cff */
[----:B------:R-:W-:Y:S02]  /*0310*/  IADD3 R5, R28, -0x2f, RZ ;  /* 0xffffffd11c057810 */ /* 0x000fe40007ffe0ff */
[----:B------:R-:W-:-:S02]  /*0320*/  ISETP.GE.AND P2, PT, R2, RZ, PT ;  /* 0x000000ff0200720c */ /* 0x000fc40003f46270 */
[----:B------:R-:W-:Y:S02]  /*0330*/  IADD3 R2, R4, c[0x0][0x178], RZ ;  /* 0x00005e0004027a10 */ /* 0x000fe40007ffe0ff */
[----:B------:R-:W-:Y:S02]  /*0340*/  ISETP.GE.U32.AND P3, PT, R8, 0x7fffffba, PT ;  /* 0x7fffffba0800780c */ /* 0x000fe40003f66070 */
[----:B------:R-:W-:Y:S02]  /*0350*/  SHF.R.S32.HI R3, RZ, 0x1f, R2 ;  /* 0x0000001fff037819 */ /* 0x000fe40000011402 */
[----:B------:R-:W-:Y:S02]  /*0360*/  @P0 IADD3 R0, R0, 0x1, RZ ;  /* 0x0000000100000810 */ /* 0x000fe40007ffe0ff */
[----:B------:R-:W-:Y:S02]  /*0370*/  LEA.HI R3, R3, R2, RZ, 0x9 ;  /* 0x0000000203037211 */ /* 0x000fe400078f48ff */
[----:B------:R-:W-:Y:S01]  /*0380*/  IADD3 R8, R28, -0x25, RZ ;  /* 0xffffffdb1c087810 */ /* 0x000fe20007ffe0ff */
[----:B------:R-:W-:Y:S01]  /*0390*/  @!P2 IMAD.MOV R0, RZ, RZ, -R0 ;  /* 0x000000ffff00a224 */ /* 0x000fe200078e0a00 */
[----:B------:R-:W-:-:S02]  /*03a0*/  @!P1 LOP3.LUT R0, RZ, R6, RZ, 0x33, !PT ;  /* 0x00000006ff009212 */ /* 0x000fc400078e33ff */
[----:B------:R-:W-:Y:S02]  /*03b0*/  ISETP.GE.U32.AND P2, PT, R5, 0x7fffffb2, PT ;  /* 0x7fffffb20500780c */ /* 0x000fe40003f46070 */
[----:B------:R-:W-:Y:S01]  /*03c0*/  IADD3 R5, R28, -0x2e, RZ ;  /* 0xffffffd21c057810 */ /* 0x000fe20007ffe0ff */
[----:B------:R-:W-:Y:S01]  /*03d0*/  IMAD.SHL.U32 R10, R0, 0x8, RZ ;  /* 0x00000008000a7824 */ /* 0x000fe200078e00ff */
[----:B------:R-:W-:Y:S01]  /*03e0*/  SEL R11, RZ, 0x1fffe, P2 ;  /* 0x0001fffeff0b7807 */ /* 0x000fe20001000000 */
[----:B------:R-:W-:Y:S01]  /*03f0*/  IMAD.MOV R0, RZ, RZ, -R0 ;  /* 0x000000ffff007224 */ /* 0x000fe200078e0a00 */
[----:B------:R-:W-:Y:S02]  /*0400*/  ISETP.GE.U32.AND P4, PT, R5, 0x7fffffb3, PT ;  /* 0x7fffffb30500780c */ /* 0x000fe40003f86070 */
[----:B------:R-:W-:Y:S01]  /*0410*/  LEA.HI.SX32 R2, R3, -R10, 0x17 ;  /* 0x8000000a03027211 */ /* 0x000fe200078fbaff */
[----:B------:R1:W-:Y:S01]  /*0420*/  STL [R1+0x4], R11 ;  /* 0x0000040b01007387 */ /* 0x0003e20000100800 */
[----:B------:R-:W-:Y:S01]  /*0430*/  IADD3 R5, R28, -0x2c, RZ ;  /* 0xffffffd41c057810 */ /* 0x000fe20007ffe0ff */
[----:B------:R-:W-:Y:S01]  /*0440*/  IMAD R6, R6, R0, R7 ;  /* 0x0000000006067224 */ /* 0x000fe200078e0207 */
[----:B------:R-:W-:Y:S01]  /*0450*/  IMNMX R2, R2, 0x8, PT ;  /* 0x0000000802027817 */ /* 0x000fe20003800200 */
[----:B------:R-:W-:Y:S01]  /*0460*/  STL [R1+0x8], R12 ;  /* 0x0000080c01007387 */ /* 0x000fe20000100800 */
[----:B------:R-:W-:-:S02]  /*0470*/  ISETP.GE.U32.AND P5, PT, R5, 0x7fffffb5, PT ;  /* 0x7fffffb50500780c */ /* 0x000fc40003fa6070 */
[----:B------:R-:W-:Y:S02]  /*0480*/  IABS R3, R2 ;  /* 0x0000000200037213 */ /* 0x000fe40000000000 */
[----:B------:R-:W-:Y:S02]  /*0490*/  ISETP.GE.U32.AND P1, PT, R9, 0x7fffffb4, PT ;  /* 0x7fffffb40900780c */ /* 0x000fe40003f26070 */
[----:B------:R-:W2:Y:S01]  /*04a0*/  I2F.RP R4, R3 ;  /* 0x0000000300047306 */ /* 0x000ea20000209400 */
[C---:B------:R-:W-:Y:S02]  /*04b0*/  IADD3 R9, R28.reuse, -0x29, RZ ;  /* 0xffffffd71c097810 */ /* 0x040fe40007ffe0ff */
[----:B-1----:R-:W-:Y:S02]  /*04c0*/  SEL R11, RZ, 0x7fff8, P1 ;  /* 0x0007fff8ff0b7807 */ /* 0x002fe40000800000 */
[----:B------:R-:W-:Y:S02]  /*04d0*/  ISETP.GE.U32.AND P0, PT, R9, 0x7fffffb8, PT ;  /* 0x7fffffb80900780c */ /* 0x000fe40003f06070 */
[C---:B------:R-:W-:Y:S01]  /*04e0*/  IADD3 R9, R28.reuse, -0x2a, RZ ;  /* 0xffffffd61c097810 */ /* 0x040fe20007ffe0ff */
[----:B------:R1:W-:Y:S01]  /*04f0*/  STL [R1+0x70], R11 ;  /* 0x0000700b01007387 */ /* 0x0003e20000100800 */
[----:B------:R-:W-:-:S02]  /*0500*/  IADD3 R7, R28, -0x23, RZ ;  /* 0xffffffdd1c077810 */ /* 0x000fc40007ffe0ff */
[----:B------:R-:W-:Y:S02]  /*0510*/  ISETP.GE.U32.AND P2, PT, R9, 0x7fffffb7, PT ;  /* 0x7fffffb70900780c */ /* 0x000fe40003f46070 */
[----:B------:R-:W-:Y:S01]  /*0520*/  IADD3 R9, R28, -0x28, RZ ;  /* 0xffffffd81c097810 */ /* 0x000fe20007ffe0ff */
[----:B--2---:R-:W2:Y:S03]  /*0530*/  MUFU.RCP R4, R4 ;  /* 0x0000000400047308 */ /* 0x004ea60000001000 */
[----:B------:R-:W-:Y:S02]  /*0540*/  ISETP.GE.U32.AND P1, PT, R9, 0x7fffffb9, PT ;  /* 0x7fffffb90900780c */ /* 0x000fe40003f26070 */
[----:B-1----:R-:W-:Y:S02]  /*0550*/  SEL R11, RZ, 0x4, P4 ;  /* 0x00000004ff0b7807 */ /* 0x002fe40002000000 */
[----:B------:R-:W-:-:S02]  /*0560*/  ISETP.GE.U32.AND P4, PT, R8, 0x7fffffbc, PT ;  /* 0x7fffffbc0800780c */ /* 0x000fc40003f86070 */
[----:B------:R-:W-:Y:S01]  /*0570*/  SEL R8, RZ, 0x1fffe, P6 ;  /* 0x0001fffeff087807 */ /* 0x000fe20003000000 */
[----:B------:R1:W-:Y:S01]  /*0580*/  STL [R1+0x74], R11 ;  /* 0x0000740b01007387 */ /* 0x0003e20000100800 */
[----:B------:R-:W-:-:S03]  /*0590*/  IADD3 R9, R28, -0x26, RZ ;  /* 0xffffffda1c097810 */ /* 0x000fc60007ffe0ff */
[----:B------:R3:W-:Y:S01]  /*05a0*/  STL [R1+0xc], R8 ;  /* 0x00000c0801007387 */ /* 0x0007e20000100800 */
[----:B------:R-:W-:Y:S02]  /*05b0*/  ISETP.GE.U32.AND P6, PT, R9, 0x7fffffbb, PT ;  /* 0x7fffffbb0900780c */ /* 0x000fe40003fc6070 */
[----:B------:R-:W-:Y:S02]  /*05c0*/  SEL R9, RZ, 0x7fff8, P0 ;  /* 0x0007fff8ff097807 */ /* 0x000fe40000000000 */
[----:B--2---:R-:W-:Y:S02]  /*05d0*/  IADD3 R4, R4, 0xffffffe, RZ ;  /* 0x0ffffffe04047810 */ /* 0x004fe40007ffe0ff */
[----:B-1----:R-:W-:Y:S02]  /*05e0*/  SEL R11, RZ, 0x1, P5 ;  /* 0x00000001ff0b7807 */ /* 0x002fe40002800000 */
[----:B------:R-:W1:Y:S01]  /*05f0*/  F2I.FTZ.U32.TRUNC.NTZ R5, R4 ;  /* 0x0000000400057305 */ /* 0x000e62000021f000 */
[----:B---3--:R-:W-:-:S02]  /*0600*/  IADD3 R8, R28, -0x24, RZ ;  /* 0xffffffdc1c087810 */ /* 0x008fc40007ffe0ff */
[----:B------:R-:W-:Y:S01]  /*0610*/  ISETP.GE.U32.AND P5, PT, R7, 0x7fffffbe, PT ;  /* 0x7fffffbe0700780c */ /* 0x000fe20003fa6070 */
[----:B------:R-:W-:Y:S01]  /*0620*/  STL [R1+0x18], R11 ;  /* 0x0000180b01007387 */ /* 0x000fe20000100800 */
[----:B------:R-:W-:Y:S02]  /*0630*/  ISETP.GE.U32.AND P0, PT, R8, 0x7fffffbd, PT ;  /* 0x7fffffbd0800780c */ /* 0x000fe40003f06070 */
[----:B------:R-:W-:Y:S01]  /*0640*/  IABS R8, R6 ;  /* 0x0000000600087213 */ /* 0x000fe20000000000 */
[----:B------:R2:W-:Y:S01]  /*0650*/  STL [R1+0x78], R9 ;  /* 0x0000780901007387 */ /* 0x0005e20000100800 */
[----:B-1----:R-:W-:Y:S01]  /*0660*/  IMAD.MOV R4, RZ, RZ, -R5 ;  /* 0x000000ffff047224 */ /* 0x002fe200078e0a05 */
[----:B--2---:R-:W-:-:S03]  /*0670*/  IABS R9, R2 ;  /* 0x0000000200097213 */ /* 0x004fc60000000000 */
[----:B------:R-:W-:Y:S02]  /*0680*/  IMAD.MOV.U32 R0, RZ, RZ, R4 ;  /* 0x000000ffff007224 */ /* 0x000fe400078e0004 */
[----:B------:R-:W-:Y:S02]  /*0690*/  IMAD.MOV.U32 R4, RZ, RZ, RZ ;  /* 0x000000ffff047224 */ /* 0x000fe400078e00ff */
[----:B------:R-:W-:-:S04]  /*06a0*/  IMAD R7, R0, R3, RZ ;  /* 0x0000000300077224 */ /* 0x000fc800078e02ff */
[----:B------:R-:W-:Y:S01]  /*06b0*/  IMAD.HI.U32 R0, R5, R7, R4 ;  /* 0x0000000705007227 */ /* 0x000fe200078e0004 */
[----:B------:R-:W-:-:S03]  /*06c0*/  IADD3 R7, R28, -0x21, RZ ;  /* 0xffffffdf1c077810 */ /* 0x000fc60007ffe0ff */
[----:B------:R-:W-:Y:S01]  /*06d0*/  IMAD.MOV.U32 R5, RZ, RZ, R8 ;  /* 0x000000ffff057224 */ /* 0x000fe200078e0008 */
[----:B------:R-:W-:Y:S01]  /*06e0*/  SEL R8, RZ, 0x4, P2 ;  /* 0x00000004ff087807 */ /* 0x000fe20001000000 */
[----:B------:R-:W-:Y:S01]  /*06f0*/  IMAD.MOV R4, RZ, RZ, -R9 ;  /* 0x000000ffff047224 */ /* 0x000fe200078e0a09 */
[----:B------:R-:W-:Y:S01]  /*0700*/  ISETP.GE.U32.AND P2, PT, R7, 0x7fffffc0, PT ;  /* 0x7fffffc00700780c */ /* 0x000fe20003f46070 */
[----:B------:R-:W-:Y:S01]  /*0710*/  IMAD.HI.U32 R0, R0, R5, RZ ;  /* 0x0000000500007227 */ /* 0x000fe200078e00ff */
[----:B------:R-:W-:Y:S01]  /*0720*/  IADD3 R7, R28, -0x22, RZ ;  /* 0xffffffde1c077810 */ /* 0x000fe20007ffe0ff */
[----:B------:R1:W-:Y:S01]  /*0730*/  STL [R1+0x7c], R8 ;  /* 0x00007c0801007387 */ /* 0x0003e20000100800 */
[----:B------:R-:W-:Y:S01]  /*0740*/  SEL R9, RZ, 0x4, P6 ;  /* 0x00000004ff097807 */ /* 0x000fe20003000000 */
[----:B------:R-:W-:Y:S01]  /*0750*/  IMAD R4, R0, R4, R5 ;  /* 0x0000000400047224 */ /* 0x000fe200078e0205 */
[----:B------:R-:W-:Y:S02]  /*0760*/  IADD3 R5, R28, -0x17, RZ ;  /* 0xffffffe91c057810 */ /* 0x000fe40007ffe0ff */
[----:B-1----:R-:W-:-:S02]  /*0770*/  SEL R8, RZ, 0x1fffe, P3 ;  /* 0x0001fffeff087807 */ /* 0x002fc40001800000 */
[----:B------:R-:W-:Y:S02]  /*0780*/  ISETP.GE.U32.AND P3, PT, R7, 0x7fffffbf, PT ;  /* 0x7fffffbf0700780c */ /* 0x000fe40003f66070 */
[----:B------:R-:W-:Y:S01]  /*0790*/  SEL R7, RZ, 0x7fff8, P4 ;  /* 0x0007fff8ff077807 */ /* 0x000fe20002000000 */
[----:B------:R1:W-:Y:S01]  /*07a0*/  STL [R1+0x24], R8 ;  /* 0x0000240801007387 */ /* 0x0003e20000100800 */
[----:B------:R-:W-:Y:S02]  /*07b0*/  ISETP.GE.U32.AND P4, PT, R5, 0x7fffffca, PT ;  /* 0x7fffffca0500780c */ /* 0x000fe40003f86070 */
[----:B------:R-:W-:Y:S02]  /*07c0*/  IADD3 R5, R28, -0x15, RZ ;  /* 0xffffffeb1c057810 */ /* 0x000fe40007ffe0ff */
[----:B-1----:R-:W-:Y:S02]  /*07d0*/  SEL R8, RZ, 0x1, P1 ;  /* 0x00000001ff087807 */ /* 0x002fe40000800000 */
[----:B------:R-:W-:-:S03]  /*07e0*/  ISETP.GT.U32.AND P1, PT, R3, R4, PT ;  /* 0x000000040300720c */ /* 0x000fc60003f24070 */
[----:B------:R1:W-:Y:S04]  /*07f0*/  STL [R1+0x28], R8 ;  /* 0x0000280801007387 */ /* 0x0003e80000100800 */
[----:B------:R2:W-:Y:S04]  /*0800*/  STL [R1+0x88], R7 ;  /* 0x0000880701007387 */ /* 0x0005e80000100800 */
[----:B------:R3:W-:Y:S01]  /*0810*/  STL [R1+0x8c], R9 ;  /* 0x00008c0901007387 */ /* 0x0007e20000100800 */
[----:B-1----:R-:W-:Y:S01]  /*0820*/  IADD3 R8, R28, -0x18, RZ ;  /* 0xffffffe81c087810 */ /* 0x002fe20007ffe0ff */
[----:B------:R-:W-:Y:S01]  /*0830*/  @!P1 IMAD.IADD R4, R4, 0x1, -R3 ;  /* 0x0000000104049824 */ /* 0x000fe200078e0a03 */
[----:B------:R-:W-:Y:S01]  /*0840*/  @!P1 IADD3 R0, R0, 0x1, RZ ;  /* 0x0000000100009810 */ /* 0x000fe20007ffe0ff */
[----:B--2---:R-:W1:Y:S01]  /*0850*/  I2F.RP R7, R15 ;  /* 0x0000000f00077306 */ /* 0x004e620000209400 */
[----:B------:R-:W-:-:S02]  /*0860*/  ISETP.GE.U32.AND P6, PT, R8, 0x7fffffc9, PT ;  /* 0x7fffffc90800780c */ /* 0x000fc40003fc6070 */
[----:B------:R-:W-:Y:S02]  /*0870*/  IADD3 R8, R28, -0x16, RZ ;  /* 0xffffffea1c087810 */ /* 0x000fe40007ffe0ff */
[----:B---3--:R-:W-:Y:S02]  /*0880*/  SEL R9, RZ, 0x1fffe, P5 ;  /* 0x0001fffeff097807 */ /* 0x008fe40002800000 */
[----:B------:R-:W-:Y:S02]  /*0890*/  SEL R13, RZ, 0x1, P6 ;  /* 0x00000001ff0d7807 */ /* 0x000fe40003000000 */
[----:B------:R-:W-:Y:S01]  /*08a0*/  ISETP.NE.AND P1, PT, R2, RZ, PT ;  /* 0x000000ff0200720c */ /* 0x000fe20003f25270 */
[----:B------:R2:W-:Y:S01]  /*08b0*/  STL [R1+0x2c], R9 ;  /* 0x00002c0901007387 */ /* 0x0005e20000100800 */
[----:B------:R-:W-:Y:S02]  /*08c0*/  ISETP.GE.U32.AND P5, PT, R5, 0x7fffffcc, PT ;  /* 0x7fffffcc0500780c */ /* 0x000fe40003fa6070 */
[----:B------:R-:W-:-:S02]  /*08d0*/  IADD3 R5, R28, -0x13, RZ ;  /* 0xffffffed1c057810 */ /* 0x000fc40007ffe0ff */
[----:B------:R-:W-:Y:S01]  /*08e0*/  SEL R11, RZ, 0x7fff8, P5 ;  /* 0x0007fff8ff0b7807 */ /* 0x000fe20002800000 */
[----:B-1----:R-:W1:Y:S01]  /*08f0*/  MUFU.RCP R7, R7 ;  /* 0x0000000700077308 */ /* 0x002e620000001000 */
[----:B--2---:R-:W-:Y:S02]  /*0900*/  SEL R9, RZ, 0x1, P0 ;  /* 0x00000001ff097807 */ /* 0x004fe40000000000 */
[----:B------:R-:W-:Y:S02]  /*0910*/  ISETP.GE.U32.AND P0, PT, R8, 0x7fffffcb, PT ;  /* 0x7fffffcb0800780c */ /* 0x000fe40003f06070 */
[----:B------:R-:W-:Y:S01]  /*0920*/  SEL R8, RZ, 0x4, P3 ;  /* 0x00000004ff087807 */ /* 0x000fe20001800000 */
[----:B------:R2:W-:Y:S01]  /*0930*/  STL [R1+0x34], R9 ;  /* 0x0000340901007387 */ /* 0x0005e20000100800 */
[----:B------:R-:W-:Y:S02]  /*0940*/  ISETP.GE.U32.AND P3, PT, R4, R3, PT ;  /* 0x000000030400720c */ /* 0x000fe40003f66070 */
[----:B------:R-:W-:-:S02]  /*0950*/  LOP3.LUT R4, R6, R2, RZ, 0x3c, !PT ;  /* 0x0000000206047212 */ /* 0x000fc400078e3cff */
[----:B------:R-:W-:Y:S02]  /*0960*/  SEL R3, RZ, 0x1fffe, P4 ;  /* 0x0001fffeff037807 */ /* 0x000fe40002000000 */
[----:B------:R-:W-:Y:S02]  /*0970*/  ISETP.GE.AND P6, PT, R4, RZ, PT ;  /* 0x000000ff0400720c */ /* 0x000fe40003fc6270 */
[----:B-1----:R-:W-:Y:S01]  /*0980*/  IADD3 R7, R7, 0xffffffe, RZ ;  /* 0x0ffffffe07077810 */ /* 0x002fe20007ffe0ff */
[----:B------:R-:W-:Y:S01]  /*0990*/  IMAD.IADD R3, R13, 0x1, R3 ;  /* 0x000000010d037824 */ /* 0x000fe200078e0203 */
[----:B------:R-:W-:Y:S02]  /*09a0*/  IADD3 R4, R28, -0x11, RZ ;  /* 0xffffffef1c047810 */ /* 0x000fe40007ffe0ff */
[----:B--2---:R-:W-:Y:S02]  /*09b0*/  SEL R9, RZ, 0x7fff8, P2 ;  /* 0x0007fff8ff097807 */ /* 0x004fe40001000000 */
[----:B------:R-:W-:Y:S01]  /*09c0*/  @P3 IADD3 R0, R0, 0x1, RZ ;  /* 0x0000000100003810 */ /* 0x000fe20007ffe0ff */
[----:B------:R-:W1:Y:S01]  /*09d0*/  F2I.FTZ.U32.TRUNC.NTZ R7, R7 ;  /* 0x0000000700077305 */ /* 0x000e62000021f000 */
[----:B------:R-:W-:Y:S01]  /*09e0*/  ISETP.GE.U32.AND P5, PT, R4, 0x7fffffd0, PT ;  /* 0x7fffffd00400780c */ /* 0x000fe20003fa6070 */
[----:B------:R2:W-:Y:S01]  /*09f0*/  STL [R1+0x98], R9 ;  /* 0x0000980901007387 */ /* 0x0005e20000100800 */
[----:B------:R-:W-:Y:S01]  /*0a00*/  IADD3 R4, R28, -0x19, RZ ;  /* 0xffffffe71c047810 */ /* 0x000fe20007ffe0ff */
[----:B------:R-:W-:Y:S01]  /*0a10*/  @!P6 IMAD.MOV R0, RZ, RZ, -R0 ;  /* 0x000000ffff00e224 */ /* 0x000fe200078e0a00 */
[----:B------:R-:W-:Y:S01]  /*0a20*/  @!P1 LOP3.LUT R0, RZ, R2, RZ, 0x33, !PT ;  /* 0x00000002ff009212 */ /* 0x000fe200078e33ff */
[----:B------:R3:W-:Y:S01]  /*0a30*/  STL [R1+0x9c], R8 ;  /* 0x00009c0801007387 */ /* 0x0007e20000100800 */
[----:B------:R-:W-:-:S02]  /*0a40*/  ISETP.GE.U32.AND P2, PT, R5, 0x7fffffce, PT ;  /* 0x7fffffce0500780c */ /* 0x000fc40003f46070 */
[----:B------:R-:W-:Y:S02]  /*0a50*/  IADD3 R5, R28, -0x14, RZ ;  /* 0xffffffec1c057810 */ /* 0x000fe40007ffe0ff */
[----:B------:R-:W-:Y:S01]  /*0a60*/  ISETP.GE.U32.AND P1, PT, R4, 0x7fffffc8, PT ;  /* 0x7fffffc80400780c */ /* 0x000fe20003f26070 */
[----:B------:R-:W-:Y:S01]  /*0a70*/  IMAD.MOV R4, RZ, RZ, -R0 ;  /* 0x000000ffff047224 */ /* 0x000fe200078e0a00 */
[----:B------:R-:W-:Y:S02]  /*0a80*/  ISETP.GE.U32.AND P4, PT, R5, 0x7fffffcd, PT ;  /* 0x7fffffcd0500780c */ /* 0x000fe40003f86070 */
[----:B--2---:R-:W-:Y:S01]  /*0a90*/  IADD3 R9, R28, -0x1b, RZ ;  /* 0xffffffe51c097810 */ /* 0x004fe20007ffe0ff */
[----:B------:R-:W-:Y:S01]  /*0aa0*/  IMAD R6, R2, R4, R6 ;  /* 0x0000000402067224 */ /* 0x000fe200078e0206 */
[C---:B------:R-:W-:Y:S01]  /*0ab0*/  IADD3 R5, R28.reuse, -0x12, RZ ;  /* 0xffffffee1c057810 */ /* 0x040fe20007ffe0ff */
[----:B-1----:R-:W-:Y:S01]  /*0ac0*/  IMAD.MOV R2, RZ, RZ, -R7 ;  /* 0x000000ffff027224 */ /* 0x002fe200078e0a07 */
[----:B---3--:R-:W-:Y:S01]  /*0ad0*/  IADD3 R8, R28, -0x1c, RZ ;  /* 0xffffffe41c087810 */ /* 0x008fe20007ffe0ff */
[----:B------:R-:W-:Y:S01]  /*0ae0*/  IMAD.IADD R6, R10, 0x1, R6 ;  /* 0x000000010a067824 */ /* 0x000fe200078e0206 */
[----:B------:R-:W-:Y:S01]  /*0af0*/  ISETP.GE.U32.AND P6, PT, R9, 0x7fffffc6, PT ;  /* 0x7fffffc60900780c */ /* 0x000fe20003fc6070 */
[----:B------:R-:W-:Y:S01]  /*0b00*/  IMAD R2, R2, R15, RZ ;  /* 0x0000000f02027224 */ /* 0x000fe200078e02ff */
[----:B------:R-:W-:Y:S01]  /*0b10*/  ISETP.GE.U32.AND P3, PT, R5, 0x7fffffcf, PT ;  /* 0x7fffffcf0500780c */ /* 0x000fe20003f66070 */
[----:B------:R-:W-:Y:S01]  /*0b20*/  IMAD R19, R6, 0x200, R29 ;  /* 0x0000020006137824 */ /* 0x000fe200078e021d */
[----:B------:R-:W-:Y:S01]  /*0b30*/  IADD3 R9, R28, -0x1a, RZ ;  /* 0xffffffe61c097810 */ /* 0x000fe20007ffe0ff */
[----:B------:R-:W-:Y:S01]  /*0b40*/  IMAD.MOV.U32 R6, RZ, RZ, RZ ;  /* 0x000000ffff067224 */ /* 0x000fe200078e00ff */
[----:B------:R-:W-:-:S02]  /*0b50*/  SEL R5, RZ, 0x4, P0 ;  /* 0x00000004ff057807 */ /* 0x000fc40000000000 */
[----:B------:R-:W-:Y:S01]  /*0b60*/  ISETP.GE.U32.AND P0, PT, R8, 0x7fffffc5, PT ;  /* 0x7fffffc50800780c */ /* 0x000fe20003f06070 */
[----:B------:R-:W-:Y:S01]  /*0b70*/  IMAD.HI.U32 R16, R7, R2, R6 ;  /* 0x0000000207107227 */ /* 0x000fe200078e0006 */
[----:B------:R-:W-:Y:S01]  /*0b80*/  SEL R12, RZ, 0x1, P4 ;  /* 0x00000001ff0c7807 */ /* 0x000fe20002000000 */
[----:B------:R-:W-:Y:S01]  /*0b90*/  STL [R1+0xf60], R19 ;  /* 0x000f601301007387 */ /* 0x000fe20000100800 */
[----:B------:R-:W-:Y:S02]  /*0ba0*/  IADD3 R4, R28, -0x3c, RZ ;  /* 0xffffffc41c047810 */ /* 0x000fe40007ffe0ff */
[----:B------:R-:W-:Y:S02]  /*0bb0*/  SEL R8, RZ, 0x1fffe, P2 ;  /* 0x0001fffeff087807 */ /* 0x000fe40001000000 */
[----:B------:R-:W-:Y:S02]  /*0bc0*/  ISETP.GE.U32.AND P4, PT, R14, 0x7fffffa6, PT ;  /* 0x7fffffa60e00780c */ /* 0x000fe40003f86070 */
[----:B------:R-:W-:Y:S01]  /*0bd0*/  ISETP.GE.U32.AND P2, PT, R9, 0x7fffffc7, PT ;  /* 0x7fffffc70900780c */ /* 0x000fe20003f46070 */
[----:B------:R-:W-:Y:S01]  /*0be0*/  IMAD.IADD R8, R12, 0x1, R8 ;  /* 0x000000010c087824 */ /* 0x000fe200078e0208 */
[----:B------:R-:W-:-:S02]  /*0bf0*/  IADD3 R14, R28, -0x39, RZ ;  /* 0xffffffc71c0e7810 */ /* 0x000fc40007ffe0ff */
[----:B------:R-:W-:Y:S02]  /*0c00*/  SEL R9, RZ, 0x7fff8, P5 ;  /* 0x0007fff8ff097807 */ /* 0x000fe40002800000 */
[----:B------:R-:W-:Y:S02]  /*0c10*/  ISETP.GE.U32.AND P5, PT, R4, 0x7fffffa5, PT ;  /* 0x7fffffa50400780c */ /* 0x000fe40003fa6070 */
[----:B------:R-:W-:Y:S02]  /*0c20*/  SEL R4, RZ, 0x4, P3 ;  /* 0x00000004ff047807 */ /* 0x000fe40001800000 */
[----:B------:R-:W-:Y:S02]  /*0c30*/  ISETP.GE.U32.AND P3, PT, R14, 0x7fffffa8, PT ;  /* 0x7fffffa80e00780c */ /* 0x000fe40003f66070 */
[----:B------:R-:W-:Y:S02]  /*0c40*/  IADD3 R14, R28, -0x3a, RZ ;  /* 0xffffffc61c0e7810 */ /* 0x000fe40007ffe0ff */
[----:B------:R-:W-:-:S02]  /*0c50*/  SEL R10, RZ, 0x1fffe, P6 ;  /* 0x0001fffeff0a7807 */ /* 0x000fc40003000000 */
[----:B------:R-:W-:Y:S02]  /*0c60*/  IADD3 R7, R28, -0x3f, RZ ;  /* 0xffffffc11c077810 */ /* 0x000fe40007ffe0ff */
[----:B------:R-:W-:Y:S02]  /*0c70*/  ISETP.GE.U32.AND P6, PT, R14, 0x7fffffa7, PT ;  /* 0x7fffffa70e00780c */ /* 0x000fe40003fc6070 */
[----:B------:R-:W-:Y:S02]  /*0c80*/  IADD3 R14, R28, -0x3d, RZ ;  /* 0xffffffc31c0e7810 */ /* 0x000fe40007ffe0ff */
[----:B------:R-:W-:Y:S02]  /*0c90*/  SEL R6, RZ, 0x1, P0 ;  /* 0x00000001ff067807 */ /* 0x000fe40000000000 */
[----:B------:R-:W-:Y:S02]  /*0ca0*/  ISETP.GE.U32.AND P0, PT, R7, 0x7fffffa2, PT ;  /* 0x7fffffa20700780c */ /* 0x000fe40003f06070 */
[----:B------:R-:W-:Y:S01]  /*0cb0*/  SEL R7, RZ, 0x7fff8, P1 ;  /* 0x0007fff8ff077807 */ /* 0x000fe20000800000 */
[----:B------:R-:W-:Y:S01]  /*0cc0*/  IMAD.IADD R6, R6, 0x1, R10 ;  /* 0x0000000106067824 */ /* 0x000fe200078e020a */
[----:B------:R-:W-:-:S02]  /*0cd0*/  ISETP.GE.U32.AND P1, PT, R14, 0x7fffffa4, PT ;  /* 0x7fffffa40e00780c */ /* 0x000fc40003f26070 */
[----:B------:R-:W-:Y:S02]  /*0ce0*/  SEL R14, RZ, 0x4, P2 ;  /* 0x00000004ff0e7807 */ /* 0x000fe40001000000 */
[----:B------:R-:W-:Y:S02]  /*0cf0*/  ISETP.GE.U32.AND P2, PT, R17, 0x7fffffa3, PT ;  /* 0x7fffffa31100780c */ /* 0x000fe40003f46070 */
[----:B------:R-:W-:Y:S02]  /*0d00*/  IADD3 R17, R28, -0x37, RZ ;  /* 0xffffffc91c117810 */ /* 0x000fe40007ffe0ff */
[----:B------:R-:W-:Y:S02]  /*0d10*/  SEL R20, RZ, 0x1fffe, P4 ;  /* 0x0001fffeff147807 */ /* 0x000fe40002000000 */
[----:B------:R-:W-:Y:S02]  /*0d20*/  ISETP.GE.U32.AND P4, PT, R17, 0x7fffffaa, PT ;  /* 0x7fffffaa1100780c */ /* 0x000fe40003f86070 */
[----:B------:R-:W-:Y:S01]  /*0d30*/  SEL R17, RZ, 0x1, P5 ;  /* 0x00000001ff117807 */ /* 0x000fe20002800000 */
[----:B------:R1:W-:Y:S01]  /*0d40*/  STL [R1+0x54], R20 ;  /* 0x0000541401007387 */ /* 0x0003e20000100800 */
[----:B------:R-:W-:-:S02]  /*0d50*/  ISETP.GE.U32.AND P5, PT, R18, 0x7fffffa9, PT ;  /* 0x7fffffa91200780c */ /* 0x000fc40003fa6070 */
[----:B------:R-:W-:Y:S01]  /*0d60*/  SEL R18, RZ, 0x4, P6 ;  /* 0x00000004ff127807 */ /* 0x000fe20003000000 */
[----:B------:R2:W-:Y:S01]  /*0d70*/  STL [R1+0x58], R17 ;  /* 0x0000581101007387 */ /* 0x0005e20000100800 */
[----:B------:R-:W-:Y:S02]  /*0d80*/  IABS R2, R19 ;  /* 0x0000001300027213 */ /* 0x000fe40000000000 */
[----:B------:R-:W-:Y:S02]  /*0d90*/  LOP3.LUT R3, R3, 0x3, RZ, 0xc0, !PT ;  /* 0x0000000303037812 */ /* 0x000fe400078ec0ff */
[----:B------:R-:W-:Y:S01]  /*0da0*/  LOP3.LUT R8, R8, 0x3, RZ, 0xc0, !PT ;  /* 0x0000000308087812 */ /* 0x000fe200078ec0ff */
[----:B------:R-:W-:Y:S01]  /*0db0*/  IMAD.HI.U32 R16, R16, R2, RZ ;  /* 0x0000000210107227 */ /* 0x000fe200078e00ff */
[----:B-1----:R-:W-:Y:S02]  /*0dc0*/  SEL R20, RZ, 0x7fff8, P3 ;  /* 0x0007fff8ff147807 */ /* 0x002fe40001800000 */
[----:B------:R-:W-:Y:S01]  /*0dd0*/  IADD3 R3, R3, R11, R5 ;  /* 0x0000000b03037210 */ /* 0x000fe20007ffe005 */
[----:B------:R-:W-:Y:S01]  /*0de0*/  IMAD.MOV R16, RZ, RZ, -R16 ;  /* 0x000000ffff107224 */ /* 0x000fe200078e0a10 */
[----:B--2---:R-:W-:Y:S01]  /*0df0*/  IADD3 R17, R28, -0x36, RZ ;  /* 0xffffffca1c117810 */ /* 0x004fe20007ffe0ff */
[----:B------:R-:W-:Y:S01]  /*0e00*/  STL [R1+0x90], R20 ;  /* 0x0000901401007387 */ /* 0x000fe20000100800 */
[----:B------:R-:W-:Y:S01]  /*0e10*/  LOP3.LUT R6, R6, 0x3, RZ, 0xc0, !PT ;  /* 0x0000000306067812 */ /* 0x000fe200078ec0ff */
[----:B------:R-:W-:Y:S01]  /*0e20*/  IMAD R2, R15, R16, R2 ;  /* 0x000000100f027224 */ /* 0x000fe200078e0202 */
[----:B------:R-:W-:Y:S01]  /*0e30*/  IADD3 R16, R28, -0x35, RZ ;  /* 0xffffffcb1c107810 */ /* 0x000fe20007ffe0ff */
[----:B------:R1:W-:Y:S01]  /*0e40*/  STL [R1+0x94], R18 ;  /* 0x0000941201007387 */ /* 0x0003e20000100800 */
[----:B------:R-:W-:Y:S01]  /*0e50*/  IMAD.SHL.U32 R3, R3, 0x100, RZ ;  /* 0x0000010003037824 */ /* 0x000fe200078e00ff */
[----:B------:R-:W-:Y:S01]  /*0e60*/  IADD3 R8, R8, R9, R4 ;  /* 0x0000000908087210 */ /* 0x000fe20007ffe004 */
[----:B------:R-:W-:Y:S01]  /*0e70*/  IMAD R9, R24, 0x34, RZ ;  /* 0x0000003418097824 */ /* 0x000fe200078e02ff */
[----:B------:R-:W-:-:S02]  /*0e80*/  ISETP.GT.U32.AND P6, PT, R15, R2, PT ;  /* 0x000000020f00720c */ /* 0x000fc40003fc4070 */
[----:B------:R-:W-:Y:S02]  /*0e90*/  ISETP.GE.U32.AND P3, PT, R16, 0x7fffffac, PT ;  /* 0x7fffffac1000780c */ /* 0x000fe40003f66070 */
[C---:B------:R-:W-:Y:S02]  /*0ea0*/  IADD3 R16, R28.reuse, -0x33, RZ ;  /* 0xffffffcd1c107810 */ /* 0x040fe40007ffe0ff */
[----:B-1----:R-:W-:Y:S02]  /*0eb0*/  SEL R18, RZ, 0x1fffe, P0 ;  /* 0x0001fffeff127807 */ /* 0x002fe40000000000 */
[----:B------:R-:W-:Y:S02]  /*0ec0*/  ISETP.GE.U32.AND P0, PT, R17, 0x7fffffab, PT ;  /* 0x7fffffab1100780c */ /* 0x000fe40003f06070 */
[----:B------:R-:W-:Y:S01]  /*0ed0*/  IADD3 R17, R28, -0x34, RZ ;  /* 0xffffffcc1c117810 */ /* 0x000fe20007ffe0ff */
[----:B------:R1:W-:Y:S01]  /*0ee0*/  STL [R1+0x5c], R18 ;  /* 0x00005c1201007387 */ /* 0x0003e20000100800 */
[----:B------:R-:W-:Y:S01]  /*0ef0*/  IADD3 R4, R6, R7, R14 ;  /* 0x0000000706047210 */ /* 0x000fe20007ffe00e */
[----:B------:R-:W-:Y:S01]  /*0f00*/  @!P6 IMAD.IADD R2, R2, 0x1, -R15 ;  /* 0x000000010202e824 */ /* 0x000fe200078e0a0f */
[----:B------:R-:W-:Y:S01]  /*0f10*/  IADD3 R5, R28, -0x31, RZ ;  /* 0xffffffcf1c057810 */ /* 0x000fe20007ffe0ff */
[C---:B------:R-:W-:Y:S01]  /*0f20*/  IMAD R6, R24.reuse, 0x28, RZ ;  /* 0x0000002818067824 */ /* 0x040fe200078e02ff */
[----:B------:R-:W-:Y:S01]  /*0f30*/  LOP3.LUT R3, R3, 0xf00, RZ, 0xe2, !PT ;  /* 0x00000f0003037812 */ /* 0x000fe200078ee2ff */
[----:B------:R-:W-:Y:S01]  /*0f40*/  IMAD R7, R24, 0x2c, RZ ;  /* 0x0000002c18077824 */ /* 0x000fe200078e02ff */
[----:B------:R-:W-:-:S02]  /*0f50*/  IABS R11, c[0x0][0x17c] ;  /* 0x00005f00000b7a13 */ /* 0x000fc40000000000 */
[----:B-1----:R-:W-:Y:S01]  /*0f60*/  SEL R18, RZ, 0x7fff8, P1 ;  /* 0x0007fff8ff127807 */ /* 0x002fe20000800000 */
[----:B------:R-:W-:Y:S01]  /*0f70*/  IMAD R3, R8, 0x1000, R3 ;  /* 0x0000100008037824 */ /* 0x000fe200078e0203 */
[----:B------:R-:W-:Y:S01]  /*0f80*/  ISETP.GE.U32.AND P1, PT, R16, 0x7fffffae, PT ;  /* 0x7fffffae1000780c */ /* 0x000fe20003f26070 */
[----:B------:R-:W-:Y:S01]  /*0f90*/  IMAD R8, R24, 0x30, RZ ;  /* 0x0000003018087824 */ /* 0x000fe200078e02ff */
[----:B------:R-:W-:Y:S01]  /*0fa0*/  IADD3 R16, R28, -0x32, RZ ;  /* 0xffffffce1c107810 */ /* 0x000fe20007ffe0ff */
[----:B------:R1:W-:Y:S02]  /*0fb0*/  STL [R1+0xa0], R18 ;  /* 0x0000a01201007387 */ /* 0x0003e40000100800 */
[----:B-1----:R-:W-:Y:S02]  /*0fc0*/  SEL R18, RZ, 0x4, P2 ;  /* 0x00000004ff127807 */ /* 0x002fe40001000000 */
[----:B------:R-:W-:Y:S02]  /*0fd0*/  ISETP.GE.U32.AND P2, PT, R17, 0x7fffffad, PT ;  /* 0x7fffffad1100780c */ /* 0x000fe40003f46070 */
[----:B------:R-:W-:Y:S01]  /*0fe0*/  SEL R17, RZ, 0x1fffe, P4 ;  /* 0x0001fffeff117807 */ /* 0x000fe20002000000 */
[----:B------:R1:W-:Y:S01]  /*0ff0*/  STL [R1+0xa4], R18 ;  /* 0x0000a41201007387 */ /* 0x0003e20000100800 */
[----:B------:R-:W-:-:S02]  /*1000*/  ISETP.GE.U32.AND P4, PT, R16, 0x7fffffaf, PT ;  /* 0x7fffffaf1000780c */ /* 0x000fc40003f86070 */
[----:B------:R-:W-:Y:S01]  /*1010*/  IADD3 R16, R28, -0x1f, RZ ;  /* 0xffffffe11c107810 */ /* 0x000fe20007ffe0ff */
[----:B------:R2:W-:Y:S03]  /*1020*/  STL [R1+0x60], R17 ;  /* 0x0000601101007387 */ /* 0x0005e60000100800 */
[----:B------:R-:W-:Y:S02]  /*1030*/  ISETP.GE.U32.AND P6, PT, R16, 0x7fffffc2, PT ;  /* 0x7fffffc21000780c */ /* 0x000fe40003fc6070 */
[----:B------:R-:W-:Y:S02]  /*1040*/  IADD3 R16, R28, -0x1e, RZ ;  /* 0xffffffe21c107810 */ /* 0x000fe40007ffe0ff */
[----:B-1----:R-:W-:Y:S02]  /*1050*/  SEL R18, RZ, 0x1, P5 ;  /* 0x00000001ff127807 */ /* 0x002fe40002800000 */
[----:B------:R-:W-:-:S02]  /*1060*/  ISETP.GT.U32.AND P5, PT, R15, R2, PT ;  /* 0x000000020f00720c */ /* 0x000fc40003fa4070 */
[----:B--2---:R-:W-:Y:S01]  /*1070*/  IADD3 R17, R28, -0x1d, RZ ;  /* 0xffffffe31c117810 */ /* 0x004fe20007ffe0ff */
[----:B------:R1:W-:Y:S02]  /*1080*/  STL [R1+0x64], R18 ;  /* 0x0000641201007387 */ /* 0x0003e40000100800 */
[----:B-1----:R-:W-:-:S08]  /*1090*/  SEL R18, RZ, 0x7fff8, P3 ;  /* 0x0007fff8ff127807 */ /* 0x002fd00001800000 */
[----:B------:R-:W-:Y:S01]  /*10a0*/  @!P5 IMAD.IADD R2, R2, 0x1, -R15 ;  /* 0x000000010202d824 */ /* 0x000fe200078e0a0f */
[----:B------:R-:W-:Y:S02]  /*10b0*/  ISETP.GE.U32.AND P3, PT, R17, 0x7fffffc4, PT ;  /* 0x7fffffc41100780c */ /* 0x000fe40003f66070 */
[C---:B------:R-:W-:Y:S01]  /*10c0*/  IADD3 R17, R28.reuse, -0x10, RZ ;  /* 0xfffffff01c117810 */ /* 0x040fe20007ffe0ff */
[----:B------:R1:W-:Y:S01]  /*10d0*/  STL [R1+0xa8], R18 ;  /* 0x0000a81201007387 */ /* 0x0003e20000100800 */
[----:B------:R-:W-:Y:S02]  /*10e0*/  SEL R15, RZ, 0x1fffe, P6 ;  /* 0x0001fffeff0f7807 */ /* 0x000fe40003000000 */
[----:B------:R-:W-:Y:S02]  /*10f0*/  ISETP.GE.AND P6, PT, R19, RZ, PT ;  /* 0x000000ff1300720c */ /* 0x000fe40003fc6270 */
[----:B------:R-:W-:-:S04]  /*1100*/  IADD3 R19, R28, -0x1, RZ ;  /* 0xffffffff1c137810 */ /* 0x000fc80007ffe0ff */
[----:B------:R-:W-:Y:S02]  /*1110*/  ISETP.GE.U32.AND P5, PT, R19, 0x7fffffe0, PT ;  /* 0x7fffffe01300780c */ /* 0x000fe40003fa6070 */
[----:B-1----:R-:W-:Y:S02]  /*1120*/  SEL R18, RZ, 0x4, P0 ;  /* 0x00000004ff127807 */ /* 0x002fe40000000000 */
[----:B------:R-:W-:Y:S02]  /*1130*/  ISETP.GE.U32.AND P0, PT, R16, 0x7fffffc3, PT ;  /* 0x7fffffc31000780c */ /* 0x000fe40003f06070 */
[----:B------:R-:W-:Y:S01]  /*1140*/  IADD3 R16, R28, -0x3, RZ ;  /* 0xfffffffd1c107810 */ /* 0x000fe20007ffe0ff */
[----:B------:R1:W-:Y:S01]  /*1150*/  STL [R1+0xac], R18 ;  /* 0x0000ac1201007387 */ /* 0x0003e20000100800 */
[----:B------:R-:W-:Y:S01]  /*1160*/  @!P6 IMAD.MOV R2, RZ, RZ, -R2 ;  /* 0x000000ffff02e224 */ /* 0x000fe200078e0a02 */
[----:B------:R-:W-:Y:S02]  /*1170*/  ISETP.NE.AND P6, PT, RZ, c[0x0][0x178], PT ;  /* 0x00005e00ff007a0c */ /* 0x000fe40003fc5270 */
[----:B-1----:R-:W-:-:S02]  /*1180*/  SEL R18, RZ, 0x1fffe, P1 ;  /* 0x0001fffeff127807 */ /* 0x002fc40000800000 */
[----:B------:R-:W-:Y:S02]  /*1190*/  ISETP.GE.U32.AND P1, PT, R17, 0x7fffffd1, PT ;  /* 0x7fffffd11100780c */ /* 0x000fe40003f26070 */
[----:B------:R-:W-:Y:S01]  /*11a0*/  SEL R17, RZ, 0x1, P2 ;  /* 0x00000001ff117807 */ /* 0x000fe20001000000 */
[----:B------:R1:W-:Y:S01]  /*11b0*/  STL [R1+0x68], R18 ;  /* 0x0000681201007387 */ /* 0x0003e20000100800 */
[----:B------:R-:W-:Y:S02]  /*11c0*/  ISETP.GE.U32.AND P2, PT, R16, 0x7fffffde, PT ;  /* 0x7fffffde1000780c */ /* 0x000fe40003f46070 */
[----:B------:R-:W-:Y:S01]  /*11d0*/  SEL R16, RZ, 0x7fff8, P3 ;  /* 0x0007fff8ff107807 */ /* 0x000fe20001800000 */
[----:B------:R2:W-:Y:S02]  /*11e0*/  STL [R1+0x6c], R17 ;  /* 0x00006c1101007387 */ /* 0x0005e40000100800 */
[----:B------:R-:W-:Y:S02]  /*11f0*/  @!P6 LOP3.LUT R2, RZ, c[0x0][0x178], RZ, 0x33, !PT ;  /* 0x00005e00ff02ea12 */ /* 0x000fe400078e33ff */
[----:B------:R-:W-:Y:S01]  /*1200*/  ISETP.GE.U32.AND P6, PT, R5, 0x7fffffb0, PT ;  /* 0x7fffffb00500780c */ /* 0x000fe20003fc6070 */
[----:B------:R3:W-:Y:S01]  /*1210*/  STL.64 [R1+0x10f0], R26 ;  /* 0x0010f01a01007387 */ /* 0x0007e20000100a00 */
[----:B------:R-:W-:Y:S01]  /*1220*/  IMAD R5, R24, 0x24, RZ ;  /* 0x0000002418057824 */ /* 0x000fe200078e02ff */
[----:B-1----:R-:W-:-:S02]  /*1230*/  IADD3 R18, R28, -0xe, RZ ;  /* 0xfffffff21c127810 */ /* 0x002fc40007ffe0ff */
[----:B------:R1:W-:Y:S01]  /*1240*/  STL.64 [R1+0x10e8], R28 ;  /* 0x0010e81c01007387 */ /* 0x0003e20000100a00 */
[----:B--2---:R-:W-:-:S04]  /*1250*/  IADD3 R17, R28, -0x20, RZ ;  /* 0xffffffe01c117810 */ /* 0x004fc80007ffe0ff */
[----:B------:R-:W-:Y:S02]  /*1260*/  ISETP.GE.U32.AND P3, PT, R17, 0x7fffffc1, PT ;  /* 0x7fffffc11100780c */ /* 0x000fe40003f66070 */
[----:B------:R-:W-:Y:S01]  /*1270*/  SEL R17, RZ, 0x4, P0 ;  /* 0x00000004ff117807 */ /* 0x000fe20000000000 */
[----:B---3--:R-:W-:Y:S01]  /*1280*/  IMAD R26, R24, 0x18, RZ ;  /* 0x00000018181a7824 */ /* 0x008fe200078e02ff */
[----:B------:R-:W-:Y:S02]  /*1290*/  ISETP.GE.U32.AND P0, PT, R18, 0x7fffffd3, PT ;  /* 0x7fffffd31200780c */ /* 0x000fe40003f06070 */
[----:B------:R-:W-:Y:S01]  /*12a0*/  SEL R18, RZ, 0x1, P3 ;  /* 0x00000001ff127807 */ /* 0x000fe20001800000 */
[----:B-1----:R-:W-:Y:S01]  /*12b0*/  IMAD R28, R24, 0x1c, RZ ;  /* 0x0000001c181c7824 */ /* 0x002fe200078e02ff */
[----:B------:R-:W-:Y:S03]  /*12c0*/  STL.64 [R1+0x1118], R26 ;  /* 0x0011181a01007387 */ /* 0x000fe60000100a00 */
[----:B------:R-:W-:-:S05]  /*12d0*/  IMAD.IADD R15, R18, 0x1, R15 ;  /* 0x00000001120f7824 */ /* 0x000fca00078e020f */
[----:B------:R-:W-:-:S04]  /*12e0*/  LOP3.LUT R15, R15, 0x3, RZ, 0xc0, !PT ;  /* 0x000000030f0f7812 */ /* 0x000fc800078ec0ff */
[----:B------:R-:W-:-:S04]  /*12f0*/  IADD3 R15, R15, R16, R17 ;  /* 0x000000100f0f7210 */ /* 0x000fc80007ffe011 */
[----:B------:R-:W-:-:S05]  /*1300*/  LOP3.LUT R15, R15, 0xf, RZ, 0xc0, !PT ;  /* 0x0000000f0f0f7812 */ /* 0x000fca00078ec0ff */
[----:B------:R-:W-:-:S05]  /*1310*/  IMAD R4, R4, 0x10, R15 ;  /* 0x0000001004047824 */ /* 0x000fca00078e020f */
[----:B------:R1:W-:Y:S04]  /*1320*/  STL.64 [R1+0x1110], R4 ;  /* 0x0011100401007387 */ /* 0x0003e80000100a00 */
[----:B------:R2:W-:Y:S01]  /*1330*/  STL.64 [R1+0x1108], R8 ;  /* 0x0011080801007387 */ /* 0x0005e20000100a00 */
[----:B-1----:R-:W-:Y:S02]  /*1340*/  IMAD R4, R2, c[0x0][0x184], RZ ;  /* 0x0000610002047a24 */ /* 0x002fe400078e02ff */
[----:B--2---:R-:W-:-:S03]  /*1350*/  IMAD.MOV.U32 R9, RZ, RZ, c[0x0][0x188] ;  /* 0x00006200ff097624 */ /* 0x004fc600078e00ff */
[----:B------:R-:W-:Y:S01]  /*1360*/  STL [R1+0x230], R4 ;  /* 0x0002300401007387 */ /* 0x000fe20000100800 */
[----:B------:R-:W-:Y:S02]  /*1370*/  IMAD.SHL.U32 R5, R4, 0x4, RZ ;  /* 0x0000000404057824 */ /* 0x000fe400078e00ff */
[C---:B------:R-:W-:Y:S02]  /*1380*/  IMAD R16, R9.reuse, 0x54, RZ ;  /* 0x0000005409107824 */ /* 0x040fe400078e02ff */
[C---:B------:R-:W-:Y:S02]  /*1390*/  IMAD R17, R9.reuse, 0x58, RZ ;  /* 0x0000005809117824 */ /* 0x040fe400078e02ff */
[----:B------:R-:W-:Y:S02]  /*13a0*/  IMAD.SHL.U32 R8, R24, 0x4, RZ ;  /* 0x0000000418087824 */ /* 0x000fe400078e00ff */
[C---:B------:R-:W-:Y:S01]  /*13b0*/  IMAD R10, R9.reuse, 0x38, RZ ;  /* 0x00000038090a7824 */ /* 0x040fe200078e02ff */
[----:B------:R1:W-:Y:S01]  /*13c0*/  STL.64 [R1+0x1100], R16 ;  /* 0x0011001001007387 */ /* 0x0003e20000100a00 */
[----:B------:R-:W-:-:S02]  /*13d0*/  IMAD R12, R9, 0x3c, RZ ;  /* 0x0000003c090c7824 */ /* 0x000fc400078e02ff */
[C---:B------:R-:W-:Y:S01]  /*13e0*/  IMAD R13, R9.reuse, 0x44, RZ ;  /* 0x00000044090d7824 */ /* 0x040fe200078e02ff */
[----:B------:R2:W-:Y:S01]  /*13f0*/  STL [R1+0x234], R5 ;  /* 0x0002340501007387 */ /* 0x0005e20000100800 */
[C---:B------:R-:W-:Y:S02]  /*1400*/  IMAD R14, R9.reuse, 0x48, RZ ;  /* 0x00000048090e7824 */ /* 0x040fe400078e02ff */
[C---:B------:R-:W-:Y:S02]  /*1410*/  IMAD R2, R9.reuse, 0x4c, RZ ;  /* 0x0000004c09027824 */ /* 0x040fe400078e02ff */
[C---:B------:R-:W-:Y:S02]  /*1420*/  IMAD R15, R9.reuse, 0x50, RZ ;  /* 0x00000050090f7824 */ /* 0x040fe400078e02ff */
[----:B------:R-:W-:Y:S01]  /*1430*/  IMAD R20, R9, 0x5c, RZ ;  /* 0x0000005c09147824 */ /* 0x000fe200078e02ff */
[----:B-1----:R-:W-:Y:S01]  /*1440*/  SEL R16, RZ, 0x4, P4 ;  /* 0x00000004ff107807 */ /* 0x002fe20002000000 */
[----:B------:R-:W-:Y:S01]  /*1450*/  IMAD.SHL.U32 R17, R24, 0x2, RZ ;  /* 0x0000000218117824 */ /* 0x000fe200078e00ff */
[----:B------:R-:W-:Y:S01]  /*1460*/  IADD3 R18, P4, R5, c[0x0][0x160], RZ ;  /* 0x0000580005127a10 */ /* 0x000fe20007f9e0ff */
[----:B------:R-:W-:-:S02]  /*1470*/  IMAD R21, R9, 0x60, RZ ;  /* 0x0000006009157824 */ /* 0x000fc400078e02ff */
[----:B------:R1:W-:Y:S01]  /*1480*/  STL [R1+0x84], R16 ;  /* 0x0000841001007387 */ /* 0x0003e20000100800 */
[----:B------:R-:W-:Y:S02]  /*1490*/  LEA.HI.X.SX32 R19, R4, c[0x0][0x164], 0x2, P4 ;  /* 0x0000590004137a11 */ /* 0x000fe400020f16ff */
[----:B------:R-:W-:-:S04]  /*14a0*/  IADD3 R4, P4, R8, R18, RZ ;  /* 0x0000001208047210 */ /* 0x000fc80007f9e0ff */
[C---:B--2---:R-:W-:Y:S02]  /*14b0*/  LEA.HI.X.SX32 R5, R9.reuse, R19, 0x2, P4 ;  /* 0x0000001309057211 */ /* 0x044fe400020f16ff */
[----:B------:R-:W-:Y:S01]  /*14c0*/  IADD3 R26, P4, R22, R18, RZ ;  /* 0x00000012161a7210 */ /* 0x000fe20007f9e0ff */
[----:B------:R-:W-:Y:S01]  /*14d0*/  IMAD R22, R9, 0x64, RZ ;  /* 0x0000006409167824 */ /* 0x000fe200078e02ff */
[----:B-1----:R-:W-:-:S05]  /*14e0*/  SEL R16, RZ, 0x7fff8, P6 ;  /* 0x0007fff8ff107807 */ /* 0x002fca0003000000 */
[----:B------:R1:W-:Y:S04]  /*14f0*/  STL [R1+0x80], R16 ;  /* 0x0000801001007387 */ /* 0x0003e80000100800 */
[----:B------:R2:W-:Y:S01]  /*1500*/  STL.64 [R1+0x170], R4 ;  /* 0x0001700401007387 */ /* 0x0005e20000100a00 */
[----:B-1----:R-:W-:-:S04]  /*1510*/  LEA R16, P6, R9, R18, 0x3 ;  /* 0x0000001209107211 */ /* 0x002fc800078c18ff */
[-C--:B------:R-:W-:Y:S01]  /*1520*/  LEA.HI.X.SX32 R17, R17, R19.reuse, 0x2, P6 ;  /* 0x0000001311117211 */ /* 0x080fe200030f16ff */
[C---:B--2---:R-:W-:Y:S02]  /*1530*/  IMAD R4, R24.reuse, 0x3, RZ ;  /* 0x0000000318047824 */ /* 0x044fe400078e02ff */
[----:B------:R-:W-:Y:S02]  /*1540*/  IMAD R5, R24, 0x14, RZ ;  /* 0x0000001418057824 */ /* 0x000fe400078e02ff */
[----:B------:R1:W-:Y:S01]  /*1550*/  STL.64 [R1+0x1b0], R16 ;  /* 0x0001b01001007387 */ /* 0x0003e20000100a00 */
[----:B------:R-:W-:-:S05]  /*1560*/  LEA.HI.X.SX32 R27, R4, R19, 0x2, P4 ;  /* 0x00000013041b7211 */ /* 0x000fca00020f16ff */
[----:B------:R2:W-:Y:S01]  /*1570*/  STL.64 [R1+0x1f0], R26 ;  /* 0x0001f01a01007387 */ /* 0x0005e20000100a00 */
[----:B-1----:R-:W-:-:S03]  /*1580*/  LEA R16, P6, R9, R18, 0x4 ;  /* 0x0000001209107211 */ /* 0x002fc600078c20ff */
[----:B--2---:R-:W2:Y:S01]  /*1590*/  LDL.LU.64 R26, [R1+0x1118] ;  /* 0x00111800011a7983 */ /* 0x004ea20000300a00 */
[----:B------:R-:W-:Y:S01]  /*15a0*/  LEA.HI.X.SX32 R17, R8, R19, 0x2, P6 ;  /* 0x0000001308117211 */ /* 0x000fe200030f16ff */
[----:B------:R-:W-:Y:S01]  /*15b0*/  IMAD R8, R24, 0x5, RZ ;  /* 0x0000000518087824 */ /* 0x000fe200078e02ff */
[----:B------:R-:W-:-:S03]  /*15c0*/  IADD3 R4, P4, R5, R18, RZ ;  /* 0x0000001205047210 */ /* 0x000fc60007f9e0ff */
[----:B------:R1:W-:Y:S01]  /*15d0*/  STL.64 [R1+0x138], R16 ;  /* 0x0001381001007387 */ /* 0x0003e20000100a00 */
[----:B------:R-:W-:Y:S01]  /*15e0*/  LEA.HI.X.SX32 R5, R8, R19, 0x2, P4 ;  /* 0x0000001308057211 */ /* 0x000fe200020f16ff */
[C---:B------:R-:W-:Y:S02]  /*15f0*/  IMAD R8, R24.reuse, 0x7, RZ ;  /* 0x0000000718087824 */ /* 0x040fe400078e02ff */
[----:B-1----:R-:W-:Y:S01]  /*1600*/  IMAD R17, R24, 0x6, RZ ;  /* 0x0000000618117824 */ /* 0x002fe200078e02ff */
[----:B--2---:R1:W-:Y:S01]  /*1610*/  STL.64 [R1+0x10f8], R26 ;  /* 0x0010f81a01007387 */ /* 0x0043e20000100a00 */
[----:B------:R-:W-:-:S03]  /*1620*/  IADD3 R16, P6, R26, R18, RZ ;  /* 0x000000121a107210 */ /* 0x000fc60007fde0ff */
[----:B------:R2:W-:Y:S01]  /*1630*/  STL.64 [R1+0x178], R4 ;  /* 0x0001780401007387 */ /* 0x0005e20000100a00 */
[----:B------:R-:W-:-:S05]  /*1640*/  LEA.HI.X.SX32 R17, R17, R19, 0x2, P6 ;  /* 0x0000001311117211 */ /* 0x000fca00030f16ff */
[----:B------:R3:W-:Y:S01]  /*1650*/  STL.64 [R1+0x1b8], R16 ;  /* 0x0001b81001007387 */ /* 0x0007e20000100a00 */
[----:B-1----:R-:W-:Y:S01]  /*1660*/  IMAD.MOV.U32 R27, RZ, RZ, c[0x0][0x188] ;  /* 0x00006200ff1b7624 */ /* 0x002fe200078e00ff */
[-C--:B--2---:R-:W-:Y:S01]  /*1670*/  IADD3 R4, P4, R28, R18.reuse, RZ ;  /* 0x000000121c047210 */ /* 0x084fe20007f9e0ff */
[----:B------:R-:W-:Y:S02]  /*1680*/  IMAD.SHL.U32 R26, R9, 0x8, RZ ;  /* 0x00000008091a7824 */ /* 0x000fe400078e00ff */
[C---:B------:R-:W-:Y:S01]  /*1690*/  IMAD R24, R27.reuse, 0x68, RZ ;  /* 0x000000681b187824 */ /* 0x040fe200078e02ff */
[----:B------:R-:W-:Y:S02]  /*16a0*/  LEA.HI.X.SX32 R5, R8, R19, 0x2, P4 ;  /* 0x0000001308057211 */ /* 0x000fe400020f16ff */
[----:B---3--:R-:W-:-:S03]  /*16b0*/  LEA R16, P6, R27, R18, 0x5 ;  /* 0x000000121b107211 */ /* 0x008fc600078c28ff */
[----:B------:R1:W-:Y:S04]  /*16c0*/  STL.64 [R1+0x1f8], R4 ;  /* 0x0001f80401007387 */ /* 0x0003e80000100a00 */
[----:B-1----:R-:W2:Y:S01]  /*16d0*/  LDL.LU.64 R4, [R1+0x1110] ;  /* 0x0011100001047983 */ /* 0x002ea20000300a00 */
[----:B------:R-:W-:-:S05]  /*16e0*/  LEA.HI.X.SX32 R17, R26, R19, 0x2, P6 ;  /* 0x000000131a117211 */ /* 0x000fca00030f16ff */
[----:B------:R1:W-:Y:S02]  /*16f0*/  STL.64 [R1+0x140], R16 ;  /* 0x0001401001007387 */ /* 0x0003e40000100a00 */
[----:B-1----:R-:W-:Y:S01]  /*1700*/  IMAD.MOV.U32 R17, RZ, RZ, c[0x0][0x188] ;  /* 0x00006200ff117624 */ /* 0x002fe200078e00ff */
[-C--:B------:R-:W-:Y:S02]  /*1710*/  IADD3 R16, P6, R6, R18.reuse, RZ ;  /* 0x0000001206107210 */ /* 0x080fe40007fde0ff */
[----:B--2---:R-:W-:Y:S01]  /*1720*/  IADD3 R8, P4, R5, R18, RZ ;  /* 0x0000001205087210 */ /* 0x004fe20007f9e0ff */
[----:B------:R-:W-:Y:S02]  /*1730*/  IMAD R26, R17, 0xa, RZ ;  /* 0x0000000a111a7824 */ /* 0x000fe400078e02ff */
[----:B------:R-:W-:Y:S01]  /*1740*/  IMAD.MOV.U32 R5, RZ, RZ, c[0x0][0x188] ;  /* 0x00006200ff057624 */ /* 0x000fe200078e00ff */
[----:B------:R-:W-:-:S05]  /*1750*/  LEA.HI.X.SX32 R9, R23, R19, 0x2, P4 ;  /* 0x0000001317097211 */ /* 0x000fca00020f16ff */
[----:B------:R1:W-:Y:S04]  /*1760*/  STL.64 [R1+0x180], R8 ;  /* 0x0001800801007387 */ /* 0x0003e80000100a00 */
[----:B-1----:R-:W2:Y:S01]  /*1770*/  LDL.LU.64 R8, [R1+0x1108] ;  /* 0x0011080001087983 */ /* 0x002ea20000300a00 */
[----:B------:R-:W-:Y:S01]  /*1780*/  IADD3 R6, P4, R7, R18, RZ ;  /* 0x0000001207067210 */ /* 0x000fe20007f9e0ff */
[----:B------:R-:W-:Y:S01]  /*1790*/  IMAD R7, R17, 0xb, RZ ;  /* 0x0000000b11077824 */ /* 0x000fe200078e02ff */
[-C--:B------:R-:W-:Y:S01]  /*17a0*/  LEA.HI.X.SX32 R17, R26, R19.reuse, 0x2, P6 ;  /* 0x000000131a117211 */ /* 0x080fe200030f16ff */
[----:B------:R-:W-:Y:S02]  /*17b0*/  IMAD.MOV.U32 R26, RZ, RZ, c[0x0][0x188] ;  /* 0x00006200ff1a7624 */ /* 0x000fe400078e00ff */
[----:B------:R-:W-:Y:S01]  /*17c0*/  IMAD R23, R5, 0x6c, RZ ;  /* 0x0000006c05177824 */ /* 0x000fe200078e02ff */
[----:B------:R-:W-:Y:S01]  /*17d0*/  LEA.HI.X.SX32 R7, R7, R19, 0x2, P4 ;  /* 0x0000001307077211 */ /* 0x000fe200020f16ff */
[----:B------:R1:W-:Y:S04]  /*17e0*/  STL.64 [R1+0x1c0], R16 ;  /* 0x0001c01001007387 */ /* 0x0003e80000100a00 */
[----:B------:R3:W-:Y:S01]  /*17f0*/  STL.64 [R1+0x200], R6 ;  /* 0x0002000601007387 */ /* 0x0007e20000100a00 */
[----:B-1----:R-:W-:-:S02]  /*1800*/  IMAD R17, R26, 0xc, RZ ;  /* 0x0000000c1a117824 */ /* 0x002fc400078e02ff */
[----:B------:R-:W-:Y:S01]  /*1810*/  IMAD R26, R26, 0xd, RZ ;  /* 0x0000000d1a1a7824 */ /* 0x000fe200078e02ff */
[-C--:B--2---:R-:W-:Y:S02]  /*1820*/  IADD3 R16, P6, R8, R18.reuse, RZ ;  /* 0x0000001208107210 */ /* 0x084fe40007fde0ff */
[----:B---3--:R-:W-:Y:S01]  /*1830*/  IADD3 R6, P4, R9, R18, RZ ;  /* 0x0000001209067210 */ /* 0x008fe20007f9e0ff */
[----:B------:R-:W-:Y:S01]  /*1840*/  IMAD.MOV.U32 R9, RZ, RZ, c[0x0][0x188] ;  /* 0x00006200ff097624 */ /* 0x000fe200078e00ff */
[-C--:B------:R-:W-:Y:S02]  /*1850*/  LEA.HI.X.SX32 R17, R17, R19.reuse, 0x2, P6 ;  /* 0x0000001311117211 */ /* 0x080fe400030f16ff */
[----:B------:R-:W-:Y:S01]  /*1860*/  LEA.HI.X.SX32 R7, R26, R19, 0x2, P4 ;  /* 0x000000131a077211 */ /* 0x000fe200020f16ff */
[C---:B------:R-:W-:Y:S02]  /*1870*/  IMAD R26, R27.reuse, 0xe, RZ ;  /* 0x0000000e1b1a7824 */ /* 0x040fe400078e02ff */
[----:B------:R1:W-:Y:S01]  /*1880*/  STL.64 [R1+0x148], R16 ;  /* 0x0001481001007387 */ /* 0x0003e20000100a00 */
[----:B------:R-:W-:-:S02]  /*1890*/  IMAD R27, R27, 0xf, RZ ;  /* 0x0000000f1b1b7824 */ /* 0x000fc400078e02ff */
[C---:B------:R-:W-:Y:S01]  /*18a0*/  IMAD R8, R9.reuse, 0x70, RZ ;  /* 0x0000007009087824 */ /* 0x040fe200078e02ff */
[----:B------:R2:W-:Y:S01]  /*18b0*/  STL.64 [R1+0x188], R6 ;  /* 0x0001880601007387 */ /* 0x0005e20000100a00 */
[-C--:B-1----:R-:W-:Y:S01]  /*18c0*/  IADD3 R16, P6, R10, R18.reuse, RZ ;  /* 0x000000120a107210 */ /* 0x082fe20007fde0ff */
[----:B------:R-:W-:Y:S01]  /*18d0*/  IMAD R10, R9, 0x1d, RZ ;  /* 0x0000001d090a7824 */ /* 0x000fe200078e02ff */
[-C--:B--2---:R-:W-:Y:S01]  /*18e0*/  IADD3 R6, P4, R12, R18.reuse, RZ ;  /* 0x000000120c067210 */ /* 0x084fe20007f9e0ff */
[----:B------:R-:W-:Y:S01]  /*18f0*/  IMAD.MOV.U32 R12, RZ, RZ, c[0x0][0x188] ;  /* 0x00006200ff0c7624 */ /* 0x000fe200078e00ff */
[-C--:B------:R-:W-:Y:S02]  /*1900*/  LEA.HI.X.SX32 R17, R26, R19.reuse, 0x2, P6 ;  /* 0x000000131a117211 */ /* 0x080fe400030f16ff */
[-C--:B------:R-:W-:Y:S01]  /*1910*/  LEA.HI.X.SX32 R7, R27, R19.reuse, 0x2, P4 ;  /* 0x000000131b077211 */ /* 0x080fe200020f16ff */
[C---:B------:R-:W-:Y:S01]  /*1920*/  IMAD R27, R12.reuse, 0x11, RZ ;  /* 0x000000110c1b7824 */ /* 0x040fe200078e02ff */
[-C--:B------:R-:W-:Y:S01]  /*1930*/  IADD3 R26, P4, R13, R18.reuse, RZ ;  /* 0x000000120d1a7210 */ /* 0x080fe20007f9e0ff */
[----:B------:R1:W-:Y:S04]  /*1940*/  STL.64 [R1+0x1c8], R16 ;  /* 0x0001c81001007387 */ /* 0x0003e80000100a00 */
[----:B------:R2:W-:Y:S01]  /*1950*/  STL.64 [R1+0x208], R6 ;  /* 0x0002080601007387 */ /* 0x0005e20000100a00 */
[----:B-1----:R-:W-:Y:S01]  /*1960*/  LEA R16, P6, R9, R18, 0x6 ;  /* 0x0000001209107211 */ /* 0x002fe200078c30ff */
[----:B--2---:R-:W-:Y:S01]  /*1970*/  IMAD.SHL.U32 R6, R12, 0x10, RZ ;  /* 0x000000100c067824 */ /* 0x004fe200078e00ff */
[----:B------:R-:W-:Y:S01]  /*1980*/  LEA.HI.X.SX32 R27, R27, R19, 0x2, P4 ;  /* 0x000000131b1b7211 */ /* 0x000fe200020f16ff */
[----:B------:R-:W-:-:S03]  /*1990*/  IMAD R7, R9, 0x74, RZ ;  /* 0x0000007409077824 */ /* 0x000fc600078e02ff */
[----:B------:R-:W-:-:S05]  /*19a0*/  LEA.HI.X.SX32 R17, R6, R19, 0x2, P6 ;  /* 0x0000001306117211 */ /* 0x000fca00030f16ff */
[----:B------:R1:W-:Y:S04]  /*19b0*/  STL.64 [R1+0x150], R16 ;  /* 0x0001501001007387 */ /* 0x0003e80000100a00 */
[----:B-1----:R-:W2:Y:S01]  /*19c0*/  LDL.LU.64 R16, [R1+0x1100] ;  /* 0x0011000001107983 */ /* 0x002ea20000300a00 */
[----:B------:R-:W-:Y:S01]  /*19d0*/  IMAD.MOV.U32 R6, RZ, RZ, c[0x0][0x188] ;  /* 0x00006200ff067624 */ /* 0x000fe200078e00ff */
[----:B------:R-:W-:Y:S02]  /*19e0*/  IADD3 R12, P6, R14, R18, RZ ;  /* 0x000000120e0c7210 */ /* 0x000fe40007fde0ff */
[----:B------:R1:W-:Y:S01]  /*19f0*/  STL.64 [R1+0x190], R26 ;  /* 0x0001901a01007387 */ /* 0x0003e20000100a00 */
[----:B------:R-:W-:-:S03]  /*1a00*/  IMAD R14, R6, 0x12, RZ ;  /* 0x00000012060e7824 */ /* 0x000fc600078e02ff */
[----:B------:R-:W-:Y:S02]  /*1a10*/  STL [R1+0x10e4], R11 ;  /* 0x0010e40b01007387 */ /* 0x000fe40000100800 */
[----:B------:R-:W-:Y:S01]  /*1a20*/  LEA.HI.X.SX32 R13, R14, R19, 0x2, P6 ;  /* 0x000000130e0d7211 */ /* 0x000fe200030f16ff */
[----:B------:R-:W-:-:S04]  /*1a30*/  IMAD R14, R6, 0x13, RZ ;  /* 0x00000013060e7824 */ /* 0x000fc800078e02ff */
[----:B------:R3:W-:Y:S01]  /*1a40*/  STL.64 [R1+0x1d0], R12 ;  /* 0x0001d00c01007387 */ /* 0x0007e20000100a00 */
[-C--:B-1----:R-:W-:Y:S01]  /*1a50*/  IADD3 R26, P4, R2, R18.reuse, RZ ;  /* 0x00000012021a7210 */ /* 0x082fe20007f9e0ff */
[----:B------:R-:W-:Y:S01]  /*1a60*/  IMAD R9, R9, 0x19, RZ ;  /* 0x0000001909097824 */ /* 0x000fe200078e02ff */
[----:B------:R1:W4:Y:S02]  /*1a70*/  I2F.RP R2, R11 ;  /* 0x0000000b00027306 */ /* 0x0003240000209400 */
[-C--:B------:R-:W-:Y:S01]  /*1a80*/  LEA.HI.X.SX32 R27, R14, R19.reuse, 0x2, P4 ;  /* 0x000000130e1b7211 */ /* 0x080fe200020f16ff */
[C---:B------:R-:W-:Y:S02]  /*1a90*/  IMAD R14, R6.reuse, 0x14, RZ ;  /* 0x00000014060e7824 */ /* 0x040fe400078e02ff */
[----:B------:R-:W-:Y:S02]  /*1aa0*/  IMAD R6, R6, 0x15, RZ ;  /* 0x0000001506067824 */ /* 0x000fe400078e02ff */
[----:B------:R2:W-:Y:S01]  /*1ab0*/  STL.64 [R1+0x210], R26 ;  /* 0x0002101a01007387 */ /* 0x0005e20000100a00 */
[-C--:B---3--:R-:W-:Y:S01]  /*1ac0*/  IADD3 R12, P6, R15, R18.reuse, RZ ;  /* 0x000000120f0c7210 */ /* 0x088fe20007fde0ff */
[----:B-1----:R-:W-:Y:S01]  /*1ad0*/  IMAD.MOV.U32 R11, RZ, RZ, c[0x0][0x188] ;  /* 0x00006200ff0b7624 */ /* 0x002fe200078e00ff */
[----:B--2---:R-:W-:Y:S01]  /*1ae0*/  IADD3 R26, P4, R16, R18, RZ ;  /* 0x00000012101a7210 */ /* 0x004fe20007f9e0ff */
[----:B------:R-:W-:Y:S01]  /*1af0*/  IMAD R15, R5, 0x16, RZ ;  /* 0x00000016050f7824 */ /* 0x000fe200078e02ff */
[----:B------:R-:W-:-:S02]  /*1b00*/  LEA.HI.X.SX32 R13, R14, R19, 0x2, P6 ;  /* 0x000000130e0d7211 */ /* 0x000fc400030f16ff */
[----:B------:R-:W-:Y:S02]  /*1b10*/  LEA.HI.X.SX32 R27, R6, R19, 0x2, P4 ;  /* 0x00000013061b7211 */ /* 0x000fe400020f16ff */
[----:B------:R-:W-:-:S03]  /*1b20*/  IADD3 R14, P6, R17, R18, RZ ;  /* 0x00000012110e7210 */ /* 0x000fc60007fde0ff */
[----:B------:R1:W-:Y:S04]  /*1b30*/  STL.64 [R1+0x198], R26 ;  /* 0x0001981a01007387 */ /* 0x0003e80000100a00 */
[----:B-1----:R-:W2:Y:S01]  /*1b40*/  LDL.LU.64 R26, [R1+0x10f8] ;  /* 0x0010f800011a7983 */ /* 0x002ea20000300a00 */
[----:B------:R-:W-:Y:S01]  /*1b50*/  IMAD R6, R5, 0x17, RZ ;  /* 0x0000001705067824 */ /* 0x000fe200078e02ff */
[----:B------:R-:W-:Y:S01]  /*1b60*/  IADD3 R16, P4, R20, R18, RZ ;  /* 0x0000001214107210 */ /* 0x000fe20007f9e0ff */
[----:B------:R-:W-:Y:S01]  /*1b70*/  IMAD.MOV.U32 R20, RZ, RZ, c[0x0][0x188] ;  /* 0x00006200ff147624 */ /* 0x000fe200078e00ff */
[-C--:B------:R-:W-:Y:S01]  /*1b80*/  LEA.HI.X.SX32 R15, R15, R19.reuse, 0x2, P6 ;  /* 0x000000130f0f7211 */ /* 0x080fe200030f16ff */
[----:B------:R-:W-:Y:S01]  /*1b90*/  STL.64 [R1+0x158], R12 ;  /* 0x0001580c01007387 */ /* 0x000fe20000100a00 */
[----:B------:R-:W-:Y:S01]  /*1ba0*/  LEA.HI.X.SX32 R17, R6, R19, 0x2, P4 ;  /* 0x0000001306117211 */ /* 0x000fe200020f16ff */
[----:B------:R-:W-:-:S02]  /*1bb0*/  IMAD R5, R11, 0x78, RZ ;  /* 0x000000780b057824 */ /* 0x000fc400078e02ff */
[----:B------:R1:W-:Y:S01]  /*1bc0*/  STL.64 [R1+0x1d8], R14 ;  /* 0x0001d80e01007387 */ /* 0x0003e20000100a00 */
[----:B------:R-:W-:-:S03]  /*1bd0*/  IMAD R6, R11, 0x7c, RZ ;  /* 0x0000007c0b067824 */ /* 0x000fc600078e02ff */
[----:B------:R3:W-:Y:S01]  /*1be0*/  STL.64 [R1+0x218], R16 ;  /* 0x0002181001007387 */ /* 0x0007e20000100a00 */
[-C--:B-1----:R-:W-:Y:S02]  /*1bf0*/  IADD3 R14, P6, R21, R18.reuse, RZ ;  /* 0x00000012150e7210 */ /* 0x082fe40007fde0ff */
[----:B---3--:R-:W-:-:S04]  /*1c00*/  IADD3 R16, P4, R22, R18, RZ ;  /* 0x0000001216107210 */ /* 0x008fc80007f9e0ff */
[----:B------:R-:W-:Y:S01]  /*1c10*/  LEA.HI.X.SX32 R17, R9, R19, 0x2, P4 ;  /* 0x0000001309117211 */ /* 0x000fe200020f16ff */
[C---:B------:R-:W-:Y:S02]  /*1c20*/  IMAD R9, R20.reuse, 0x1a, RZ ;  /* 0x0000001a14097824 */ /* 0x040fe400078e02ff */
[----:B------:R-:W-:Y:S02]  /*1c30*/  IMAD R20, R20, 0x1b, RZ ;  /* 0x0000001b14147824 */ /* 0x000fe400078e02ff */
[----:B------:R1:W-:Y:S02]  /*1c40*/  STL.64 [R1+0x1a0], R16 ;  /* 0x0001a01001007387 */ /* 0x0003e40000100a00 */
[----:B-1----:R-:W-:-:S04]  /*1c50*/  IADD3 R16, P4, R23, R18, RZ ;  /* 0x0000001217107210 */ /* 0x002fc80007f9e0ff */
[----:B------:R-:W-:Y:S02]  /*1c60*/  LEA.HI.X.SX32 R17, R20, R19, 0x2, P4 ;  /* 0x0000001314117211 */ /* 0x000fe400020f16ff */
[----:B------:R-:W-:Y:S01]  /*1c70*/  IADD3 R20, P4, R7, R18, RZ ;  /* 0x0000001207147210 */ /* 0x000fe20007f9e0ff */
[----:B------:R-:W-:-:S03]  /*1c80*/  IMAD.MOV.U32 R7, RZ, RZ, R29 ;  /* 0x000000ffff077224 */ /* 0x000fc600078e001d */
[-C--:B------:R-:W-:Y:S02]  /*1c90*/  LEA.HI.X.SX32 R21, R10, R19.reuse, 0x2, P4 ;  /* 0x000000130a157211 */ /* 0x080fe400020f16ff */
[-C--:B------:R-:W-:Y:S02]  /*1ca0*/  IADD3 R10, P4, R6, R18.reuse, RZ ;  /* 0x00000012060a7210 */ /* 0x080fe40007f9e0ff */
[----:B--2---:R-:W-:Y:S01]  /*1cb0*/  LEA.HI.X.SX32 R15, R26, R19, 0x2, P6 ;  /* 0x000000131a0f7211 */ /* 0x004fe200030f16ff */
[----:B------:R-:W-:Y:S01]  /*1cc0*/  IMAD.MOV.U32 R23, RZ, RZ, R27 ;  /* 0x000000ffff177224 */ /* 0x000fe200078e001b */
[----:B------:R-:W-:-:S04]  /*1cd0*/  IADD3 R26, P6, R24, R18, RZ ;  /* 0x00000012181a7210 */ /* 0x000fc80007fde0ff */
[-C--:B------:R-:W-:Y:S01]  /*1ce0*/  LEA.HI.X.SX32 R23, R9, R19.reuse, 0x2, P6 ;  /* 0x0000001309177211 */ /* 0x080fe200030f16ff */
[----:B------:R-:W-:Y:S01]  /*1cf0*/  IMAD.MOV.U32 R22, RZ, RZ, R26 ;  /* 0x000000ffff167224 */ /* 0x000fe200078e001a */
[-C--:B------:R-:W-:Y:S01]  /*1d00*/  IADD3 R8, P6, R8, R18.reuse, RZ ;  /* 0x0000001208087210 */ /* 0x080fe20007fde0ff */
[----:B------:R1:W-:Y:S03]  /*1d10*/  STL [R1+0x1e0], R26 ;  /* 0x0001e01a01007387 */ /* 0x0003e60000100800 */
[----:B------:R-:W-:Y:S02]  /*1d20*/  LEA.HI.X.SX32 R9, R28, R19, 0x2, P6 ;  /* 0x000000131c097211 */ /* 0x000fe400030f16ff */
[----:B------:R-:W-:Y:S01]  /*1d30*/  IADD3 R28, P6, R5, R18, RZ ;  /* 0x00000012051c7210 */ /* 0x000fe20007fde0ff */
[----:B-1----:R-:W2:Y:S01]  /*1d40*/  LDL.LU.64 R26, [R1+0x10f0] ;  /* 0x0010f000011a7983 */ /* 0x002ea20000300a00 */
[----:B----4-:R-:W1:Y:S01]  /*1d50*/  MUFU.RCP R2, R2 ;  /* 0x0000000200027308 */ /* 0x010e620000001000 */
[----:B------:R-:W-:Y:S01]  /*1d60*/  LOP3.LUT R4, R4, 0xff, RZ, 0xc0, !PT ;  /* 0x000000ff04047812 */ /* 0x000fe200078ec0ff */
[----:B------:R-:W-:Y:S01]  /*1d70*/  IMAD R24, R11, 0x1f, RZ ;  /* 0x0000001f0b187824 */ /* 0x000fe200078e02ff */
[----:B------:R-:W-:Y:S01]  /*1d80*/  STL.64 [R1+0x160], R14 ;  /* 0x0001600e01007387 */ /* 0x000fe20000100a00 */
[----:B------:R-:W-:-:S03]  /*1d90*/  IMAD.MOV.U32 R5, RZ, RZ, c[0x0][0x188] ;  /* 0x00006200ff057624 */ /* 0x000fc600078e00ff */
[----:B------:R3:W-:Y:S01]  /*1da0*/  STL [R1+0x1e4], R23 ;  /* 0x0001e41701007387 */ /* 0x0007e20000100800 */
[----:B------:R-:W-:-:S03]  /*1db0*/  IMAD.MOV.U32 R6, RZ, RZ, R28 ;  /* 0x000000ffff067224 */ /* 0x000fc600078e001c */
[----:B------:R4:W-:Y:S01]  /*1dc0*/  STL.64 [R1+0x220], R16 ;  /* 0x0002201001007387 */ /* 0x0009e20000100a00 */
[----:B------:R-:W-:-:S03]  /*1dd0*/  IMAD R5, R5, 0x1e, RZ ;  /* 0x0000001e05057824 */ /* 0x000fc600078e02ff */
[----:B---3--:R-:W3:Y:S04]  /*1de0*/  LDL.64 R22, [R1+0x148] ;  /* 0x0001480001167983 */ /* 0x008ee80000100a00 */
[----:B----4-:R-:W4:Y:S04]  /*1df0*/  LDL.64 R16, [R1+0x140] ;  /* 0x0001400001107983 */ /* 0x010f280000100a00 */
[----:B------:R1:W-:Y:S01]  /*1e00*/  STL [R1+0x1e8], R28 ;  /* 0x0001e81c01007387 */ /* 0x0003e20000100800 */
[----:B------:R-:W-:-:S03]  /*1e10*/  LEA.HI.X.SX32 R7, R5, R19, 0x2, P6 ;  /* 0x0000001305077211 */ /* 0x000fc600030f16ff */
[----:B-1----:R-:W3:Y:S04]  /*1e20*/  LDL.LU.64 R28, [R1+0x10e8] ;  /* 0x0010e800011c7983 */ /* 0x002ee80000300a00 */
[----:B------:R-:W-:Y:S04]  /*1e30*/  STL.64 [R1+0x168], R8 ;  /* 0x0001680801007387 */ /* 0x000fe80000100a00 */
[----:B------:R1:W-:Y:S04]  /*1e40*/  STL [R1+0x1ec], R7 ;  /* 0x0001ec0701007387 */ /* 0x0003e80000100800 */
[----:B-1----:R-:W4:Y:S04]  /*1e50*/  LDL.64 R6, [R1+0x150] ;  /* 0x0001500001067983 */ /* 0x002f280000100a00 */
[----:B------:R-:W-:Y:S04]  /*1e60*/  STL.64 [R1+0x1a8], R20 ;  /* 0x0001a81401007387 */ /* 0x000fe80000100a00 */
[----:B------:R1:W-:Y:S04]  /*1e70*/  STL.64 [R1+0x10d8], R20 ;  /* 0x0010d81401007387 */ /* 0x0003e80000100a00 */
[----:B-1----:R-:W4:Y:S01]  /*1e80*/  LDL.64 R20, [R1+0x138] ;  /* 0x0001380001147983 */ /* 0x002f220000100a00 */
[----:B------:R-:W-:Y:S01]  /*1e90*/  IMAD.IADD R3, R3, 0x1, R4 ;  /* 0x0000000103037824 */ /* 0x000fe200078e0204 */
[----:B------:R-:W-:Y:S01]  /*1ea0*/  LEA.HI.X.SX32 R11, R24, R19, 0x2, P4 ;  /* 0x00000013180b7211 */ /* 0x000fe200020f16ff */
[----:B------:R-:W-:Y:S01]  /*1eb0*/  ULDC.64 UR4, c[0x0][0x118] ;  /* 0x0000460000047ab9 */ /* 0x000fe20000000a00 */
[----:B------:R-:W-:-:S03]  /*1ec0*/  ISETP.GE.U32.AND P6, PT, R25, 0x7fffffd8, PT ;  /* 0x7fffffd81900780c */ /* 0x000fc60003fc6070 */
[----:B------:R1:W-:Y:S01]  /*1ed0*/  STL.64 [R1+0x228], R10 ;  /* 0x0002280a01007387 */ /* 0x0003e20000100a00 */
[----:B------:R-:W-:Y:S02]  /*1ee0*/  IADD3 R2, R2, 0xffffffe, RZ ;  /* 0x0ffffffe02027810 */ /* 0x000fe40007ffe0ff */
[----:B------:R-:W-:Y:S01]  /*1ef0*/  LOP3.LUT R3, R3, 0xffff, RZ, 0xc0, !PT ;  /* 0x0000ffff03037812 */ /* 0x000fe200078ec0ff */
[----:B-1----:R-:W4:Y:S04]  /*1f00*/  LDL.LU R11, [R1+0x10e4] ;  /* 0x0010e400010b7983 */ /* 0x002f280000300800 */
[----:B------:R1:W-:Y:S04]  /*1f10*/  STL [R1+0x105c], R18 ;  /* 0x00105c1201007387 */ /* 0x0003e80000100800 */
[----:B------:R-:W-:Y:S01]  /*1f20*/  STL [R1+0x1058], R19 ;  /* 0x0010581301007387 */ /* 0x000fe20000100800 */
[----:B------:R-:W-:Y:S01]  /*1f30*/  IMAD.SHL.U32 R25, R0, 0x200, RZ ;  /* 0x0000020000197824 */ /* 0x000fe200078e00ff */
[----:B--2---:R-:W-:Y:S01]  /*1f40*/  ISETP.GE.U32.AND P4, PT, R26, 0x7fffffdc, PT ;  /* 0x7fffffdc1a00780c */ /* 0x004fe20003f86070 */
[----:B---3--:R-:W-:Y:S01]  /*1f50*/  IMAD.SHL.U32 R5, R29, 0x4, RZ ;  /* 0x000000041d057824 */ /* 0x008fe200078e00ff */
[----:B------:R-:W-:-:S04]  /*1f60*/  IADD3 R4, R28, -0xd, RZ ;  /* 0xfffffff31c047810 */ /* 0x000fc80007ffe0ff */
[----:B------:R1:W-:Y:S01]  /*1f70*/  LDGSTS.E [R5], [R18.64], !P5 ;  /* 0x0000000012057fae */ /* 0x0003e2000e921844 */
[----:B------:R-:W-:Y:S02]  /*1f80*/  ISETP.GE.U32.AND P5, PT, R4, 0x7fffffd4, PT ;  /* 0x7fffffd40400780c */ /* 0x000fe40003fa6070 */
[--C-:B------:R-:W-:Y:S01]  /*1f90*/  SHF.R.U32.HI R4, RZ, 0xb, R3.reuse ;  /* 0x0000000bff047819 */ /* 0x100fe20000011603 */
[----:B-1----:R-:W-:Y:S01]  /*1fa0*/  IMAD.SHL.U32 R18, R29, 0x4, RZ ;  /* 0x000000041d127824 */ /* 0x002fe200078e00ff */
[----:B------:R1:W2:Y:S02]  /*1fb0*/  F2I.FTZ.U32.TRUNC.NTZ R5, R2 ;  /* 0x0000000200057305 */ /* 0x0002a4000021f000 */
[----:B-1----:R-:W-:Y:S02]  /*1fc0*/  SHF.R.U32.HI R2, RZ, 0xf, R3 ;  /* 0x0000000fff027819 */ /* 0x002fe40000011603 */
[----:B----4-:R1:W-:Y:S02]  /*1fd0*/  LDGSTS.E [R18+0x2000], [R20.64], !P4 ;  /* 0x0200000014127fae */ /* 0x0103e4000e121844 */
[----:B------:R-:W-:-:S02]  /*1fe0*/  LOP3.LUT P4, RZ, R2, 0x1, RZ, 0xc0, !PT ;  /* 0x0000000102ff7812 */ /* 0x000fc4000788c0ff */
[----:B------:R3:W-:Y:S01]  /*1ff0*/  LDGSTS.E [R18+0x4000], [R16.64], !P6 ;  /* 0x0400000010127fae */ /* 0x0007e2000f121844 */
[----:B------:R-:W-:-:S03]  /*2000*/  LOP3.LUT P6, RZ, R4, 0x1, RZ, 0xc0, !PT ;  /* 0x0000000104ff7812 */ /* 0x000fc600078cc0ff */
[----:B------:R4:W-:Y:S07]  /*2010*/  LDGSTS.E [R18+0x6000], [R22.64], !P5 ;  /* 0x0600000016127fae */ /* 0x0009ee000e921844 */
[----:B------:R1:W-:Y:S01]  /*2020*/  LDGSTS.E [R18+0x8000], [R6.64], P4 ;  /* 0x0800000006127fae */ /* 0x0003e2000a121844 */
[----:B---3--:R-:W-:-:S03]  /*2030*/  SHF.R.U32.HI R16, RZ, 0x5, R27 ;  /* 0x00000005ff107819 */ /* 0x008fc6000001161b */
[----:B------:R3:W-:Y:S04]  /*2040*/  LDGSTS.E [R18+0xa000], [R12.64], P6 ;  /* 0x0a0000000c127fae */ /* 0x0007e8000b121844 */
[----:B----4-:R-:W4:Y:S01]  /*2050*/  LDL.64 R22, [R1+0x170] ;  /* 0x0001700001167983 */ /* 0x010f220000100a00 */
[----:B------:R-:W-:-:S03]  /*2060*/  SGXT.U32 R16, R16, 0x4 ;  /* 0x000000041010781a */ /* 0x000fc60000000000 */
[----:B------:R-:W-:Y:S01]  /*2070*/  STL [R1+0x754], R25 ;  /* 0x0007541901007387 */ /* 0x000fe20000100800 */
[----:B------:R-:W-:-:S03]  /*2080*/  LOP3.LUT R16, R25, R16, RZ, 0xfc, !PT ;  /* 0x0000001019107212 */ /* 0x000fc600078efcff */
[----:B------:R2:W-:Y:S04]  /*2090*/  STL [R1+0x10e0], R25 ;  /* 0x0010e01901007387 */ /* 0x0005e80000100800 */
[----:B---3--:R-:W3:Y:S04]  /*20a0*/  LDL.64 R12, [R1+0x178] ;  /* 0x00017800010c7983 */ /* 0x008ee80000100a00 */
[----:B-1----:R-:W3:Y:S04]  /*20b0*/  LDL.64 R20, [R1+0x188] ;  /* 0x0001880001147983 */ /* 0x002ee80000100a00 */
[----:B--2---:R-:W2:Y:S01]  /*20c0*/  LDL.64 R24, [R1+0x180] ;  /* 0x0001800001187983 */ /* 0x004ea20000100a00 */
[----:B------:R-:W-:-:S02]  /*20d0*/  SHF.R.U32.HI R2, RZ, 0x7, R3 ;  /* 0x00000007ff027819 */ /* 0x000fc40000011603 */
[----:B------:R-:W-:Y:S01]  /*20e0*/  SHF.R.U32.HI R0, RZ, 0x3, R3 ;  /* 0x00000003ff007819 */ /* 0x000fe20000011603 */
[----:B------:R-:W2:Y:S01]  /*20f0*/  LDL.64 R26, [R1+0x198] ;  /* 0x00019800011a7983 */ /* 0x000ea20000100a00 */
[----:B------:R-:W-:Y:S02]  /*2100*/  LOP3.LUT P5, RZ, R2, 0x1, RZ, 0xc0, !PT ;  /* 0x0000000102ff7812 */ /* 0x000fe400078ac0ff */
[----:B------:R-:W-:Y:S02]  /*2110*/  LOP3.LUT P6, RZ, R0, 0x1, RZ, 0xc0, !PT ;  /* 0x0000000100ff7812 */ /* 0x000fe400078cc0ff */
[C---:B------:R-:W-:Y:S02]  /*2120*/  IADD3 R0, R28.reuse, -0x2, RZ ;  /* 0xfffffffe1c007810 */ /* 0x040fe40007ffe0ff */
[----:B------:R-:W-:-:S07]  /*2130*/  IADD3 R2, R28, -0xa, RZ ;  /* 0xfffffff61c027810 */ /* 0x000fce0007ffe0ff */
[----:B------:R1:W-:Y:S01]  /*2140*/  LDGSTS.E [R18+0xc000], [R14.64], P5 ;  /* 0x0c0000000e127fae */ /* 0x0003e2000a921844 */
[----:B------:R-:W-:Y:S02]  /*2150*/  ISETP.GE.U32.AND P5, PT, R0, 0x7fffffdf, PT ;  /* 0x7fffffdf0000780c */ /* 0x000fe40003fa6070 */
[----:B------:R-:W-:Y:S01]  /*2160*/  LOP3.LUT R17, R18, 0x20, RZ, 0x3c, !PT ;  /* 0x0000002012117812 */ /* 0x000fe200078e3cff */
[----:B------:R2:W-:Y:S04]  /*2170*/  LDGSTS.E [R18+0xe000], [R8.64], P6 ;  /* 0x0e00000008127fae */ /* 0x0005e8000b121844 */
[----:B-1----:R-:W2:Y:S01]  /*2180*/  LDL.64 R14, [R1+0x190] ;  /* 0x00019000010e7983 */ /* 0x002ea20000100a00 */
[----:B------:R-:W-:Y:S02]  /*2190*/  ISETP.GE.U32.AND P4, PT, R2, 0x7fffffd7, PT ;  /* 0x7fffffd70200780c */ /* 0x000fe40003f86070 */
[----:B------:R-:W-:-:S04]  /*21a0*/  IADD3 R2, R28, -0x6, RZ ;  /* 0xfffffffa1c027810 */ /* 0x000fc80007ffe0ff */
[----:B------:R-:W-:Y:S01]  /*21b0*/  ISETP.GE.U32.AND P6, PT, R2, 0x7fffffdb, PT ;  /* 0x7fffffdb0200780c */ /* 0x000fe20003fc6070 */
[----:B----4-:R1:W-:Y:S04]  /*21c0*/  LDGSTS.E [R17+0x800], [R22.64], !P5 ;  /* 0x0080000016117fae */ /* 0x0103e8000e921844 */
[----:B-1----:R-:W4:Y:S08]  /*21d0*/  LDL.64 R22, [R1+0x1a0] ;  /* 0x0001a00001167983 */ /* 0x002f300000100a00 */
[----:B---3--:R1:W-:Y:S04]  /*21e0*/  LDGSTS.E [R17+0x2800], [R12.64], !P6 ;  /* 0x028000000c117fae */ /* 0x0083e8000f121844 */
[----:B--2---:R2:W-:Y:S04]  /*21f0*/  LDGSTS.E [R17+0x4800], [R24.64], !P4 ;  /* 0x0480000018117fae */ /* 0x0045e8000e121844 */
[----:B------:R3:W-:Y:S04]  /*2200*/  LDGSTS.E [R17+0x6800], [R20.64], !P0 ;  /* 0x0680000014117fae */ /* 0x0007e8000c121844 */
[----:B--2---:R-:W2:Y:S04]  /*2210*/  LDL.LU R25, [R1+0x10e0] ;  /* 0x0010e00001197983 */ /* 0x004ea80000300800 */
[----:B---3--:R-:W3:Y:S01]  /*2220*/  LDL.LU.64 R20, [R1+0x10d8] ;  /* 0x0010d80001147983 */ /* 0x008ee20000300a00 */
[----:B------:R-:W-:Y:S01]  /*2230*/  IMAD.MOV R29, RZ, RZ, -R5 ;  /* 0x000000ffff1d7224 */ /* 0x000fe200078e0a05 */
[----:B------:R-:W-:Y:S01]  /*2240*/  LOP3.LUT R10, R16, 0x20, RZ, 0xfc, !PT ;  /* 0x00000020100a7812 */ /* 0x000fe200078efcff */
[----:B------:R-:W-:-:S02]  /*2250*/  IMAD.MOV.U32 R4, RZ, RZ, RZ ;  /* 0x000000ffff047224 */ /* 0x000fc400078e00ff */
[----:B------:R-:W-:Y:S01]  /*2260*/  IMAD R29, R29, R11, RZ ;  /* 0x0000000b1d1d7224 */ /* 0x000fe200078e02ff */
[----:B------:R-:W-:-:S03]  /*2270*/  IABS R0, R10 ;  /* 0x0000000a00007213 */ /* 0x000fc60000000000 */
[----:B------:R-:W-:-:S04]  /*2280*/  IMAD.HI.U32 R29, R5, R29, R4 ;  /* 0x0000001d051d7227 */ /* 0x000fc800078e0004 */
[----:B------:R-:W-:Y:S01]  /*2290*/  IMAD.MOV.U32 R4, RZ, RZ, R0 ;  /* 0x000000ffff047224 */ /* 0x000fe200078e0000 */
[----:B------:R-:W-:-:S03]  /*22a0*/  SHF.R.U32.HI R2, RZ, 0xe, R3 ;  /* 0x0000000eff027819 */ /* 0x000fc60000011603 */
[----:B------:R-:W-:Y:S01]  /*22b0*/  IMAD.HI.U32 R5, R29, R4, RZ ;  /* 0x000000041d057227 */ /* 0x000fe200078e00ff */
[----:B------:R-:W-:-:S03]  /*22c0*/  LOP3.LUT P6, RZ, R2, 0x1, RZ, 0xc0, !PT ;  /* 0x0000000102ff7812 */ /* 0x000fc600078cc0ff */
[----:B------:R-:W-:-:S04]  /*22d0*/  IMAD.MOV R5, RZ, RZ, -R5 ;  /* 0x000000ffff057224 */ /* 0x000fc800078e0a05 */
[----:B------:R-:W-:Y:S01]  /*22e0*/  IMAD R4, R11, R5, R4 ;  /* 0x000000050b047224 */ /* 0x000fe200078e0204 */
[----:B------:R-:W-:-:S04]  /*22f0*/  SHF.R.U32.HI R2, RZ, 0xa, R3 ;  /* 0x0000000aff027819 */ /* 0x000fc80000011603 */
[----:B------:R-:W-:Y:S01]  /*2300*/  ISETP.GT.U32.AND P4, PT, R11, R4, PT ;  /* 0x000000040b00720c */ /* 0x000fe20003f84070 */
[----:B------:R1:W-:Y:S01]  /*2310*/  LDGSTS.E [R17+0x8800], [R14.64], P6 ;  /* 0x088000000e117fae */ /* 0x0003e2000b121844 */
[----:B------:R-:W-:Y:S02]  /*2320*/  SHF.R.U32.HI R5, RZ, 0x6, R3 ;  /* 0x00000006ff057819 */ /* 0x000fe40000011603 */
[----:B------:R-:W-:Y:S02]  /*2330*/  LOP3.LUT P0, RZ, R2, 0x1, RZ, 0xc0, !PT ;  /* 0x0000000102ff7812 */ /* 0x000fe4000780c0ff */
[----:B------:R-:W-:-:S07]  /*2340*/  LOP3.LUT P6, RZ, R5, 0x1, RZ, 0xc0, !PT ;  /* 0x0000000105ff7812 */ /* 0x000fce00078cc0ff */
[----:B------:R-:W-:Y:S01]  /*2350*/  @!P4 IMAD.IADD R4, R4, 0x1, -R11 ;  /* 0x000000010404c824 */ /* 0x000fe200078e0a0b */
[----:B------:R-:W-:-:S03]  /*2360*/  SHF.R.U32.HI R0, RZ, 0x2, R3 ;  /* 0x00000002ff007819 */ /* 0x000fc60000011603 */
[----:B------:R1:W-:Y:S01]  /*2370*/  LDGSTS.E [R17+0xa800], [R26.64], P0 ;  /* 0x0a8000001a117fae */ /* 0x0003e20008121844 */
[----:B------:R-:W-:Y:S02]  /*2380*/  ISETP.GT.U32.AND P4, PT, R11, R4, PT ;  /* 0x000000040b00720c */ /* 0x000fe40003f84070 */
[----:B------:R-:W-:-:S11]  /*2390*/  LOP3.LUT P5, RZ, R0, 0x1, RZ, 0xc0, !PT ;  /* 0x0000000100ff7812 */ /* 0x000fd600078ac0ff */
[----:B------:R-:W-:Y:S01]  /*23a0*/  @!P4 IMAD.IADD R4, R4, 0x1, -R11 ;  /* 0x000000010404c824 */ /* 0x000fe200078e0a0b */
[----:B----4-:R4:W-:Y:S01]  /*23b0*/  LDGSTS.E [R17+0xc800], [R22.64], P6 ;  /* 0x0c80000016117fae */ /* 0x0109e2000b121844 */
[----:B------:R-:W-:-:S13]  /*23c0*/  ISETP.GE.AND P6, PT, R10, RZ, PT ;  /* 0x000000ff0a00720c */ /* 0x000fda0003fc6270 */
[----:B------:R-:W-:Y:S01]  /*23d0*/  @!P6 IMAD.MOV R4, RZ, RZ, -R4 ;  /* 0x000000ffff04e224 */ /* 0x000fe200078e0a04 */
[----:B---3--:R3:W-:Y:S04]  /*23e0*/  LDGSTS.E [R17+0xe800], [R20.64], P5 ;  /* 0x0e80000014117fae */ /* 0x0087e8000a921844 */
[----:B---3--:R-:W3:Y:S04]  /*23f0*/  LDL.64 R20, [R1+0x1b0] ;  /* 0x0001b00001147983 */ /* 0x008ee80000100a00 */
[----:B------:R-:W-:Y:S04]  /*2400*/  STL [R1+0x10a4], R4 ;  /* 0x0010a40401007387 */ /* 0x000fe80000100800 */
[----:B-1----:R-:W2:Y:S01]  /*2410*/  LDL.64 R26, [R1+0x1b8] ;  /* 0x0001b800011a7983 */ /* 0x002ea20000100a00 */
[----:B------:R-:W-:-:S04]  /*2420*/  LOP3.LUT R7, R16, 0x40, RZ, 0xfc, !PT ;  /* 0x0000004010077812 */ /* 0x000fc800078efcff */
[----:B------:R-:W-:Y:S02]  /*2430*/  IABS R8, R7 ;  /* 0x0000000700087213 */ /* 0x000fe40000000000 */
[----:B------:R-:W-:-:S03]  /*2440*/  LOP3.LUT R0, R16, 0x60, RZ, 0xfc, !PT ;  /* 0x0000006010007812 */ /* 0x000fc600078efcff */
[----:B------:R-:W-:Y:S01]  /*2450*/  IMAD.HI.U32 R12, R29, R8, RZ ;  /* 0x000000081d0c7227 */ /* 0x000fe200078e00ff */
[----:B------:R-:W-:-:S03]  /*2460*/  IABS R9, R0 ;  /* 0x0000000000097213 */ /* 0x000fc60000000000 */
[----:B------:R-:W-:-:S04]  /*2470*/  IMAD.MOV R12, RZ, RZ, -R12 ;  /* 0x000000ffff0c7224 */ /* 0x000fc800078e0a0c */
[----:B------:R-:W-:Y:S01]  /*2480*/  IMAD R8, R11, R12, R8 ;  /* 0x0000000c0b087224 */ /* 0x000fe200078e0208 */
[----:B------:R-:W-:Y:S01]  /*2490*/  LOP3.LUT R2, R16, 0x80, RZ, 0xfc, !PT ;  /* 0x0000008010027812 */ /* 0x000fe200078efcff */
[----:B------:R-:W-:-:S03]  /*24a0*/  IMAD.HI.U32 R6, R29, R9, RZ ;  /* 0x000000091d067227 */ /* 0x000fc600078e00ff */
[----:B------:R-:W-:Y:S01]  /*24b0*/  ISETP.GT.U32.AND P0, PT, R11, R8, PT ;  /* 0x000000080b00720c */ /* 0x000fe20003f04070 */
[----:B------:R-:W-:Y:S01]  /*24c0*/  IMAD.MOV R6, RZ, RZ, -R6 ;  /* 0x000000ffff067224 */ /* 0x000fe200078e0a06 */
[----:B------:R-:W-:-:S03]  /*24d0*/  IABS R5, R2 ;  /* 0x0000000200057213 */ /* 0x000fc60000000000 */
[----:B------:R-:W-:Y:S02]  /*24e0*/  IMAD R9, R11, R6, R9 ;  /* 0x000000060b097224 */ /* 0x000fe400078e0209 */
[----:B------:R-:W-:Y:S01]  /*24f0*/  IMAD.HI.U32 R13, R29, R5, RZ ;  /* 0x000000051d0d7227 */ /* 0x000fe200078e00ff */
[----:B------:R-:W-:Y:S02]  /*2500*/  LOP3.LUT R14, R16, 0xa0, RZ, 0xfc, !PT ;  /* 0x000000a0100e7812 */ /* 0x000fe400078efcff */
[C---:B------:R-:W-:Y:S01]  /*2510*/  ISETP.GT.U32.AND P4, PT, R11.reuse, R9, PT ;  /* 0x000000090b00720c */ /* 0x040fe20003f84070 */
[----:B------:R-:W-:Y:S02]  /*2520*/  IMAD.MOV R13, RZ, RZ, -R13 ;  /* 0x000000ffff0d7224 */ /* 0x000fe400078e0a0d */
[----:B------:R-:W-:Y:S01]  /*2530*/  @!P0 IMAD.IADD R8, R8, 0x1, -R11 ;  /* 0x0000000108088824 */ /* 0x000fe200078e0a0b */
[----:B------:R-:W-:Y:S01]  /*2540*/  IABS R6, R14 ;  /* 0x0000000e00067213 */ /* 0x000fe20000000000 */
[----:B------:R-:W-:-:S03]  /*2550*/  IMAD R5, R11, R13, R5 ;  /* 0x0000000d0b057224 */ /* 0x000fc600078e0205 */
[----:B------:R-:W-:Y:S01]  /*2560*/  ISETP.GT.U32.AND P0, PT, R11, R8, PT ;  /* 0x000000080b00720c */ /* 0x000fe20003f04070 */
[----:B------:R-:W-:Y:S01]  /*2570*/  IMAD.HI.U32 R15, R29, R6, RZ ;  /* 0x000000061d0f7227 */ /* 0x000fe200078e00ff */
[----:B------:R-:W-:Y:S02]  /*2580*/  ISETP.GT.U32.AND P5, PT, R11, R5, PT ;  /* 0x000000050b00720c */ /* 0x000fe40003fa4070 */
[----:B------:R-:W-:Y:S01]  /*2590*/  ISETP.GE.AND P6, PT, R7, RZ, PT ;  /* 0x000000ff0700720c */ /* 0x000fe20003fc6270 */
[----:B------:R-:W-:Y:S02]  /*25a0*/  @!P4 IMAD.IADD R9, R9, 0x1, -R11 ;  /* 0x000000010909c824 */ /* 0x000fe400078e0a0b */
[----:B------:R-:W-:-:S03]  /*25b0*/  IMAD.MOV R15, RZ, RZ, -R15 ;  /* 0x000000ffff0f7224 */ /* 0x000fc600078e0a0f */
[C---:B------:R-:W-:Y:S01]  /*25c0*/  ISETP.GT.U32.AND P4, PT, R11.reuse, R9, PT ;  /* 0x000000090b00720c */ /* 0x040fe20003f84070 */
[----:B------:R-:W-:Y:S02]  /*25d0*/  IMAD R6, R11, R15, R6 ;  /* 0x0000000f0b067224 */ /* 0x000fe400078e0206 */
[--C-:B------:R-:W-:Y:S02]  /*25e0*/  @!P0 IMAD.IADD R8, R8, 0x1, -R11.reuse ;  /* 0x0000000108088824 */ /* 0x100fe400078e0a0b */
[----:B------:R-:W-:Y:S02]  /*25f0*/  @!P5 IMAD.IADD R5, R5, 0x1, -R11 ;  /* 0x000000010505d824 */ /* 0x000fe400078e0a0b */
[----:B------:R-:W-:Y:S01]  /*2600*/  @!P6 IMAD.MOV R8, RZ, RZ, -R8 ;  /* 0x000000ffff08e224 */ /* 0x000fe200078e0a08 */
[C---:B------:R-:W-:Y:S02]  /*2610*/  ISETP.GT.U32.AND P6, PT, R11.reuse, R6, PT ;  /* 0x000000060b00720c */ /* 0x040fe40003fc4070 */
[----:B------:R-:W-:-:S02]  /*2620*/  ISETP.GT.U32.AND P5, PT, R11, R5, PT ;  /* 0x000000050b00720c */ /* 0x000fc40003fa4070 */
[----:B------:R-:W-:Y:S01]  /*2630*/  LOP3.LUT R12, R16, 0xe0, RZ, 0xfc, !PT ;  /* 0x000000e0100c7812 */ /* 0x000fe200078efcff */
[----:B------:R-:W-:Y:S01]  /*2640*/  @!P4 IMAD.IADD R9, R9, 0x1, -R11 ;  /* 0x000000010909c824 */ /* 0x000fe200078e0a0b */
[----:B------:R-:W-:Y:S02]  /*2650*/  ISETP.GE.AND P4, PT, R2, RZ, PT ;  /* 0x000000ff0200720c */ /* 0x000fe40003f86270 */
[----:B------:R-:W-:Y:S02]  /*2660*/  IABS R24, R12 ;  /* 0x0000000c00187213 */ /* 0x000fe40000000000 */
[----:B------:R-:W-:-:S03]  /*2670*/  ISETP.GE.AND P0, PT, R0, RZ, PT ;  /* 0x000000ff0000720c */ /* 0x000fc60003f06270 */
[----:B------:R-:W-:Y:S02]  /*2680*/  @!P6 IMAD.IADD R6, R6, 0x1, -R11 ;  /* 0x000000010606e824 */ /* 0x000fe400078e0a0b */
[----:B------:R-:W-:-:S03]  /*2690*/  IMAD.HI.U32 R0, R29, R24, RZ ;  /* 0x000000181d007227 */ /* 0x000fc600078e00ff */
[----:B------:R-:W-:Y:S01]  /*26a0*/  ISETP.GT.U32.AND P6, PT, R11, R6, PT ;  /* 0x000000060b00720c */ /* 0x000fe20003fc4070 */
[----:B------:R-:W-:Y:S02]  /*26b0*/  @!P5 IMAD.IADD R5, R5, 0x1, -R11 ;  /* 0x000000010505d824 */ /* 0x000fe400078e0a0b */
[----:B------:R-:W-:Y:S02]  /*26c0*/  IMAD.MOV R0, RZ, RZ, -R0 ;  /* 0x000000ffff007224 */ /* 0x000fe400078e0a00 */
[----:B------:R-:W-:Y:S01]  /*26d0*/  @!P4 IMAD.MOV R5, RZ, RZ, -R5 ;  /* 0x000000ffff05c224 */ /* 0x000fe200078e0a05 */
[----:B------:R-:W-:Y:S01]  /*26e0*/  ISETP.GE.AND P4, PT, R14, RZ, PT ;  /* 0x000000ff0e00720c */ /* 0x000fe20003f86270 */
[----:B------:R-:W-:Y:S01]  /*26f0*/  IMAD R24, R11, R0, R24 ;  /* 0x000000000b187224 */ /* 0x000fe200078e0218 */
[----:B------:R-:W-:Y:S01]  /*2700*/  IADD3 R0, R28, -0x7, RZ ;  /* 0xfffffff91c007810 */ /* 0x000fe20007ffe0ff */
[----:B------:R-:W-:-:S03]  /*2710*/  @!P0 IMAD.MOV R9, RZ, RZ, -R9 ;  /* 0x000000ffff098224 */ /* 0x000fc600078e0a09 */
[----:B------:R-:W-:Y:S01]  /*2720*/  ISETP.GE.U32.AND P0, PT, R0, 0x7fffffda, PT ;  /* 0x7fffffda0000780c */ /* 0x000fe20003f06070 */
[----:B------:R-:W-:Y:S01]  /*2730*/  @!P6 IMAD.IADD R6, R6, 0x1, -R11 ;  /* 0x000000010606e824 */ /* 0x000fe200078e0a0b */
[C---:B----4-:R-:W-:Y:S01]  /*2740*/  LOP3.LUT R17, R18.reuse, 0x40, RZ, 0x3c, !PT ;  /* 0x0000004012117812 */ /* 0x050fe200078e3cff */
[----:B------:R1:W-:Y:S04]  /*2750*/  STL.64 [R1+0x10a8], R8 ;  /* 0x0010a80801007387 */ /* 0x0003e80000100a00 */
[----:B------:R-:W-:Y:S01]  /*2760*/  @!P4 IMAD.MOV R6, RZ, RZ, -R6 ;  /* 0x000000ffff06c224 */ /* 0x000fe200078e0a06 */
[----:B------:R4:W-:Y:S01]  /*2770*/  STL [R1+0x10b0], R5 ;  /* 0x0010b00501007387 */ /* 0x0009e20000100800 */
[----:B-1----:R-:W-:-:S03]  /*2780*/  LOP3.LUT R8, R18, 0x40, RZ, 0x3c, !PT ;  /* 0x0000004012087812 */ /* 0x002fc600078e3cff */
[----:B------:R-:W-:Y:S04]  /*2790*/  STL [R1+0x10b4], R6 ;  /* 0x0010b40601007387 */ /* 0x000fe80000100800 */
[----:B---3--:R1:W-:Y:S04]  /*27a0*/  LDGSTS.E [R17+0x1000], [R20.64], !P2 ;  /* 0x0100000014117fae */ /* 0x0083e8000d121844 */
[----:B--2---:R2:W-:Y:S04]  /*27b0*/  LDGSTS.E [R8+0x3000], [R26.64], !P0 ;  /* 0x030000001a087fae */ /* 0x0045e8000c121844 */
[----:B--2---:R-:W2:Y:S01]  /*27c0*/  LDL.64 R26, [R1+0x1c0] ;  /* 0x0001c000011a7983 */ /* 0x004ea20000100a00 */
[----:B------:R-:W-:-:S04]  /*27d0*/  LOP3.LUT R10, R16, 0xc0, RZ, 0xfc, !PT ;  /* 0x000000c0100a7812 */ /* 0x000fc800078efcff */
[----:B------:R-:W-:-:S05]  /*27e0*/  IABS R13, R10 ;  /* 0x0000000a000d7213 */ /* 0x000fca0000000000 */
[----:B------:R-:W-:Y:S01]  /*27f0*/  IMAD.MOV.U32 R7, RZ, RZ, R13 ;  /* 0x000000ffff077224 */ /* 0x000fe200078e000d */
[----:B------:R-:W-:-:S03]  /*2800*/  ISETP.GT.U32.AND P2, PT, R11, R24, PT ;  /* 0x000000180b00720c */ /* 0x000fc60003f44070 */
[----:B------:R-:W-:Y:S01]  /*2810*/  IMAD.HI.U32 R13, R29, R7, RZ ;  /* 0x000000071d0d7227 */ /* 0x000fe200078e00ff */
[----:B------:R-:W-:-:S03]  /*2820*/  LOP3.LUT R22, R16, 0x100, RZ, 0xfc, !PT ;  /* 0x0000010010167812 */ /* 0x000fc600078efcff */
[----:B------:R-:W-:Y:S01]  /*2830*/  IMAD.MOV R13, RZ, RZ, -R13 ;  /* 0x000000ffff0d7224 */ /* 0x000fe200078e0a0d */
[----:B------:R-:W-:-:S03]  /*2840*/  IABS R15, R22 ;  /* 0x00000016000f7213 */ /* 0x000fc60000000000 */
[----:B------:R-:W-:Y:S01]  /*2850*/  IMAD R7, R11, R13, R7 ;  /* 0x0000000d0b077224 */ /* 0x000fe200078e0207 */
[----:B------:R-:W-:Y:S01]  /*2860*/  LOP3.LUT R2, R16, 0x120, RZ, 0xfc, !PT ;  /* 0x0000012010027812 */ /* 0x000fe200078efcff */
[----:B------:R-:W-:-:S03]  /*2870*/  IMAD.HI.U32 R13, R29, R15, RZ ;  /* 0x0000000f1d0d7227 */ /* 0x000fc600078e00ff */
[----:B------:R-:W-:Y:S01]  /*2880*/  ISETP.GT.U32.AND P5, PT, R11, R7, PT ;  /* 0x000000070b00720c */ /* 0x000fe20003fa4070 */
[----:B------:R-:W-:Y:S01]  /*2890*/  @!P2 IMAD.IADD R24, R24, 0x1, -R11 ;  /* 0x000000011818a824 */ /* 0x000fe200078e0a0b */
[----:B------:R-:W-:Y:S01]  /*28a0*/  IABS R0, R2 ;  /* 0x0000000200007213 */ /* 0x000fe20000000000 */
[----:B------:R-:W-:-:S03]  /*28b0*/  IMAD.MOV R13, RZ, RZ, -R13 ;  /* 0x000000ffff0d7224 */ /* 0x000fc600078e0a0d */
[C---:B------:R-:W-:Y:S01]  /*28c0*/  ISETP.GT.U32.AND P2, PT, R11.reuse, R24, PT ;  /* 0x000000180b00720c */ /* 0x040fe20003f44070 */
[----:B------:R-:W-:Y:S02]  /*28d0*/  IMAD R15, R11, R13, R15 ;  /* 0x0000000d0b0f7224 */ /* 0x000fe400078e020f */
[----:B------:R-:W-:-:S04]  /*28e0*/  IMAD.HI.U32 R13, R29, R0, RZ ;  /* 0x000000001d0d7227 */ /* 0x000fc800078e00ff */
[----:B------:R-:W-:Y:S02]  /*28f0*/  IMAD.MOV R13, RZ, RZ, -R13 ;  /* 0x000000ffff0d7224 */ /* 0x000fe400078e0a0d */
[----:B------:R-:W-:Y:S01]  /*2900*/  @!P5 IMAD.IADD R7, R7, 0x1, -R11 ;  /* 0x000000010707d824 */ /* 0x000fe200078e0a0b */
[C---:B------:R-:W-:Y:S01]  /*2910*/  ISETP.GT.U32.AND P4, PT, R11.reuse, R15, PT ;  /* 0x0000000f0b00720c */ /* 0x040fe20003f84070 */
[----:B------:R-:W-:-:S03]  /*2920*/  IMAD R0, R11, R13, R0 ;  /* 0x0000000d0b007224 */ /* 0x000fc600078e0200 */
[C---:B------:R-:W-:Y:S01]  /*2930*/  ISETP.GT.U32.AND P5, PT, R11.reuse, R7, PT ;  /* 0x000000070b00720c */ /* 0x040fe20003fa4070 */
[----:B------:R-:W-:Y:S01]  /*2940*/  @!P2 IMAD.IADD R24, R24, 0x1, -R11 ;  /* 0x000000011818a824 */ /* 0x000fe200078e0a0b */
[----:B------:R-:W-:Y:S02]  /*2950*/  ISETP.GT.U32.AND P2, PT, R11, R0, PT ;  /* 0x000000000b00720c */ /* 0x000fe40003f44070 */
[----:B-1----:R-:W-:-:S05]  /*2960*/  LOP3.LUT R17, R16, 0x140, RZ, 0xfc, !PT ;  /* 0x0000014010117812 */ /* 0x002fca00078efcff */
[----:B------:R-:W-:Y:S01]  /*2970*/  @!P4 IMAD.IADD R15, R15, 0x1, -R11 ;  /* 0x000000010f0fc824 */ /* 0x000fe200078e0a0b */
[----:B------:R-:W-:-:S03]  /*2980*/  ISETP.GE.AND P6, PT, R10, RZ, PT ;  /* 0x000000ff0a00720c */ /* 0x000fc60003fc6270 */
[--C-:B------:R-:W-:Y:S01]  /*2990*/  @!P5 IMAD.IADD R7, R7, 0x1, -R11.reuse ;  /* 0x000000010707d824 */ /* 0x100fe200078e0a0b */
[----:B------:R-:W-:Y:S01]  /*29a0*/  ISETP.GE.AND P5, PT, R12, RZ, PT ;  /* 0x000000ff0c00720c */ /* 0x000fe20003fa6270 */
[----:B------:R-:W-:Y:S01]  /*29b0*/  @!P2 IMAD.IADD R0, R0, 0x1, -R11 ;  /* 0x000000010000a824 */ /* 0x000fe200078e0a0b */
[C---:B------:R-:W-:Y:S02]  /*29c0*/  ISETP.GT.U32.AND P0, PT, R11.reuse, R15, PT ;  /* 0x0000000f0b00720c */ /* 0x040fe40003f04070 */
[----:B------:R-:W-:Y:S02]  /*29d0*/  IABS R10, R17 ;  /* 0x00000011000a7213 */ /* 0x000fe40000000000 */
[----:B------:R-:W-:Y:S01]  /*29e0*/  ISETP.GT.U32.AND P2, PT, R11, R0, PT ;  /* 0x000000000b00720c */ /* 0x000fe20003f44070 */
[----:B------:R-:W-:Y:S01]  /*29f0*/  IMAD.MOV.U32 R4, RZ, RZ, R24 ;  /* 0x000000ffff047224 */ /* 0x000fe200078e0018 */
[----:B------:R-:W-:Y:S01]  /*2a00*/  LOP3.LUT R14, R16, 0x160, RZ, 0xfc, !PT ;  /* 0x00000160100e7812 */ /* 0x000fe200078efcff */
[----:B------:R-:W-:Y:S01]  /*2a10*/  IMAD.HI.U32 R21, R29, R10, RZ ;  /* 0x0000000a1d157227 */ /* 0x000fe200078e00ff */
[----:B------:R-:W-:-:S02]  /*2a20*/  IADD3 R23, R28, -0xb, RZ ;  /* 0xfffffff51c177810 */ /* 0x000fc40007ffe0ff */
[----:B------:R-:W-:Y:S01]  /*2a30*/  IABS R12, R14 ;  /* 0x0000000e000c7213 */ /* 0x000fe20000000000 */
[----:B------:R-:W-:Y:S02]  /*2a40*/  IMAD.MOV R21, RZ, RZ, -R21 ;  /* 0x000000ffff157224 */ /* 0x000fe400078e0a15 */
[----:B------:R-:W-:Y:S01]  /*2a50*/  @!P5 IMAD.MOV R4, RZ, RZ, -R4 ;  /* 0x000000ffff04d224 */ /* 0x000fe200078e0a04 */
[----:B------:R-:W-:Y:S01]  /*2a60*/  ISETP.GE.AND P5, PT, R22, RZ, PT ;  /* 0x000000ff1600720c */ /* 0x000fe20003fa6270 */
[----:B------:R-:W-:Y:S01]  /*2a70*/  @!P0 IMAD.IADD R15, R15, 0x1, -R11 ;  /* 0x000000010f0f8824 */ /* 0x000fe200078e0a0b */
[----:B------:R-:W-:Y:S01]  /*2a80*/  ISETP.GE.AND P0, PT, R2, RZ, PT ;  /* 0x000000ff0200720c */ /* 0x000fe20003f06270 */
[----:B------:R-:W-:Y:S01]  /*2a90*/  IMAD R10, R11, R21, R10 ;  /* 0x000000150b0a7224 */ /* 0x000fe200078e020a */
[----:B------:R-:W-:Y:S01]  /*2aa0*/  ISETP.GE.U32.AND P4, PT, R23, 0x7fffffd6, PT ;  /* 0x7fffffd61700780c */ /* 0x000fe20003f86070 */
[----:B------:R-:W-:Y:S02]  /*2ab0*/  @!P6 IMAD.MOV R7, RZ, RZ, -R7 ;  /* 0x000000ffff07e224 */ /* 0x000fe400078e0a07 */
[----:B------:R-:W-:Y:S01]  /*2ac0*/  IMAD.HI.U32 R23, R29, R12, RZ ;  /* 0x0000000c1d177227 */ /* 0x000fe200078e00ff */
[----:B------:R-:W-:-:S03]  /*2ad0*/  ISETP.GT.U32.AND P6, PT, R11, R10, PT ;  /* 0x0000000a0b00720c */ /* 0x000fc60003fc4070 */
[----:B------:R-:W-:Y:S01]  /*2ae0*/  @!P2 IMAD.IADD R0, R0, 0x1, -R11 ;  /* 0x000000010000a824 */ /* 0x000fe200078e0a0b */
[----:B------:R-:W-:Y:S01]  /*2af0*/  STL [R1+0x10b8], R7 ;  /* 0x0010b80701007387 */ /* 0x000fe20000100800 */
[----:B------:R-:W-:Y:S02]  /*2b00*/  IMAD.MOV R22, RZ, RZ, -R23 ;  /* 0x000000ffff167224 */ /* 0x000fe400078e0a17 */
[----:B----4-:R-:W-:Y:S01]  /*2b10*/  IMAD.MOV.U32 R5, RZ, RZ, R15 ;  /* 0x000000ffff057224 */ /* 0x010fe200078e000f */
[----:B------:R1:W-:Y:S01]  /*2b20*/  STL [R1+0x30], R4 ;  /* 0x0000300401007387 */ /* 0x0003e20000100800 */
[C---:B------:R-:W-:Y:S02]  /*2b30*/  IMAD R12, R11.reuse, R22, R12 ;  /* 0x000000160b0c7224 */ /* 0x040fe400078e020c */
[----:B------:R-:W-:Y:S02]  /*2b40*/  @!P5 IMAD.MOV R5, RZ, RZ, -R5 ;  /* 0x000000ffff05d224 */ /* 0x000fe400078e0a05 */
[----:B-1----:R-:W-:Y:S01]  /*2b50*/  IMAD.MOV.U32 R4, RZ, RZ, R0 ;  /* 0x000000ffff047224 */ /* 0x002fe200078e0000 */
[----:B------:R-:W-:-:S03]  /*2b60*/  ISETP.GT.U32.AND P2, PT, R11, R12, PT ;  /* 0x0000000c0b00720c */ /* 0x000fc60003f44070 */
[----:B------:R-:W-:Y:S01]  /*2b70*/  @!P0 IMAD.MOV R4, RZ, RZ, -R4 ;  /* 0x000000ffff048224 */ /* 0x000fe200078e0a04 */
[----:B------:R-:W-:Y:S01]  /*2b80*/  STL [R1+0x38], R5 ;  /* 0x0000380501007387 */ /* 0x000fe20000100800 */
[----:B------:R-:W-:-:S03]  /*2b90*/  @!P6 IMAD.IADD R10, R10, 0x1, -R11 ;  /* 0x000000010a0ae824 */ /* 0x000fc600078e0a0b */
[----:B------:R1:W-:Y:S04]  /*2ba0*/  STL [R1+0x44], R4 ;  /* 0x0000440401007387 */ /* 0x0003e80000100800 */
[----:B------:R-:W3:Y:S01]  /*2bb0*/  LDL.64 R18, [R1+0x1c8] ;  /* 0x0001c80001127983 */ /* 0x000ee20000100a00 */
[----:B------:R-:W-:Y:S01]  /*2bc0*/  ISETP.GT.U32.AND P6, PT, R11, R10, PT ;  /* 0x0000000a0b00720c */ /* 0x000fe20003fc4070 */
[----:B------:R-:W-:Y:S01]  /*2bd0*/  @!P2 IMAD.IADD R12, R12, 0x1, -R11 ;  /* 0x000000010c0ca824 */ /* 0x000fe200078e0a0b */
[----:B------:R-:W-:-:S11]  /*2be0*/  ISETP.GE.AND P2, PT, R17, RZ, PT ;  /* 0x000000ff1100720c */ /* 0x000fd60003f46270 */
[----:B------:R-:W-:Y:S01]  /*2bf0*/  @!P6 IMAD.IADD R10, R10, 0x1, -R11 ;  /* 0x000000010a0ae824 */ /* 0x000fe200078e0a0b */
[----:B------:R-:W-:-:S03]  /*2c00*/  ISETP.GE.AND P6, PT, R14, RZ, PT ;  /* 0x000000ff0e00720c */ /* 0x000fc60003fc6270 */
[----:B-1----:R-:W-:-:S04]  /*2c10*/  IMAD.MOV.U32 R4, RZ, RZ, R10 ;  /* 0x000000ffff047224 */ /* 0x002fc800078e000a */
[----:B------:R-:W-:-:S05]  /*2c20*/  @!P2 IMAD.MOV R4, RZ, RZ, -R4 ;  /* 0x000000ffff04a224 */ /* 0x000fca00078e0a04 */
[----:B------:R1:W-:Y:S04]  /*2c30*/  STL [R1+0x4c], R4 ;  /* 0x00004c0401007387 */ /* 0x0003e80000100800 */
[----:B--2---:R2:W-:Y:S01]  /*2c40*/  LDGSTS.E [R8+0x5000], [R26.64], !P4 ;  /* 0x050000001a087fae */ /* 0x0045e2000e121844 */
[----:B------:R-:W-:-:S13]  /*2c50*/  ISETP.GT.U32.AND P4, PT, R11, R12, PT ;  /* 0x0000000c0b00720c */ /* 0x000fda0003f84070 */
[----:B------:R-:W-:-:S04]  /*2c60*/  @!P4 IMAD.IADD R12, R12, 0x1, -R11 ;  /* 0x000000010c0cc824 */ /* 0x000fc800078e0a0b */
[----:B-1----:R-:W-:-:S04]  /*2c70*/  IMAD.MOV.U32 R4, RZ, RZ, R12 ;  /* 0x000000ffff047224 */ /* 0x002fc800078e000c */
[----:B------:R-:W-:-:S05]  /*2c80*/  @!P6 IMAD.MOV R4, RZ, RZ, -R4 ;  /* 0x000000ffff04e224 */ /* 0x000fca00078e0a04 */
[----:B------:R1:W-:Y:S04]  /*2c90*/  STL [R1+0x50], R4 ;  /* 0x0000500401007387 */ /* 0x0003e80000100800 */
[----:B------:R-:W4:Y:S01]  /*2ca0*/  LDL.64 R6, [R1+0x1d0] ;  /* 0x0001d00001067983 */ /* 0x000f220000100a00 */
[----:B------:R-:W-:-:S04]  /*2cb0*/  LOP3.LUT R13, R16, 0x180, RZ, 0xfc, !PT ;  /* 0x00000180100d7812 */ /* 0x000fc800078efcff */
[----:B------:R-:W-:-:S05]  /*2cc0*/  IABS R20, R13 ;  /* 0x0000000d00147213 */ /* 0x000fca0000000000 */
[----:B------:R-:W-:Y:S01]  /*2cd0*/  IMAD.HI.U32 R21, R29, R20, RZ ;  /* 0x000000141d157227 */ /* 0x000fe200078e00ff */
[----:B------:R-:W-:-:S03]  /*2ce0*/  LOP3.LUT R2, R16, 0x1a0, RZ, 0xfc, !PT ;  /* 0x000001a010027812 */ /* 0x000fc600078efcff */
[----:B------:R-:W-:Y:S01]  /*2cf0*/  IMAD.MOV R21, RZ, RZ, -R21 ;  /* 0x000000ffff157224 */ /* 0x000fe200078e0a15 */
[----:B------:R-:W-:-:S03]  /*2d00*/  IABS R22, R2 ;  /* 0x0000000200167213 */ /* 0x000fc60000000000 */
[----:B------:R-:W-:Y:S01]  /*2d10*/  IMAD R20, R11, R21, R20 ;  /* 0x000000150b147224 */ /* 0x000fe200078e0214 */
[----:B------:R-:W-:Y:S01]  /*2d20*/  LOP3.LUT R21, R16, 0x1c0, RZ, 0xfc, !PT ;  /* 0x000001c010157812 */ /* 0x000fe200078efcff */
[----:B------:R-:W-:-:S03]  /*2d30*/  IMAD.MOV.U32 R15, RZ, RZ, R22 ;  /* 0x000000ffff0f7224 */ /* 0x000fc600078e0016 */
[----:B------:R-:W-:Y:S02]  /*2d40*/  IABS R0, R21 ;  /* 0x0000001500007213 */ /* 0x000fe40000000000 */
[----:B------:R-:W-:Y:S01]  /*2d50*/  ISETP.GT.U32.AND P0, PT, R11, R20, PT ;  /* 0x000000140b00720c */ /* 0x000fe20003f04070 */
[----:B------:R-:W-:-:S04]  /*2d60*/  IMAD.HI.U32 R22, R29, R15, RZ ;  /* 0x0000000f1d167227 */ /* 0x000fc800078e00ff */
[----:B------:R-:W-:Y:S01]  /*2d70*/  IMAD.HI.U32 R14, R29, R0, RZ ;  /* 0x000000001d0e7227 */ /* 0x000fe200078e00ff */
[----:B------:R-:W1:Y:S03]  /*2d80*/  S2R R9, SR_TID.X ;  /* 0x0000000000097919 */ /* 0x000e660000002100 */
[----:B------:R-:W-:Y:S02]  /*2d90*/  IMAD.MOV R14, RZ, RZ, -R14 ;  /* 0x000000ffff0e7224 */ /* 0x000fe400078e0a0e */
[----:B------:R-:W-:Y:S02]  /*2da0*/  IMAD.MOV R22, RZ, RZ, -R22 ;  /* 0x000000ffff167224 */ /* 0x000fe400078e0a16 */
[C---:B------:R-:W-:Y:S02]  /*2db0*/  IMAD R0, R11.reuse, R14, R0 ;  /* 0x0000000e0b007224 */ /* 0x040fe400078e0200 */
[----:B------:R-:W-:-:S02]  /*2dc0*/  IMAD R15, R11, R22, R15 ;  /* 0x000000160b0f7224 */ /* 0x000fc400078e020f */
[----:B------:R-:W-:Y:S01]  /*2dd0*/  @!P0 IMAD.IADD R20, R20, 0x1, -R11 ;  /* 0x0000000114148824 */ /* 0x000fe200078e0a0b */
[----:B------:R-:W-:Y:S02]  /*2de0*/  IADD3 R23, R28, -0xf, RZ ;  /* 0xfffffff11c177810 */ /* 0x000fe40007ffe0ff */
[C---:B------:R-:W-:Y:S02]  /*2df0*/  ISETP.GT.U32.AND P6, PT, R11.reuse, R0, PT ;  /* 0x000000000b00720c */ /* 0x040fe40003fc4070 */
[C---:B------:R-:W-:Y:S02]  /*2e00*/  ISETP.GT.U32.AND P4, PT, R11.reuse, R15, PT ;  /* 0x0000000f0b00720c */ /* 0x040fe40003f84070 */
[----:B------:R-:W-:Y:S02]  /*2e10*/  ISETP.GT.U32.AND P0, PT, R11, R20, PT ;  /* 0x000000140b00720c */ /* 0x000fe40003f04070 */
[----:B------:R-:W-:Y:S02]  /*2e20*/  ISETP.GE.U32.AND P5, PT, R23, 0x7fffffd2, PT ;  /* 0x7fffffd21700780c */ /* 0x000fe40003fa6070 */
[----:B------:R-:W-:-:S02]  /*2e30*/  IABS R10, R16 ;  /* 0x00000010000a7213 */ /* 0x000fc40000000000 */
[----:B-1----:R-:W-:-:S03]  /*2e40*/  LEA.HI R12, R9, R25, RZ, 0x1b ;  /* 0x00000019090c7211 */ /* 0x002fc600078fd8ff */
[----:B------:R-:W-:Y:S02]  /*2e50*/  @!P6 IMAD.IADD R0, R0, 0x1, -R11 ;  /* 0x000000010000e824 */ /* 0x000fe400078e0a0b */
[----:B------:R-:W-:-:S04]  /*2e60*/  IMAD.HI.U32 R14, R29, R10, RZ ;  /* 0x0000000a1d0e7227 */ /* 0x000fc800078e00ff */
[--C-:B------:R-:W-:Y:S02]  /*2e70*/  @!P4 IMAD.IADD R15, R15, 0x1, -R11.reuse ;  /* 0x000000010f0fc824 */ /* 0x100fe400078e0a0b */
[----:B------:R-:W-:Y:S01]  /*2e80*/  @!P0 IMAD.IADD R20, R20, 0x1, -R11 ;  /* 0x0000000114148824 */ /* 0x000fe200078e0a0b */
[----:B------:R-:W-:Y:S01]  /*2e90*/  ISETP.GE.AND P0, PT, R13, RZ, PT ;  /* 0x000000ff0d00720c */ /* 0x000fe20003f06270 */
[----:B------:R-:W-:Y:S01]  /*2ea0*/  IMAD.MOV R13, RZ, RZ, -R14 ;  /* 0x000000ffff0d7224 */ /* 0x000fe200078e0a0e */
[----:B------:R-:W-:Y:S02]  /*2eb0*/  IADD3 R25, R12, 0x10, RZ ;  /* 0x000000100c197810 */ /* 0x000fe40007ffe0ff */
[C---:B------:R-:W-:Y:S01]  /*2ec0*/  ISETP.GT.U32.AND P6, PT, R11.reuse, R15, PT ;  /* 0x0000000f0b00720c */ /* 0x040fe20003fc4070 */
[C---:B------:R-:W-:Y:S01]  /*2ed0*/  IMAD R10, R11.reuse, R13, R10 ;  /* 0x0000000d0b0a7224 */ /* 0x040fe200078e020a */
[----:B------:R-:W-:Y:S02]  /*2ee0*/  SHF.R.U32.HI R17, RZ, 0x9, R3 ;  /* 0x00000009ff117819 */ /* 0x000fe40000011603 */
[----:B------:R-:W-:Y:S01]  /*2ef0*/  IABS R13, R25 ;  /* 0x00000019000d7213 */ /* 0x000fe20000000000 */
[----:B------:R-:W-:Y:S01]  /*2f00*/  IMAD.MOV.U32 R4, RZ, RZ, R20 ;  /* 0x000000ffff047224 */ /* 0x000fe200078e0014 */
[----:B---3--:R1:W-:Y:S01]  /*2f10*/  LDGSTS.E [R8+0x7000], [R18.64], !P5 ;  /* 0x0700000012087fae */ /* 0x0083e2000e921844 */
[----:B------:R-:W-:-:S02]  /*2f20*/  ISETP.GT.U32.AND P5, PT, R11, R0, PT ;  /* 0x000000000b00720c */ /* 0x000fc40003fa4070 */
[----:B------:R-:W-:Y:S01]  /*2f30*/  IMAD.HI.U32 R20, R29, R13, RZ ;  /* 0x0000000d1d147227 */ /* 0x000fe200078e00ff */
[----:B------:R-:W-:Y:S02]  /*2f40*/  LOP3.LUT P2, RZ, R17, 0x1, RZ, 0xc0, !PT ;  /* 0x0000000111ff7812 */ /* 0x000fe4000784c0ff */
[----:B------:R-:W-:Y:S01]  /*2f50*/  ISETP.GE.AND P4, PT, R2, RZ, PT ;  /* 0x000000ff0200720c */ /* 0x000fe20003f86270 */
[----:B------:R-:W-:Y:S01]  /*2f60*/  @!P0 IMAD.MOV R4, RZ, RZ, -R4 ;  /* 0x000000ffff048224 */ /* 0x000fe200078e0a04 */
[----:B------:R-:W-:Y:S02]  /*2f70*/  LOP3.LUT R17, R16, 0x1e0, RZ, 0xfc, !PT ;  /* 0x000001e010117812 */ /* 0x000fe400078efcff */
[----:B------:R-:W-:Y:S01]  /*2f80*/  ISETP.GT.U32.AND P0, PT, R11, R10, PT ;  /* 0x0000000a0b00720c */ /* 0x000fe20003f04070 */
[----:B------:R-:W-:Y:S01]  /*2f90*/  @!P6 IMAD.IADD R15, R15, 0x1, -R11 ;  /* 0x000000010f0fe824 */ /* 0x000fe200078e0a0b */
[----:B--2---:R-:W-:Y:S01]  /*2fa0*/  IABS R26, R17 ;  /* 0x00000011001a7213 */ /* 0x004fe20000000000 */
[----:B------:R-:W-:-:S02]  /*2fb0*/  IMAD.MOV R20, RZ, RZ, -R20 ;  /* 0x000000ffff147224 */ /* 0x000fc400078e0a14 */
[----:B------:R-:W-:Y:S01]  /*2fc0*/  @!P5 IMAD.IADD R0, R0, 0x1, -R11 ;  /* 0x000000010000d824 */ /* 0x000fe200078e0a0b */
[----:B------:R-:W-:Y:S01]  /*2fd0*/  ISETP.GE.AND P5, PT, R21, RZ, PT ;  /* 0x000000ff1500720c */ /* 0x000fe20003fa6270 */
[----:B------:R-:W-:Y:S01]  /*2fe0*/  IMAD R13, R11, R20, R13 ;  /* 0x000000140b0d7224 */ /* 0x000fe200078e020d */
[----:B------:R-:W-:Y:S01]  /*2ff0*/  IADD3 R23, R12, 0x30, RZ ;  /* 0x000000300c177810 */ /* 0x000fe20007ffe0ff */
[----:B-1----:R-:W-:Y:S02]  /*3000*/  IMAD.MOV.U32 R18, RZ, RZ, R15 ;  /* 0x000000ffff127224 */ /* 0x002fe400078e000f */
[----:B------:R-:W-:Y:S01]  /*3010*/  IMAD.HI.U32 R14, R29, R26, RZ ;  /* 0x0000001a1d0e7227 */ /* 0x000fe200078e00ff */
[----:B------:R-:W-:Y:S02]  /*3020*/  IABS R2, R23 ;  /* 0x0000001700027213 */ /* 0x000fe40000000000 */
[----:B------:R-:W-:Y:S01]  /*3030*/  SHF.R.U32.HI R20, RZ, 0xd, R3 ;  /* 0x0000000dff147819 */ /* 0x000fe20000011603 */
[----:B------:R-:W-:-:S02]  /*3040*/  IMAD.MOV.U32 R19, RZ, RZ, R0 ;  /* 0x000000ffff137224 */ /* 0x000fc400078e0000 */
[----:B------:R-:W-:Y:S01]  /*3050*/  @!P4 IMAD.MOV R18, RZ, RZ, -R18 ;  /* 0x000000ffff12c224 */ /* 0x000fe200078e0a12 */
[C---:B------:R-:W-:Y:S01]  /*3060*/  ISETP.GT.U32.AND P4, PT, R11.reuse, R13, PT ;  /* 0x0000000d0b00720c */ /* 0x040fe20003f84070 */
[----:B------:R-:W-:Y:S02]  /*3070*/  IMAD.MOV R14, RZ, RZ, -R14 ;  /* 0x000000ffff0e7224 */ /* 0x000fe400078e0a0e */
[----:B------:R-:W-:Y:S02]  /*3080*/  @!P0 IMAD.IADD R10, R10, 0x1, -R11 ;  /* 0x000000010a0a8824 */ /* 0x000fe400078e0a0b */
[----:B------:R-:W-:Y:S01]  /*3090*/  @!P5 IMAD.MOV R19, RZ, RZ, -R19 ;  /* 0x000000ffff13d224 */ /* 0x000fe200078e0a13 */
[----:B------:R-:W-:Y:S01]  /*30a0*/  LOP3.LUT P5, RZ, R20, 0x1, RZ, 0xc0, !PT ;  /* 0x0000000114ff7812 */ /* 0x000fe200078ac0ff */
[----:B------:R-:W-:Y:S02]  /*30b0*/  IMAD R26, R11, R14, R26 ;  /* 0x0000000e0b1a7224 */ /* 0x000fe400078e021a */
[----:B------:R-:W-:Y:S01]  /*30c0*/  IMAD.HI.U32 R14, R29, R2, RZ ;  /* 0x000000021d0e7227 */ /* 0x000fe200078e00ff */
[C---:B------:R-:W-:Y:S01]  /*30d0*/  ISETP.GT.U32.AND P0, PT, R11.reuse, R10, PT ;  /* 0x0000000a0b00720c */ /* 0x040fe20003f04070 */
[----:B------:R1:W-:Y:S01]  /*30e0*/  STL [R1+0x48], R4 ;  /* 0x0000480401007387 */ /* 0x0003e20000100800 */
[C---:B------:R-:W-:Y:S01]  /*30f0*/  IADD3 R24, R12.reuse, 0x50, RZ ;  /* 0x000000500c187810 */ /* 0x040fe20007ffe0ff */
[----:B------:R-:W-:Y:S01]  /*3100*/  IMAD.MOV R14, RZ, RZ, -R14 ;  /* 0x000000ffff0e7224 */ /* 0x000fe200078e0a0e */
[----:B------:R-:W-:Y:S01]  /*3110*/  ISETP.GT.U32.AND P6, PT, R11, R26, PT ;  /* 0x0000001a0b00720c */ /* 0x000fe20003fc4070 */
[----:B------:R-:W-:Y:S01]  /*3120*/  @!P4 IMAD.IADD R13, R13, 0x1, -R11 ;  /* 0x000000010d0dc824 */ /* 0x000fe200078e0a0b */
[----:B------:R-:W-:Y:S01]  /*3130*/  IABS R27, R24 ;  /* 0x00000018001b7213 */ /* 0x000fe20000000000 */
[----:B------:R-:W-:Y:S01]  /*3140*/  IMAD R2, R11, R14, R2 ;  /* 0x0000000e0b027224 */ /* 0x000fe200078e0202 */
[----:B-1----:R-:W2:Y:S01]  /*3150*/  LDL.64 R4, [R1+0x1d8] ;  /* 0x0001d80001047983 */ /* 0x002ea20000100a00 */
[----:B------:R-:W-:-:S02]  /*3160*/  IADD3 R14, R12, 0x70, RZ ;  /* 0x000000700c0e7810 */ /* 0x000fc40007ffe0ff */
[----:B------:R-:W-:Y:S02]  /*3170*/  IMAD.HI.U32 R21, R29, R27, RZ ;  /* 0x0000001b1d157227 */ /* 0x000fe400078e00ff */
[----:B------:R-:W-:Y:S02]  /*3180*/  IABS R22, R14 ;  /* 0x0000000e00167213 */ /* 0x000fe40000000000 */
[----:B------:R-:W-:Y:S01]  /*3190*/  @!P0 IMAD.IADD R10, R10, 0x1, -R11 ;  /* 0x000000010a0a8824 */ /* 0x000fe200078e0a0b */
[----:B------:R-:W-:Y:S01]  /*31a0*/  ISETP.GT.U32.AND P0, PT, R11, R2, PT ;  /* 0x000000020b00720c */ /* 0x000fe20003f04070 */
[----:B------:R-:W-:Y:S01]  /*31b0*/  IMAD.MOV R21, RZ, RZ, -R21 ;  /* 0x000000ffff157224 */ /* 0x000fe200078e0a15 */
[----:B------:R-:W-:Y:S01]  /*31c0*/  IADD3 R0, R12, 0x90, RZ ;  /* 0x000000900c007810 */ /* 0x000fe20007ffe0ff */
[----:B------:R-:W-:Y:S01]  /*31d0*/  IMAD.HI.U32 R20, R29, R22, RZ ;  /* 0x000000161d147227 */ /* 0x000fe200078e00ff */
[----:B------:R-:W-:Y:S03]  /*31e0*/  STL [R1+0x10bc], R18 ;  /* 0x0010bc1201007387 */ /* 0x000fe60000100800 */
[----:B------:R-:W-:-:S02]  /*31f0*/  @!P6 IMAD.IADD R26, R26, 0x1, -R11 ;  /* 0x000000011a1ae824 */ /* 0x000fc400078e0a0b */
[C---:B------:R-:W-:Y:S01]  /*3200*/  IMAD R27, R11.reuse, R21, R27 ;  /* 0x000000150b1b7224 */ /* 0x040fe200078e021b */
[----:B------:R-:W-:Y:S01]  /*3210*/  IABS R21, R0 ;  /* 0x0000000000157213 */ /* 0x000fe20000000000 */
[----:B------:R-:W-:Y:S01]  /*3220*/  IMAD.MOV R20, RZ, RZ, -R20 ;  /* 0x000000ffff147224 */ /* 0x000fe200078e0a14 */
[----:B------:R-:W-:Y:S01]  /*3230*/  STL [R1+0x10c0], R19 ;  /* 0x0010c01301007387 */ /* 0x000fe20000100800 */
[C---:B------:R-:W-:Y:S02]  /*3240*/  ISETP.GT.U32.AND P6, PT, R11.reuse, R26, PT ;  /* 0x0000001a0b00720c */ /* 0x040fe40003fc4070 */
[----:B------:R-:W-:Y:S01]  /*3250*/  IMAD R22, R11, R20, R22 ;  /* 0x000000140b167224 */ /* 0x000fe200078e0216 */
[----:B------:R-:W-:Y:S01]  /*3260*/  IADD3 R15, R12, 0xb0, RZ ;  /* 0x000000b00c0f7810 */ /* 0x000fe20007ffe0ff */
[----:B------:R-:W-:Y:S01]  /*3270*/  IMAD.HI.U32 R20, R29, R21, RZ ;  /* 0x000000151d147227 */ /* 0x000fe200078e00ff */
[----:B------:R-:W-:-:S03]  /*3280*/  ISETP.GE.AND P4, PT, R16, RZ, PT ;  /* 0x000000ff1000720c */ /* 0x000fc60003f86270 */
[----:B------:R-:W-:Y:S01]  /*3290*/  @!P0 IMAD.IADD R2, R2, 0x1, -R11 ;  /* 0x0000000102028824 */ /* 0x000fe200078e0a0b */
[----:B------:R-:W-:Y:S01]  /*32a0*/  ISETP.GE.AND P0, PT, R17, RZ, PT ;  /* 0x000000ff1100720c */ /* 0x000fe20003f06270 */
[----:B------:R-:W-:Y:S01]  /*32b0*/  IMAD.MOV R20, RZ, RZ, -R20 ;  /* 0x000000ffff147224 */ /* 0x000fe200078e0a14 */
[----:B------:R-:W-:-:S03]  /*32c0*/  IABS R16, R15 ;  /* 0x0000000f00107213 */ /* 0x000fc60000000000 */
[----:B------:R-:W-:Y:S02]  /*32d0*/  IMAD R21, R11, R20, R21 ;  /* 0x000000140b157224 */ /* 0x000fe400078e0215 */
[----:B------:R-:W-:Y:S01]  /*32e0*/  IMAD.HI.U32 R20, R29, R16, RZ ;  /* 0x000000101d147227 */ /* 0x000fe200078e00ff */
[----:B------:R-:W-:-:S03]  /*32f0*/  SHF.R.U32.HI R17, RZ, 0x5, R3 ;  /* 0x00000005ff117819 */ /* 0x000fc60000011603 */
[----:B------:R-:W-:Y:S02]  /*3300*/  @!P6 IMAD.IADD R26, R26, 0x1, -R11 ;  /* 0x000000011a1ae824 */ /* 0x000fe400078e0a0b */
[----:B------:R-:W-:Y:S02]  /*3310*/  IMAD.MOV R20, RZ, RZ, -R20 ;  /* 0x000000ffff147224 */ /* 0x000fe400078e0a14 */
[----:B------:R-:W-:Y:S01]  /*3320*/  @!P0 IMAD.MOV R26, RZ, RZ, -R26 ;  /* 0x000000ffff1a8224 */ /* 0x000fe200078e0a1a */
[----:B------:R-:W-:Y:S01]  /*3330*/  LOP3.LUT P0, RZ, R17, 0x1, RZ, 0xc0, !PT ;  /* 0x0000000111ff7812 */ /* 0x000fe2000780c0ff */
[C---:B------:R-:W-:Y:S01]  /*3340*/  IMAD R16, R11.reuse, R20, R16 ;  /* 0x000000140b107224 */ /* 0x040fe200078e0210 */
[C---:B------:R-:W-:Y:S02]  /*3350*/  IADD3 R17, R12.reuse, 0xd0, RZ ;  /* 0x000000d00c117810 */ /* 0x040fe40007ffe0ff */
[----:B------:R-:W-:Y:S01]  /*3360*/  IADD3 R20, R12, 0xf0, RZ ;  /* 0x000000f00c147810 */ /* 0x000fe20007ffe0ff */
[----:B----4-:R1:W-:Y:S01]  /*3370*/  LDGSTS.E [R8+0x9000], [R6.64], P5 ;  /* 0x0900000006087fae */ /* 0x0103e2000a921844 */
[----:B------:R-:W-:-:S03]  /*3380*/  ISETP.GT.U32.AND P5, PT, R11, R13, PT ;  /* 0x0000000d0b00720c */ /* 0x000fc60003fa4070 */
[----:B-1----:R-:W3:Y:S10]  /*3390*/  LDL.64 R6, [R1+0x1e0] ;  /* 0x0001e00001067983 */ /* 0x002ef40000100a00 */
[----:B------:R-:W-:Y:S01]  /*33a0*/  @!P5 IMAD.IADD R13, R13, 0x1, -R11 ;  /* 0x000000010d0dd824 */ /* 0x000fe200078e0a0b */
[----:B------:R-:W-:-:S13]  /*33b0*/  ISETP.GE.AND P5, PT, R25, RZ, PT ;  /* 0x000000ff1900720c */ /* 0x000fda0003fa6270 */
[----:B------:R-:W-:-:S05]  /*33c0*/  @!P5 IMAD.MOV R13, RZ, RZ, -R13 ;  /* 0x000000ffff0dd224 */ /* 0x000fca00078e0a0d */
[----:B------:R1:W-:Y:S04]  /*33d0*/  STL.64 [R1+0x10d0], R12 ;  /* 0x0010d00c01007387 */ /* 0x0003e80000100a00 */
[----:B-1----:R-:W4:Y:S01]  /*33e0*/  LDL.64 R12, [R1+0x1e8] ;  /* 0x0001e800010c7983 */ /* 0x002f220000100a00 */
[C---:B------:R-:W-:Y:S01]  /*33f0*/  ISETP.GT.U32.AND P6, PT, R11.reuse, R27, PT ;  /* 0x0000001b0b00720c */ /* 0x040fe20003fc4070 */
[----:B------:R-:W-:Y:S01]  /*3400*/  @!P4 IMAD.MOV R10, RZ, RZ, -R10 ;  /* 0x000000ffff0ac224 */ /* 0x000fe200078e0a0a */
[----:B------:R-:W-:-:S11]  /*3410*/  ISETP.GT.U32.AND P4, PT, R11, R22, PT ;  /* 0x000000160b00720c */ /* 0x000fd60003f84070 */
[--C-:B------:R-:W-:Y:S01]  /*3420*/  @!P6 IMAD.IADD R27, R27, 0x1, -R11.reuse ;  /* 0x000000011b1be824 */ /* 0x100fe200078e0a0b */
[----:B------:R-:W-:Y:S01]  /*3430*/  ISETP.GT.U32.AND P6, PT, R11, R2, PT ;  /* 0x000000020b00720c */ /* 0x000fe20003fc4070 */
[----:B------:R-:W-:-:S12]  /*3440*/  @!P4 IMAD.IADD R22, R22, 0x1, -R11 ;  /* 0x000000011616c824 */ /* 0x000fd800078e0a0b */
[----:B------:R-:W-:Y:S01]  /*3450*/  @!P6 IMAD.IADD R2, R2, 0x1, -R11 ;  /* 0x000000010202e824 */ /* 0x000fe200078e0a0b */
[----:B------:R-:W-:Y:S02]  /*3460*/  ISETP.GT.U32.AND P6, PT, R11, R21, PT ;  /* 0x000000150b00720c */ /* 0x000fe40003fc4070 */
[----:B------:R-:W-:Y:S02]  /*3470*/  ISETP.GE.AND P4, PT, R24, RZ, PT ;  /* 0x000000ff1800720c */ /* 0x000fe40003f86270 */
[----:B------:R-:W-:-:S09]  /*3480*/  IABS R25, R17 ;  /* 0x0000001100197213 */ /* 0x000fd20000000000 */
[----:B------:R-:W-:Y:S01]  /*3490*/  @!P6 IMAD.IADD R21, R21, 0x1, -R11 ;  /* 0x000000011515e824 */ /* 0x000fe200078e0a0b */
[----:B------:R-:W-:-:S13]  /*34a0*/  ISETP.GT.U32.AND P6, PT, R11, R22, PT ;  /* 0x000000160b00720c */ /* 0x000fda0003fc4070 */
[----:B------:R-:W-:Y:S01]  /*34b0*/  @!P6 IMAD.IADD R22, R22, 0x1, -R11 ;  /* 0x000000011616e824 */ /* 0x000fe200078e0a0b */
[----:B------:R-:W-:Y:S01]  /*34c0*/  ISETP.GE.AND P6, PT, R14, RZ, PT ;  /* 0x000000ff0e00720c */ /* 0x000fe20003fc6270 */
[----:B--2---:R1:W-:Y:S01]  /*34d0*/  LDGSTS.E [R8+0xb000], [R4.64], P2 ;  /* 0x0b00000004087fae */ /* 0x0043e20009121844 */
[----:B------:R-:W-:-:S13]  /*34e0*/  ISETP.GT.U32.AND P2, PT, R11, R27, PT ;  /* 0x0000001b0b00720c */ /* 0x000fda0003f44070 */
[----:B------:R-:W-:Y:S01]  /*34f0*/  @!P2 IMAD.IADD R27, R27, 0x1, -R11 ;  /* 0x000000011b1ba824 */ /* 0x000fe200078e0a0b */
[----:B------:R-:W-:Y:S01]  /*3500*/  ISETP.GE.AND P2, PT, R23, RZ, PT ;  /* 0x000000ff1700720c */ /* 0x000fe20003f46270 */
[----:B------:R-:W-:Y:S01]  /*3510*/  IMAD.MOV.U32 R23, RZ, RZ, R25 ;  /* 0x000000ffff177224 */ /* 0x000fe200078e0019 */
[----:B------:R-:W-:Y:S01]  /*3520*/  SHF.R.U32.HI R25, RZ, 0x1, R3 ;  /* 0x00000001ff197819 */ /* 0x000fe20000011603 */
[----:B-1----:R-:W-:Y:S02]  /*3530*/  IMAD.MOV.U32 R4, RZ, RZ, R27 ;  /* 0x000000ffff047224 */ /* 0x002fe400078e001b */
[----:B------:R-:W-:-:S04]  /*3540*/  IMAD.HI.U32 R24, R29, R23, RZ ;  /* 0x000000171d187227 */ /* 0x000fc800078e00ff */
[----:B------:R-:W-:Y:S01]  /*3550*/  @!P4 IMAD.MOV R4, RZ, RZ, -R4 ;  /* 0x000000ffff04c224 */ /* 0x000fe200078e0a04 */
[----:B------:R-:W-:-:S03]  /*3560*/  LOP3.LUT P4, RZ, R25, 0x1, RZ, 0xc0, !PT ;  /* 0x0000000119ff7812 */ /* 0x000fc6000788c0ff */
[----:B------:R-:W-:Y:S02]  /*3570*/  @!P2 IMAD.MOV R2, RZ, RZ, -R2 ;  /* 0x000000ffff02a224 */ /* 0x000fe400078e0a02 */
[----:B------:R-:W-:-:S03]  /*3580*/  IMAD.MOV R24, RZ, RZ, -R24 ;  /* 0x000000ffff187224 */ /* 0x000fc600078e0a18 */
[----:B------:R1:W-:Y:S01]  /*3590*/  STL.64 [R1+0x10c8], R2 ;  /* 0x0010c80201007387 */ /* 0x0003e20000100a00 */
[----:B------:R-:W-:Y:S01]  /*35a0*/  IADD3 R5, R28, -0x4, RZ ;  /* 0xfffffffc1c057810 */ /* 0x000fe20007ffe0ff */
[----:B------:R-:W-:Y:S01]  /*35b0*/  IMAD.MOV.U32 R18, RZ, RZ, R22 ;  /* 0x000000ffff127224 */ /* 0x000fe200078e0016 */
[----:B------:R-:W-:Y:S02]  /*35c0*/  IABS R25, R20 ;  /* 0x0000001400197213 */ /* 0x000fe40000000000 */
[----:B------:R-:W-:Y:S01]  /*35d0*/  ISETP.GE.U32.AND P2, PT, R5, 0x7fffffdd, PT ;  /* 0x7fffffdd0500780c */ /* 0x000fe20003f46070 */
[----:B-1----:R-:W2:Y:S04]  /*35e0*/  LDL.LU R2, [R1+0x4] ;  /* 0x0000040001027983 */ /* 0x002ea80000300800 */
[----:B------:R1:W-:Y:S01]  /*35f0*/  STL [R1+0x10], R4 ;  /* 0x0000100401007387 */ /* 0x0003e20000100800 */
[----:B------:R-:W-:-:S02]  /*3600*/  @!P6 IMAD.MOV R18, RZ, RZ, -R18 ;  /* 0x000000ffff12e224 */ /* 0x000fc400078e0a12 */
[----:B------:R-:W-:Y:S01]  /*3610*/  IMAD.MOV.U32 R14, RZ, RZ, R25 ;  /* 0x000000ffff0e7224 */ /* 0x000fe200078e0019 */
[----:B-1----:R-:W2:Y:S04]  /*3620*/  LDL.LU R4, [R1+0x8] ;  /* 0x0000080001047983 */ /* 0x002ea80000300800 */
[----:B------:R-:W2:Y:S04]  /*3630*/  LDL.LU R3, [R1+0xc] ;  /* 0x00000c0001037983 */ /* 0x000ea80000300800 */
[----:B------:R-:W2:Y:S04]  /*3640*/  LDL.LU R27, [R1+0x18] ;  /* 0x00001800011b7983 */ /* 0x000ea80000300800 */
[----:B------:R-:W2:Y:S04]  /*3650*/  LDL.LU R19, [R1+0x24] ;  /* 0x0000240001137983 */ /* 0x000ea80000300800 */
[----:B---3--:R1:W-:Y:S01]  /*3660*/  LDGSTS.E [R8+0xd000], [R6.64], P0 ;  /* 0x0d00000006087fae */ /* 0x0083e20008121844 */
[----:B------:R-:W-:-:S03]  /*3670*/  ISETP.GT.U32.AND P0, PT, R11, R21, PT ;  /* 0x000000150b00720c */ /* 0x000fc60003f04070 */
[----:B-1----:R-:W3:Y:S10]  /*3680*/  LDL.LU R7, [R1+0x28] ;  /* 0x0000280001077983 */ /* 0x002ef40000300800 */
[----:B------:R-:W-:Y:S01]  /*3690*/  @!P0 IMAD.IADD R21, R21, 0x1, -R11 ;  /* 0x0000000115158824 */ /* 0x000fe200078e0a0b */
[----:B------:R-:W-:Y:S01]  /*36a0*/  ISETP.GE.AND P0, PT, R0, RZ, PT ;  /* 0x000000ff0000720c */ /* 0x000fe20003f06270 */
[C---:B------:R-:W-:Y:S01]  /*36b0*/  IMAD R0, R11.reuse, R24, R23 ;  /* 0x000000180b007224 */ /* 0x040fe200078e0217 */
[----:B------:R-:W-:Y:S01]  /*36c0*/  IADD3 R24, R28, -0xc, RZ ;  /* 0xfffffff41c187810 */ /* 0x000fe20007ffe0ff */
[----:B------:R-:W3:Y:S03]  /*36d0*/  LDL.LU R6, [R1+0x2c] ;  /* 0x00002c0001067983 */ /* 0x000ee60000300800 */
[----:B------:R-:W-:Y:S01]  /*36e0*/  ISETP.GE.U32.AND P6, PT, R24, 0x7fffffd5, PT ;  /* 0x7fffffd51800780c */ /* 0x000fe20003fc6070 */
[----:B------:R-:W3:Y:S04]  /*36f0*/  LDL.LU R5, [R1+0x34] ;  /* 0x0000340001057983 */ /* 0x000ee80000300800 */
[----:B----4-:R1:W-:Y:S04]  /*3700*/  LDGSTS.E [R8+0xf000], [R12.64], P4 ;  /* 0x0f0000000c087fae */ /* 0x0103e8000a121844 */
[----:B-1----:R-:W4:Y:S04]  /*3710*/  LDL.LU.64 R12, [R1+0x10d0] ;  /* 0x0010d000010c7983 */ /* 0x002f280000300a00 */
[----:B------:R-:W4:Y:S01]  /*3720*/  LDL.64 R24, [R1+0x1f0] ;  /* 0x0001f00001187983 */ /* 0x000f220000100a00 */
[----:B------:R-:W-:Y:S01]  /*3730*/  ISETP.GT.U32.AND P5, PT, R11, R16, PT ;  /* 0x000000100b00720c */ /* 0x000fe20003fa4070 */
[----:B------:R-:W-:Y:S01]  /*3740*/  IMAD.MOV.U32 R8, RZ, RZ, R21 ;  /* 0x000000ffff087224 */ /* 0x000fe200078e0015 */
[----:B------:R-:W-:-:S11]  /*3750*/  LOP3.LUT R9, R9, 0x1ff, RZ, 0xc0, !PT ;  /* 0x000001ff09097812 */ /* 0x000fd600078ec0ff */
[----:B------:R-:W-:-:S05]  /*3760*/  @!P5 IMAD.IADD R16, R16, 0x1, -R11 ;  /* 0x000000011010d824 */ /* 0x000fca00078e0a0b */
[----:B------:R-:W-:Y:S01]  /*3770*/  ISETP.GT.U32.AND P4, PT, R11, R16, PT ;  /* 0x000000100b00720c */ /* 0x000fe20003f84070 */
[----:B------:R-:W-:Y:S02]  /*3780*/  @!P0 IMAD.MOV R8, RZ, RZ, -R8 ;  /* 0x000000ffff088224 */ /* 0x000fe400078e0a08 */
[----:B------:R-:W-:Y:S01]  /*3790*/  IMAD.SHL.U32 R9, R9, 0x4, RZ ;  /* 0x0000000409097824 */ /* 0x000fe200078e00ff */
[----:B------:R1:W-:Y:S01]  /*37a0*/  STL [R1+0x14], R18 ;  /* 0x0000141201007387 */ /* 0x0003e20000100800 */
[----:B------:R-:W-:-:S03]  /*37b0*/  ISETP.GE.AND P0, PT, R15, RZ, PT ;  /* 0x000000ff0f00720c */ /* 0x000fc60003f06270 */
[----:B------:R1:W-:Y:S01]  /*37c0*/  STL [R1+0x1c], R8 ;  /* 0x00001c0801007387 */ /* 0x0003e20000100800 */
[----:B------:R-:W-:-:S04]  /*37d0*/  ISETP.GT.U32.AND P5, PT, R11, R0, PT ;  /* 0x000000000b00720c */ /* 0x000fc80003fa4070 */
[----:B------:R-:W-:Y:S01]  /*37e0*/  @!P4 IMAD.IADD R16, R16, 0x1, -R11 ;  /* 0x000000011010c824 */ /* 0x000fe200078e0a0b */
[----:B-1----:R-:W4:Y:S01]  /*37f0*/  LDL.LU R18, [R1+0x54] ;  /* 0x0000540001127983 */ /* 0x002f220000300800 */
[----:B------:R-:W-:Y:S02]  /*3800*/  LOP3.LUT R8, R9, 0x60, RZ, 0x3c, !PT ;  /* 0x0000006009087812 */ /* 0x000fe400078e3cff */
[----:B------:R-:W-:-:S05]  /*3810*/  IADD3 R21, R28, -0x8, RZ ;  /* 0xfffffff81c157810 */ /* 0x000fca0007ffe0ff */
[----:B------:R-:W-:Y:S01]  /*3820*/  @!P5 IMAD.IADD R0, R0, 0x1, -R11 ;  /* 0x000000010000d824 */ /* 0x000fe200078e0a0b */
[----:B------:R-:W-:Y:S01]  /*3830*/  ISETP.GE.U32.AND P5, PT, R21, 0x7fffffd9, PT ;  /* 0x7fffffd91500780c */ /* 0x000fe20003fa6070 */
[----:B--2---:R-:W-:Y:S02]  /*3840*/  IMAD.IADD R22, R27, 0x1, R3 ;  /* 0x000000011b167824 */ /* 0x004fe400078e0203 */
[----:B---3--:R-:W-:Y:S01]  /*3850*/  IMAD.IADD R21, R5, 0x1, R6 ;  /* 0x0000000105157824 */ /* 0x008fe200078e0206 */
[----:B----4-:R1:W-:Y:S02]  /*3860*/  LDGSTS.E [R8+0x1800], [R24.64], !P2 ;  /* 0x0180000018087fae */ /* 0x0103e4000d121844 */
[----:B-1----:R-:W-:Y:S02]  /*3870*/  IMAD.IADD R25, R4, 0x1, R2 ;  /* 0x0000000104197824 */ /* 0x002fe400078e0202 */
[----:B------:R-:W2:Y:S01]  /*3880*/  LDL.LU R8, [R1+0x58] ;  /* 0x0000580001087983 */ /* 0x000ea20000300800 */
[----:B------:R-:W-:-:S03]  /*3890*/  IMAD.MOV.U32 R2, RZ, RZ, R16 ;  /* 0x000000ffff027224 */ /* 0x000fc600078e0010 */
[----:B------:R-:W3:Y:S01]  /*38a0*/  LDL.LU R4, [R1+0x5c] ;  /* 0x00005c0001047983 */ /* 0x000ee20000300800 */
[----:B------:R-:W-:Y:S02]  /*38b0*/  @!P0 IMAD.MOV R2, RZ, RZ, -R2 ;  /* 0x000000ffff028224 */ /* 0x000fe400078e0a02 */
[----:B------:R-:W-:-:S03]  /*38c0*/  IMAD.IADD R24, R7, 0x1, R19 ;  /* 0x0000000107187824 */ /* 0x000fc600078e0213 */
[----:B------:R1:W-:Y:S04]  /*38d0*/  STL [R1+0x20], R2 ;  /* 0x0000200201007387 */ /* 0x0003e80000100800 */
[----:B-1----:R-:W4:Y:S04]  /*38e0*/  LDL.LU R2, [R1+0x60] ;  /* 0x0000600001027983 */ /* 0x002f280000300800 */
[----:B------:R-:W4:Y:S04]  /*38f0*/  LDL.LU R3, [R1+0x64] ;  /* 0x0000640001037983 */ /* 0x000f280000300800 */
[----:B------:R-:W3:Y:S04]  /*3900*/  LDL.LU R27, [R1+0x68] ;  /* 0x00006800011b7983 */ /* 0x000ee80000300800 */
[----:B------:R-:W3:Y:S04]  /*3910*/  LDL.LU R19, [R1+0x6c] ;  /* 0x00006c0001137983 */ /* 0x000ee80000300800 */
[----:B------:R-:W3:Y:S04]  /*3920*/  LDL.LU R7, [R1+0x74] ;  /* 0x0000740001077983 */ /* 0x000ee80000300800 */
[----:B------:R-:W3:Y:S01]  /*3930*/  LDL.LU R5, [R1+0x70] ;  /* 0x0000700001057983 */ /* 0x000ee20000300800 */
[----:B------:R-:W-:-:S04]  /*3940*/  IMAD.HI.U32 R23, R29, R14, RZ ;  /* 0x0000000e1d177227 */ /* 0x000fc800078e00ff */
[----:B------:R-:W-:-:S04]  /*3950*/  IMAD.MOV R23, RZ, RZ, -R23 ;  /* 0x000000ffff177224 */ /* 0x000fc800078e0a17 */
[----:B------:R-:W-:-:S05]  /*3960*/  IMAD R14, R11, R23, R14 ;  /* 0x000000170b0e7224 */ /* 0x000fca00078e020e */
[C---:B------:R-:W-:Y:S02]  /*3970*/  ISETP.GT.U32.AND P4, PT, R11.reuse, R14, PT ;  /* 0x0000000e0b00720c */ /* 0x040fe40003f84070 */
[----:B------:R-:W-:Y:S02]  /*3980*/  IADD3 R15, R12, 0x110, RZ ;  /* 0x000001100c0f7810 */ /* 0x000fe40007ffe0ff */
[----:B------:R-:W-:Y:S02]  /*3990*/  ISETP.GT.U32.AND P2, PT, R11, R0, PT ;  /* 0x000000000b00720c */ /* 0x000fe40003f44070 */
[----:B------:R-:W-:-:S07]  /*39a0*/  IABS R15, R15 ;  /* 0x0000000f000f7213 */ /* 0x000fce0000000000 */
[----:B------:R-:W-:Y:S01]  /*39b0*/  @!P4 IMAD.IADD R14, R14, 0x1, -R11 ;  /* 0x000000010e0ec824 */ /* 0x000fe200078e0a0b */
[----:B------:R-:W-:Y:S01]  /*39c0*/  ISETP.GE.AND P0, PT, R17, RZ, PT ;  /* 0x000000ff1100720c */ /* 0x000fe20003f06270 */
[----:B------:R-:W-:-:S03]  /*39d0*/  IMAD.HI.U32 R16, R29, R15, RZ ;  /* 0x0000000f1d107227 */ /* 0x000fc600078e00ff */
[C---:B------:R-:W-:Y:S01]  /*39e0*/  ISETP.GT.U32.AND P4, PT, R11.reuse, R14, PT ;  /* 0x0000000e0b00720c */ /* 0x040fe20003f84070 */
[----:B------:R-:W-:Y:S01]  /*39f0*/  IMAD.MOV R16, RZ, RZ, -R16 ;  /* 0x000000ffff107224 */ /* 0x000fe200078e0a10 */
[----:B------:R-:W-:Y:S01]  /*3a00*/  IADD3 R6, R12, 0x130, RZ ;  /* 0x000001300c067810 */ /* 0x000fe20007ffe0ff */
[----:B------:R-:W-:Y:S02]  /*3a10*/  @!P2 IMAD.IADD R0, R0, 0x1, -R11 ;  /* 0x000000010000a824 */ /* 0x000fe400078e0a0b */
[----:B------:R-:W-:Y:S01]  /*3a20*/  IMAD R15, R11, R16, R15 ;  /* 0x000000100b0f7224 */ /* 0x000fe200078e020f */
[----:B------:R-:W-:Y:S01]  /*3a30*/  IABS R17, R6 ;  /* 0x0000000600117213 */ /* 0x000fe20000000000 */
[----:B------:R-:W-:-:S04]  /*3a40*/  IMAD.MOV.U32 R6, RZ, RZ, R0 ;  /* 0x000000ffff067224 */ /* 0x000fc800078e0000 */
[----:B------:R-:W-:Y:S02]  /*3a50*/  @!P0 IMAD.MOV R6, RZ, RZ, -R6 ;  /* 0x000000ffff068224 */ /* 0x000fe400078e0a06 */
[----:B------:R-:W-:Y:S01]  /*3a60*/  @!P4 IMAD.IADD R14, R14, 0x1, -R11 ;  /* 0x000000010e0ec824 */ /* 0x000fe200078e0a0b */
[----:B------:R-:W-:Y:S02]  /*3a70*/  ISETP.GE.AND P4, PT, R20, RZ, PT ;  /* 0x000000ff1400720c */ /* 0x000fe40003f86270 */
[----:B------:R-:W-:Y:S02]  /*3a80*/  ISETP.GT.U32.AND P0, PT, R11, R15, PT ;  /* 0x0000000f0b00720c */ /* 0x000fe40003f04070 */
[----:B------:R-:W-:Y:S01]  /*3a90*/  IADD3 R28, R28, -0x40, RZ ;  /* 0xffffffc01c1c7810 */ /* 0x000fe20007ffe0ff */
[----:B------:R-:W-:Y:S01]  /*3aa0*/  IMAD.HI.U32 R23, R29, R17, RZ ;  /* 0x000000111d177227 */ /* 0x000fe200078e00ff */
[----:B------:R-:W-:-:S03]  /*3ab0*/  LOP3.LUT R20, R25, 0x3, RZ, 0xc0, !PT ;  /* 0x0000000319147812 */ /* 0x000fc600078ec0ff */
[----:B------:R1:W-:Y:S01]  /*3ac0*/  STL [R1+0x1060], R28 ;  /* 0x0010601c01007387 */ /* 0x0003e20000100800 */
[----:B------:R-:W-:Y:S01]  /*3ad0*/  IMAD.MOV R23, RZ, RZ, -R23 ;  /* 0x000000ffff177224 */ /* 0x000fe200078e0a17 */
[----:B------:R-:W-:Y:S02]  /*3ae0*/  ISETP.GE.U32.AND P2, PT, R28, 0x7fffffa1, PT ;  /* 0x7fffffa11c00780c */ /* 0x000fe40003f46070 */
[----:B------:R-:W-:Y:S02]  /*3af0*/  @!P4 IMAD.MOV R14, RZ, RZ, -R14 ;  /* 0x000000ffff0ec224 */ /* 0x000fe400078e0a0e */
[----:B------:R-:W-:Y:S02]  /*3b00*/  IMAD R17, R11, R23, R17 ;  /* 0x000000170b117224 */ /* 0x000fe400078e0211 */
[----:B------:R-:W-:-:S03]  /*3b10*/  @!P0 IMAD.IADD R15, R15, 0x1, -R11 ;  /* 0x000000010f0f8824 */ /* 0x000fc600078e0a0b */
[C---:B------:R-:W-:Y:S02]  /*3b20*/  ISETP.GT.U32.AND P4, PT, R11.reuse, R17, PT ;  /* 0x000000110b00720c */ /* 0x040fe40003f84070 */
[----:B------:R-:W-:Y:S01]  /*3b30*/  ISETP.GT.U32.AND P0, PT, R11, R15, PT ;  /* 0x0000000f0b00720c */ /* 0x000fe20003f04070 */
[----:B--2---:R-:W-:Y:S02]  /*3b40*/  IMAD.IADD R16, R8, 0x1, R18 ;  /* 0x0000000108107824 */ /* 0x004fe400078e0212 */
[----:B------:R-:W2:Y:S04]  /*3b50*/  LDL.LU R18, [R1+0x78] ;  /* 0x0000780001127983 */ /* 0x000ea80000300800 */
[----:B------:R1:W-:Y:S04]  /*3b60*/  STL [R1+0x18], R6 ;  /* 0x0000180601007387 */ /* 0x0003e80000100800 */
[----:B-1----:R-:W2:Y:S04]  /*3b70*/  LDL.LU R28, [R1+0x8c] ;  /* 0x00008c00011c7983 */ /* 0x002ea80000300800 */
[----:B------:R-:W2:Y:S04]  /*3b80*/  LDL.LU R8, [R1+0x88] ;  /* 0x0000880001087983 */ /* 0x000ea80000300800 */
[----:B------:R-:W2:Y:S01]  /*3b90*/  LDL.LU R6, [R1+0x98] ;  /* 0x0000980001067983 */ /* 0x000ea20000300800 */
[----:B----4-:R-:W-:-:S03]  /*3ba0*/  IMAD.IADD R25, R3, 0x1, R2 ;  /* 0x0000000103197824 */ /* 0x010fc600078e0202 */
[----:B------:R-:W4:Y:S01]  /*3bb0*/  LDL.64 R2, [R1+0x1f8] ;  /* 0x0001f80001027983 */ /* 0x000f220000100a00 */
[----:B---3--:R-:W-:Y:S01]  /*3bc0*/  IMAD.IADD R27, R19, 0x1, R27 ;  /* 0x00000001131b7824 */ /* 0x008fe200078e021b */
[----:B------:R-:W-:Y:S02]  /*3bd0*/  IADD3 R19, R20, R5, R7 ;  /* 0x0000000514137210 */ /* 0x000fe40007ffe007 */
[----:B------:R-:W3:Y:S04]  /*3be0*/  LDL.LU R7, [R1+0x94] ;  /* 0x0000940001077983 */ /* 0x000ee80000300800 */
[----:B------:R-:W3:Y:S04]  /*3bf0*/  LDL.LU R5, [R1+0x90] ;  /* 0x0000900001057983 */ /* 0x000ee80000300800 */
[----:B------:R1:W-:Y:S04]  /*3c00*/  STL [R1+0x1098], R14 ;  /* 0x0010980e01007387 */ /* 0x0003e80000100800 */
[----:B-1----:R-:W3:Y:S04]  /*3c10*/  LDL.LU R14, [R1+0x9c] ;  /* 0x00009c00010e7983 */ /* 0x002ee80000300800 */
[----:B------:R-:W3:Y:S01]  /*3c20*/  LDL.LU R11, [R1+0x7c] ;  /* 0x00007c00010b7983 */ /* 0x000ee20000300800 */
[----:B------:R-:W-:-:S05]  /*3c30*/  SEL R0, RZ, 0x1, P2 ;  /* 0x00000001ff007807 */ /* 0x000fca0001000000 */
[----:B------:R-:W-:Y:S01]  /*3c40*/  IMAD.IADD R0, R0, 0x1, R4 ;  /* 0x0000000100007824 */ /* 0x000fe200078e0204 */
[----:B------:R-:W-:Y:S02]  /*3c50*/  IADD3 R4, R12, 0x150, RZ ;  /* 0x000001500c047810 */ /* 0x000fe40007ffe0ff */
[----:B------:R-:W-:Y:S02]  /*3c60*/  LOP3.LUT R22, R22, 0x3, RZ, 0xc0, !PT ;  /* 0x0000000316167812 */ /* 0x000fe400078ec0ff */
[----:B------:R-:W-:Y:S02]  /*3c70*/  IABS R20, R4 ;  /* 0x0000000400147213 */ /* 0x000fe40000000000 */
[----:B------:R-:W-:-:S03]  /*3c80*/  LOP3.LUT R24, R24, 0x3, RZ, 0xc0, !PT ;  /* 0x0000000318187812 */ /* 0x000fc600078ec0ff */
[----:B------:R-:W-:-:S04]  /*3c90*/  IMAD.HI.U32 R23, R29, R20, RZ ;  /* 0x000000141d177227 */ /* 0x000fc800078e00ff */
[----:B------:R-:W-:Y:S01]  /*3ca0*/  IMAD.MOV R23, RZ, RZ, -R23 ;  /* 0x000000ffff177224 */ /* 0x000fe200078e0a17 */
[----:B--2---:R-:W-:Y:S02]  /*3cb0*/  IADD3 R8, R24, R8, R28 ;  /* 0x0000000818087210 */ /* 0x004fe40007ffe01c */
[----:B------:R-:W-:Y:S01]  /*3cc0*/  IADD3 R28, R12, 0x110, RZ ;  /* 0x000001100c1c7810 */ /* 0x000fe20007ffe0ff */
[----:B------:R-:W2:Y:S01]  /*3cd0*/  LDL.LU R24, [R1+0xa0] ;  /* 0x0000a00001187983 */ /* 0x000ea20000300800 */
[----:B---3--:R-:W-:Y:S02]  /*3ce0*/  IADD3 R18, R22, R18, R11 ;  /* 0x0000001216127210 */ /* 0x008fe40007ffe00b */
[----:B------:R-:W-:Y:S02]  /*3cf0*/  IABS R11, c[0x0][0x17c] ;  /* 0x00005f00000b7a13 */ /* 0x000fe40000000000 */
[----:B------:R-:W-:-:S03]  /*3d00*/  LOP3.LUT R22, R21, 0x3, RZ, 0xc0, !PT ;  /* 0x0000000315167812 */ /* 0x000fc600078ec0ff */
[--C-:B------:R-:W-:Y:S01]  /*3d10*/  @!P0 IMAD.IADD R15, R15, 0x1, -R11.reuse ;  /* 0x000000010f0f8824 */ /* 0x100fe200078e0a0b */
[----:B------:R-:W-:Y:S01]  /*3d20*/  ISETP.GE.AND P0, PT, R28, RZ, PT ;  /* 0x000000ff1c00720c */ /* 0x000fe20003f06270 */
[----:B------:R-:W-:Y:S01]  /*3d30*/  IMAD R20, R11, R23, R20 ;  /* 0x000000170b147224 */ /* 0x000fe200078e0214 */
[----:B------:R-:W-:Y:S01]  /*3d40*/  IADD3 R21, R12, 0x170, RZ ;  /* 0x000001700c157810 */ /* 0x000fe20007ffe0ff */
[----:B------:R-:W-:Y:S01]  /*3d50*/  @!P4 IMAD.IADD R17, R17, 0x1, -R11 ;  /* 0x000000011111c824 */ /* 0x000fe200078e0a0b */
[----:B------:R-:W-:Y:S02]  /*3d60*/  LOP3.LUT R28, R9, 0x60, RZ, 0x3c, !PT ;  /* 0x00000060091c7812 */ /* 0x000fe400078e3cff */
[----:B------:R-:W-:Y:S02]  /*3d70*/  IABS R21, R21 ;  /* 0x0000001500157213 */ /* 0x000fe40000000000 */
[C---:B------:R-:W-:Y:S01]  /*3d80*/  ISETP.GT.U32.AND P4, PT, R11.reuse, R20, PT ;  /* 0x000000140b00720c */ /* 0x040fe20003f84070 */
[----:B----4-:R1:W-:Y:S01]  /*3d90*/  LDGSTS.E [R28+0x3800], [R2.64], !P5 ;  /* 0x03800000021c7fae */ /* 0x0103e2000e921844 */
[----:B------:R-:W-:-:S02]  /*3da0*/  ISETP.GT.U32.AND P5, PT, R11, R17, PT ;  /* 0x000000110b00720c */ /* 0x000fc40003fa4070 */
[----:B------:R-:W-:Y:S01]  /*3db0*/  IADD3 R11, R12, 0x130, RZ ;  /* 0x000001300c0b7810 */ /* 0x000fe20007ffe0ff */
[----:B------:R-:W-:-:S04]  /*3dc0*/  IMAD.HI.U32 R23, R29, R21, RZ ;  /* 0x000000151d177227 */ /* 0x000fc800078e00ff */
[----:B------:R-:W-:Y:S01]  /*3dd0*/  @!P0 IMAD.MOV R15, RZ, RZ, -R15 ;  /* 0x000000ffff0f8224 */ /* 0x000fe200078e0a0f */
[----:B------:R-:W-:Y:S01]  /*3de0*/  ISETP.GE.AND P0, PT, R11, RZ, PT ;  /* 0x000000ff0b00720c */ /* 0x000fe20003f06270 */
[----:B------:R-:W-:Y:S01]  /*3df0*/  IMAD.MOV R23, RZ, RZ, -R23 ;  /* 0x000000ffff177224 */ /* 0x000fe200078e0a17 */
[----:B------:R-:W-:Y:S01]  /*3e00*/  IABS R11, c[0x0][0x17c] ;  /* 0x00005f00000b7a13 */ /* 0x000fe20000000000 */
[----:B-1----:R-:W3:Y:S01]  /*3e10*/  LDL.LU.64 R2, [R1+0x10c8] ;  /* 0x0010c80001027983 */ /* 0x002ee20000300a00 */
[----:B------:R-:W-:-:S03]  /*3e20*/  IADD3 R6, R22, R6, R14 ;  /* 0x0000000616067210 */ /* 0x000fc60007ffe00e */
[----:B------:R-:W-:Y:S01]  /*3e30*/  IMAD R21, R11, R23, R21 ;  /* 0x000000170b157224 */ /* 0x000fe200078e0215 */
[----:B------:R-:W4:Y:S01]  /*3e40*/  LDL.LU R14, [R1+0x80] ;  /* 0x00008000010e7983 */ /* 0x000f220000300800 */
[--C-:B------:R-:W-:Y:S02]  /*3e50*/  @!P4 IMAD.IADD R20, R20, 0x1, -R11.reuse ;  /* 0x000000011414c824 */ /* 0x100fe400078e0a0b */
[----:B------:R-:W-:Y:S01]  /*3e60*/  @!P5 IMAD.IADD R17, R17, 0x1, -R11 ;  /* 0x000000011111d824 */ /* 0x000fe200078e0a0b */
[----:B------:R1:W-:Y:S01]  /*3e70*/  STL [R1+0x109c], R15 ;  /* 0x00109c0f01007387 */ /* 0x0003e20000100800 */
[C---:B------:R-:W-:Y:S02]  /*3e80*/  ISETP.GT.U32.AND P5, PT, R11.reuse, R21, PT ;  /* 0x000000150b00720c */ /* 0x040fe40003fa4070 */
[----:B------:R-:W-:Y:S01]  /*3e90*/  ISETP.GT.U32.AND P4, PT, R11, R20, PT ;  /* 0x000000140b00720c */ /* 0x000fe20003f84070 */
[----:B-1----:R-:W4:Y:S04]  /*3ea0*/  LDL.LU R15, [R1+0x84] ;  /* 0x00008400010f7983 */ /* 0x002f280000300800 */
[----:B------:R-:W2:Y:S01]  /*3eb0*/  LDL.LU R11, [R1+0xa4] ;  /* 0x0000a400010b7983 */ /* 0x000ea20000300800 */
[----:B------:R-:W-:-:S02]  /*3ec0*/  IADD3 R9, R12, 0x190, RZ ;  /* 0x000001900c097810 */ /* 0x000fc40007ffe0ff */
[----:B------:R-:W-:Y:S02]  /*3ed0*/  LOP3.LUT R16, R16, 0x3, RZ, 0xc0, !PT ;  /* 0x0000000310107812 */ /* 0x000fe400078ec0ff */
[----:B------:R-:W-:Y:S02]  /*3ee0*/  IABS R22, R9 ;  /* 0x0000000900167213 */ /* 0x000fe40000000000 */
[----:B------:R-:W-:Y:S02]  /*3ef0*/  LOP3.LUT R0, R0, 0x3, RZ, 0xc0, !PT ;  /* 0x0000000300007812 */ /* 0x000fe400078ec0ff */
[----:B------:R-:W-:Y:S01]  /*3f00*/  IADD3 R7, R16, R5, R7 ;  /* 0x0000000510077210 */ /* 0x000fe20007ffe007 */
[----:B------:R-:W-:-:S04]  /*3f10*/  IMAD.HI.U32 R16, R29, R22, RZ ;  /* 0x000000161d107227 */ /* 0x000fc800078e00ff */
[----:B------:R-:W-:Y:S02]  /*3f20*/  @!P0 IMAD.MOV R17, RZ, RZ, -R17 ;  /* 0x000000ffff118224 */ /* 0x000fe400078e0a11 */
[----:B------:R-:W-:-:S03]  /*3f30*/  IMAD.MOV R16, RZ, RZ, -R16 ;  /* 0x000000ffff107224 */ /* 0x000fc600078e0a10 */
[----:B------:R1:W-:Y:S04]  /*3f40*/  STL [R1+0x10a0], R17 ;  /* 0x0010a01101007387 */ /* 0x0003e80000100800 */
[----:B-1----:R-:W3:Y:S01]  /*3f50*/  LDL.LU R17, [R1+0xa8] ;  /* 0x0000a80001117983 */ /* 0x002ee20000300800 */
[----:B--2---:R-:W-:Y:S02]  /*3f60*/  IADD3 R0, R0, R24, R11 ;  /* 0x0000001800007210 */ /* 0x004fe40007ffe00b */
[----:B------:R-:W-:-:S05]  /*3f70*/  IABS R11, c[0x0][0x17c] ;  /* 0x00005f00000b7a13 */ /* 0x000fca0000000000 */
[----:B------:R-:W-:Y:S01]  /*3f80*/  IMAD R22, R11, R16, R22 ;  /* 0x000000100b167224 */ /* 0x000fe200078e0216 */
[----:B------:R-:W-:Y:S02]  /*3f90*/  LOP3.LUT R16, R27, 0x3, RZ, 0xc0, !PT ;  /* 0x000000031b107812 */ /* 0x000fe400078ec0ff */
[----:B------:R-:W3:Y:S01]  /*3fa0*/  LDL.LU R27, [R1+0xac] ;  /* 0x0000ac00011b7983 */ /* 0x000ee20000300800 */
[----:B------:R-:W-:Y:S02]  /*3fb0*/  IADD3 R5, R12, 0x1b0, RZ ;  /* 0x000001b00c057810 */ /* 0x000fe40007ffe0ff */
[----:B------:R-:W-:Y:S02]  /*3fc0*/  ISETP.GE.AND P0, PT, R4, RZ, PT ;  /* 0x000000ff0400720c */ /* 0x000fe40003f06270 */
[----:B------:R-:W-:Y:S01]  /*3fd0*/  IABS R23, R5 ;  /* 0x0000000500177213 */ /* 0x000fe20000000000 */
[----:B------:R-:W-:Y:S01]  /*3fe0*/  @!P5 IMAD.IADD R21, R21, 0x1, -R11 ;  /* 0x000000011515d824 */ /* 0x000fe200078e0a0b */
[----:B------:R-:W-:-:S03]  /*3ff0*/  IADD3 R4, R12, 0x1d0, RZ ;  /* 0x000001d00c047810 */ /* 0x000fc60007ffe0ff */
[----:B------:R-:W-:Y:S01]  /*4000*/  IMAD.HI.U32 R24, R29, R23, RZ ;  /* 0x000000171d187227 */ /* 0x000fe200078e00ff */
[----:B----4-:R-:W-:Y:S02]  /*4010*/  IADD3 R14, R16, R14, R15 ;  /* 0x0000000e100e7210 */ /* 0x010fe40007ffe00f */
[----:B------:R-:W-:Y:S01]  /*4020*/  ISETP.GT.U32.AND P5, PT, R11, R21, PT ;  /* 0x000000150b00720c */ /* 0x000fe20003fa4070 */
[----:B------:R-:W-:Y:S01]  /*4030*/  @!P4 IMAD.IADD R20, R20, 0x1, -R11 ;  /* 0x000000011414c824 */ /* 0x000fe200078e0a0b */
[----:B------:R-:W-:Y:S01]  /*4040*/  IADD3 R15, R12, 0x170, RZ ;  /* 0x000001700c0f7810 */ /* 0x000fe20007ffe0ff */
[----:B------:R-:W-:Y:S01]  /*4050*/  IMAD.MOV R24, RZ, RZ, -R24 ;  /* 0x000000ffff187224 */ /* 0x000fe200078e0a18 */
[----:B------:R-:W-:Y:S01]  /*4060*/  IABS R16, R4 ;  /* 0x0000000400107213 */ /* 0x000fe20000000000 */
[----:B------:R-:W-:Y:S01]  /*4070*/  @!P0 IMAD.MOV R20, RZ, RZ, -R20 ;  /* 0x000000ffff148224 */ /* 0x000fe200078e0a14 */
[----:B------:R-:W-:Y:S01]  /*4080*/  ISETP.GE.AND P0, PT, R15, RZ, PT ;  /* 0x000000ff0f00720c */ /* 0x000fe20003f06270 */
[----:B------:R-:W-:-:S02]  /*4090*/  IMAD R23, R11, R24, R23 ;  /* 0x000000180b177224 */ /* 0x000fc400078e0217 */
[----:B------:R-:W-:Y:S01]  /*40a0*/  IMAD.MOV.U32 R24, RZ, RZ, R16 ;  /* 0x000000ffff187224 */ /* 0x000fe200078e0010 */
[----:B------:R-:W-:Y:S02]  /*40b0*/  LOP3.LUT R25, R25, 0x3, RZ, 0xc0, !PT ;  /* 0x0000000319197812 */ /* 0x000fe400078ec0ff */
[----:B------:R-:W-:Y:S01]  /*40c0*/  IADD3 R15, R12, 0x1f0, RZ ;  /* 0x000001f00c0f7810 */ /* 0x000fe20007ffe0ff */
[----:B------:R-:W-:-:S04]  /*40d0*/  IMAD.HI.U32 R12, R29, R24, RZ ;  /* 0x000000181d0c7227 */ /* 0x000fc800078e00ff */
[----:B------:R-:W-:Y:S02]  /*40e0*/  @!P5 IMAD.IADD R21, R21, 0x1, -R11 ;  /* 0x000000011515d824 */ /* 0x000fe400078e0a0b */
[----:B------:R-:W-:Y:S02]  /*40f0*/  IMAD.MOV R12, RZ, RZ, -R12 ;  /* 0x000000ffff0c7224 */ /* 0x000fe400078e0a0c */
[----:B------:R-:W-:Y:S01]  /*4100*/  @!P0 IMAD.MOV R21, RZ, RZ, -R21 ;  /* 0x000000ffff158224 */ /* 0x000fe200078e0a15 */
[----:B------:R-:W-:Y:S01]  /*4110*/  ISETP.GE.AND P0, PT, R9, RZ, PT ;  /* 0x000000ff0900720c */ /* 0x000fe20003f06270 */
[C---:B------:R-:W-:Y:S02]  /*4120*/  IMAD R24, R11.reuse, R12, R24 ;  /* 0x0000000c0b187224 */ /* 0x040fe400078e0218 */
[----:B------:R-:W-:Y:S01]  /*4130*/  IMAD.SHL.U32 R12, R8, 0x100, RZ ;  /* 0x00000100080c7824 */ /* 0x000fe200078e00ff */
[----:B------:R-:W-:Y:S02]  /*4140*/  ISETP.GT.U32.AND P4, PT, R11, R22, PT ;  /* 0x000000160b00720c */ /* 0x000fe40003f84070 */
[----:B---3--:R-:W-:-:S02]  /*4150*/  IADD3 R17, R25, R17, R27 ;  /* 0x0000001119117210 */ /* 0x008fc40007ffe01b */
[----:B------:R-:W-:Y:S02]  /*4160*/  LOP3.LUT R27, R19, 0xf, RZ, 0xc0, !PT ;  /* 0x0000000f131b7812 */ /* 0x000fe400078ec0ff */
[----:B------:R-:W2:Y:S03]  /*4170*/  LDL.LU R19, [R1+0x10c0] ;  /* 0x0010c00001137983 */ /* 0x000ea60000300800 */
[----:B------:R-:W-:Y:S02]  /*4180*/  IMAD R27, R18, 0x10, R27 ;  /* 0x00000010121b7824 */ /* 0x000fe400078e021b */
[----:B------:R-:W3:Y:S04]  /*4190*/  LDL.LU R18, [R1+0x10bc] ;  /* 0x0010bc0001127983 */ /* 0x000ee80000300800 */
[----:B------:R-:W4:Y:S01]  /*41a0*/  LDL.64 R8, [R1+0x200] ;  /* 0x0002000001087983 */ /* 0x000f220000100a00 */
[----:B------:R-:W-:Y:S01]  /*41b0*/  @!P4 IMAD.IADD R22, R22, 0x1, -R11 ;  /* 0x000000011616c824 */ /* 0x000fe200078e0a0b */
[----:B------:R-:W-:-:S04]  /*41c0*/  ISETP.GT.U32.AND P5, PT, R11, R23, PT ;  /* 0x000000170b00720c */ /* 0x000fc80003fa4070 */
[----:B------:R-:W-:Y:S02]  /*41d0*/  ISETP.GT.U32.AND P4, PT, R11, R22, PT ;  /* 0x000000160b00720c */ /* 0x000fe40003f84070 */
[----:B------:R-:W-:-:S07]  /*41e0*/  IABS R25, R15 ;  /* 0x0000000f00197213 */ /* 0x000fce0000000000 */
[----:B------:R-:W-:Y:S02]  /*41f0*/  @!P5 IMAD.IADD R23, R23, 0x1, -R11 ;  /* 0x000000011717d824 */ /* 0x000fe400078e0a0b */
[----:B------:R-:W-:-:S03]  /*4200*/  IMAD.HI.U32 R29, R29, R25, RZ ;  /* 0x000000191d1d7227 */ /* 0x000fc600078e00ff */
[----:B------:R-:W-:Y:S01]  /*4210*/  ISETP.GT.U32.AND P5, PT, R11, R23, PT ;  /* 0x000000170b00720c */ /* 0x000fe20003fa4070 */
[----:B------:R-:W-:Y:S01]  /*4220*/  @!P4 IMAD.IADD R22, R22, 0x1, -R11 ;  /* 0x000000011616c824 */ /* 0x000fe200078e0a0b */
[----:B------:R-:W-:Y:S01]  /*4230*/  LOP3.LUT R0, R0, 0xf, RZ, 0xc0, !PT ;  /* 0x0000000f00007812 */ /* 0x000fe200078ec0ff */
[----:B------:R-:W-:Y:S01]  /*4240*/  IMAD.MOV R29, RZ, RZ, -R29 ;  /* 0x000000ffff1d7224 */ /* 0x000fe200078e0a1d */
[----:B------:R-:W-:Y:S01]  /*4250*/  LOP3.LUT R12, R12, 0xf00, RZ, 0xe2, !PT ;  /* 0x00000f000c0c7812 */ /* 0x000fe200078ee2ff */
[----:B------:R-:W-:Y:S02]  /*4260*/  IMAD.SHL.U32 R16, R17, 0x100, RZ ;  /* 0x0000010011107824 */ /* 0x000fe400078e00ff */
[----:B------:R-:W-:Y:S01]  /*4270*/  @!P0 IMAD.MOV R22, RZ, RZ, -R22 ;  /* 0x000000ffff168224 */ /* 0x000fe200078e0a16 */
[----:B------:R-:W-:Y:S01]  /*4280*/  ISETP.GE.AND P0, PT, R5, RZ, PT ;  /* 0x000000ff0500720c */ /* 0x000fe20003f06270 */
[----:B------:R-:W-:Y:S01]  /*4290*/  IMAD R25, R11, R29, R25 ;  /* 0x0000001d0b197224 */ /* 0x000fe200078e0219 */
[----:B------:R-:W-:Y:S01]  /*42a0*/  LOP3.LUT R27, R27, 0xff, RZ, 0xc0, !PT ;  /* 0x000000ff1b1b7812 */ /* 0x000fe200078ec0ff */
[----:B------:R-:W-:Y:S01]  /*42b0*/  IMAD R0, R7, 0x10, R0 ;  /* 0x0000001007007824 */ /* 0x000fe200078e0200 */
[----:B------:R-:W-:Y:S01]  /*42c0*/  LOP3.LUT R16, R16, 0xf00, RZ, 0xe2, !PT ;  /* 0x00000f0010107812 */ /* 0x000fe200078ee2ff */
[----:B------:R-:W-:Y:S01]  /*42d0*/  IMAD R12, R6, 0x1000, R12 ;  /* 0x00001000060c7824 */ /* 0x000fe200078e020c */
[----:B------:R-:W2:Y:S01]  /*42e0*/  LDL.LU R7, [R1+0x10b8] ;  /* 0x0010b80001077983 */ /* 0x000ea20000300800 */
[----:B------:R-:W-:-:S02]  /*42f0*/  IMAD.MOV.U32 R29, RZ, RZ, 0x1f ;  /* 0x0000001fff1d7424 */ /* 0x000fc400078e00ff */
[----:B------:R-:W-:Y:S01]  /*4300*/  IMAD.IADD R12, R12, 0x1, R27 ;  /* 0x000000010c0c7824 */ /* 0x000fe200078e021b */
[----:B------:R-:W-:Y:S01]  /*4310*/  LOP3.LUT R27, R0, 0xff, RZ, 0xc0, !PT ;  /* 0x000000ff001b7812 */ /* 0x000fe200078ec0ff */
[----:B------:R-:W-:Y:S01]  /*4320*/  @!P5 IMAD.IADD R23, R23, 0x1, -R11 ;  /* 0x000000011717d824 */ /* 0x000fe200078e0a0b */
[----:B------:R-:W-:Y:S01]  /*4330*/  IADD3 R17, R29, c[0x0][0x180], RZ ;  /* 0x000060001d117a10 */ /* 0x000fe20007ffe0ff */
[----:B------:R-:W-:Y:S01]  /*4340*/  IMAD R16, R14, 0x1000, R16 ;  /* 0x000010000e107824 */ /* 0x000fe200078e0210 */
[----:B------:R-:W2:Y:S01]  /*4350*/  LDL.LU R6, [R1+0x10b4] ;  /* 0x0010b40001067983 */ /* 0x000ea20000300800 */
[----:B------:R-:W-:Y:S01]  /*4360*/  @!P0 IMAD.MOV R23, RZ, RZ, -R23 ;  /* 0x000000ffff178224 */ /* 0x000fe200078e0a17 */
[----:B------:R-:W-:Y:S01]  /*4370*/  ISETP.GT.AND P0, PT, R17, 0x1f, PT ;  /* 0x0000001f1100780c */ /* 0x000fe20003f04270 */
[----:B------:R-:W-:Y:S01]  /*4380*/  IMAD.IADD R27, R16, 0x1, R27 ;  /* 0x00000001101b7824 */ /* 0x000fe200078e021b */
[----:B------:R-:W2:Y:S04]  /*4390*/  LDL.LU R5, [R1+0x10b0] ;  /* 0x0010b00001057983 */ /* 0x000ea80000300800 */
[----:B----4-:R1:W-:Y:S04]  /*43a0*/  LDGSTS.E [R28+0x5800], [R8.64], !P6 ;  /* 0x05800000081c7fae */ /* 0x0103e8000f121844 */
[----:B-1----:R-:W4:Y:S04]  /*43b0*/  LDL.LU.64 R8, [R1+0x10a8] ;  /* 0x0010a80001087983 */ /* 0x002f280000300a00 */
[----:B------:R-:W2:Y:S01]  /*43c0*/  LDL.64 R16, [R1+0x208] ;  /* 0x0002080001107983 */ /* 0x000ea20000100a00 */
[----:B------:R-:W-:-:S03]  /*43d0*/  ISETP.GT.U32.AND P4, PT, R11, R24, PT ;  /* 0x000000180b00720c */ /* 0x000fc60003f84070 */
[----:B------:R-:W1:Y:S01]  /*43e0*/  S2R R14, SR_TID.X ;  /* 0x00000000000e7919 */ /* 0x000e620000002100 */
[----:B------:R-:W-:-:S09]  /*43f0*/  ISETP.GT.U32.AND P5, PT, R11, R25, PT ;  /* 0x000000190b00720c */ /* 0x000fd20003fa4070 */
[----:B------:R-:W-:-:S04]  /*4400*/  @!P4 IMAD.IADD R24, R24, 0x1, -R11 ;  /* 0x000000011818c824 */ /* 0x000fc800078e0a0b */
[----:B------:R-:W-:Y:S01]  /*4410*/  @!P5 IMAD.IADD R25, R25, 0x1, -R11 ;  /* 0x000000011919d824 */ /* 0x000fe200078e0a0b */
[C---:B------:R-:W-:Y:S02]  /*4420*/  ISETP.GT.U32.AND P4, PT, R11.reuse, R24, PT ;  /* 0x000000180b00720c */ /* 0x040fe40003f84070 */
[----:B------:R-:W-:Y:S02]  /*4430*/  SEL R0, RZ, 0x4, !P0 ;  /* 0x00000004ff007807 */ /* 0x000fe40004000000 */
[----:B------:R-:W-:Y:S02]  /*4440*/  ISETP.GT.U32.AND P5, PT, R11, R25, PT ;  /* 0x000000190b00720c */ /* 0x000fe40003fa4070 */
[----:B-1----:R-:W-:-:S04]  /*4450*/  LOP3.LUT R14, R14, 0x1f, RZ, 0xc0, !PT ;  /* 0x0000001f0e0e7812 */ /* 0x002fc800078ec0ff */
[----:B------:R-:W-:-:S03]  /*4460*/  ISETP.GE.AND P6, PT, R14, c[0x0][0x180], PT ;  /* 0x000060000e007a0c */ /* 0x000fc60003fc6270 */
[--C-:B------:R-:W-:Y:S01]  /*4470*/  @!P4 IMAD.IADD R24, R24, 0x1, -R11.reuse ;  /* 0x000000011818c824 */ /* 0x100fe200078e0a0b */
[----:B------:R-:W-:Y:S02]  /*4480*/  SEL R0, R0, RZ, !P6 ;  /* 0x000000ff00007207 */ /* 0x000fe40007000000 */
[----:B------:R-:W-:Y:S02]  /*4490*/  ISETP.GE.AND P6, PT, R15, RZ, PT ;  /* 0x000000ff0f00720c */ /* 0x000fe40003fc6270 */
[----:B------:R-:W-:Y:S01]  /*44a0*/  ISETP.GE.AND P4, PT, R4, RZ, PT ;  /* 0x000000ff0400720c */ /* 0x000fe20003f86270 */
[----:B------:R-:W-:Y:S01]  /*44b0*/  IMAD R14, R14, c[0x0][0x18c], RZ ;  /* 0x000063000e0e7a24 */ /* 0x000fe200078e02ff */
[----:B------:R-:W3:Y:S01]  /*44c0*/  LDL.LU R4, [R1+0x10a4] ;  /* 0x0010a40001047983 */ /* 0x000ee20000300800 */
[----:B------:R-:W-:-:S08]  /*44d0*/  @!P5 IMAD.IADD R25, R25, 0x1, -R11 ;  /* 0x000000011919d824 */ /* 0x000fd000078e0a0b */
[----:B------:R-:W-:Y:S02]  /*44e0*/  @!P6 IMAD.MOV R25, RZ, RZ, -R25 ;  /* 0x000000ffff19e224 */ /* 0x000fe400078e0a19 */
[----:B------:R-:W-:Y:S01]  /*44f0*/  @!P4 IMAD.MOV R24, RZ, RZ, -R24 ;  /* 0x000000ffff18c224 */ /* 0x000fe200078e0a18 */
[----:B------:R-:W-:Y:S01]  /*4500*/  ISETP.NE.AND P4, PT, RZ, c[0x0][0x17c], PT ;  /* 0x00005f00ff007a0c */ /* 0x000fe20003f85270 */
[----:B--2---:R1:W-:Y:S01]  /*4510*/  LDGSTS.E [R28+0x7800], [R16.64], !P1 ;  /* 0x07800000101c7fae */ /* 0x0043e2000c921844 */
[----:B------:R-:W-:Y:S02]  /*4520*/  ISETP.NE.U32.AND P1, PT, R0, RZ, PT ;  /* 0x000000ff0000720c */ /* 0x000fe40003f25070 */
[----:B------:R-:W-:Y:S02]  /*4530*/  PRMT R0, R27, 0x5410, R12 ;  /* 0x000054101b007816 */ /* 0x000fe4000000000c */
[----:B-1----:R-:W-:Y:S01]  /*4540*/  SHF.R.U32.HI R16, RZ, 0x4, R3 ;  /* 0x00000004ff107819 */ /* 0x002fe20000011603 */
[----:B------:R-:W2:Y:S03]  /*4550*/  LDL.LU R28, [R1+0x48] ;  /* 0x00004800011c7983 */ /* 0x000ea60000300800 */
[----:B------:R-:W-:Y:S01]  /*4560*/  LOP3.LUT P5, RZ, R16, 0x1, RZ, 0xc0, !PT ;  /* 0x0000000110ff7812 */ /* 0x000fe200078ac0ff */
[----:B------:R-:W-:Y:S01]  /*4570*/  IMAD.SHL.U32 R16, R14, 0x4, RZ ;  /* 0x000000040e107824 */ /* 0x000fe200078e00ff */
[----:B------:R-:W2:Y:S04]  /*4580*/  LDL.LU R27, [R1+0x4c] ;  /* 0x00004c00011b7983 */ /* 0x000ea80000300800 */
[----:B------:R-:W2:Y:S01]  /*4590*/  LDL.LU R12, [R1+0x50] ;  /* 0x00005000010c7983 */ /* 0x000ea20000300800 */
[----:B------:R-:W-:-:S03]  /*45a0*/  IADD3 R16, P6, R16, c[0x0][0x168], RZ ;  /* 0x00005a0010107a10 */ /* 0x000fc60007fde0ff */
[----:B------:R1:W-:Y:S04]  /*45b0*/  STL [R1+0x1064], R0 ;  /* 0x0010640001007387 */ /* 0x0003e80000100800 */
[----:B------:R-:W2:Y:S04]  /*45c0*/  LDL.LU R11, [R1+0x44] ;  /* 0x00004400010b7983 */ /* 0x000ea80000300800 */
[----:B------:R-:W2:Y:S01]  /*45d0*/  LDL.LU R29, [R1+0x10] ;  /* 0x00001000011d7983 */ /* 0x000ea20000300800 */
[----:B-1----:R-:W-:-:S03]  /*45e0*/  LOP3.LUT R0, RZ, c[0x0][0x17c], RZ, 0x33, !PT ;  /* 0x00005f00ff007a12 */ /* 0x002fc600078e33ff */
[----:B------:R-:W2:Y:S04]  /*45f0*/  LDL.LU R17, [R1+0x14] ;  /* 0x0000140001117983 */ /* 0x000ea80000300800 */
[----:B------:R-:W2:Y:S04]  /*4600*/  LDL.LU R15, [R1+0x1c] ;  /* 0x00001c00010f7983 */ /* 0x000ea80000300800 */
[----:B------:R-:W2:Y:S04]  /*4610*/  LDL.LU R14, [R1+0x20] ;  /* 0x00002000010e7983 */ /* 0x000ea80000300800 */
[----:B------:R1:W-:Y:S02]  /*4620*/  STL [R1+0x1094], R16 ;  /* 0x0010941001007387 */ /* 0x0003e40000100800 */
[----:B-1----:R-:W-:-:S02]  /*4630*/  SEL R16, R0, R10, !P4 ;  /* 0x0000000a00107207 */ /* 0x002fc40006000000 */
[----:B------:R-:W2:Y:S01]  /*4640*/  LDL.LU R10, [R1+0x38] ;  /* 0x00003800010a7983 */ /* 0x000ea20000300800 */
[----:B---3--:R-:W-:-:S03]  /*4650*/  SEL R4, R0, R4, !P4 ;  /* 0x0000000400047207 */ /* 0x008fc60006000000 */
[----:B------:R4:W-:Y:S02]  /*4660*/  STL [R1+0x8], R16 ;  /* 0x0000081001007387 */ /* 0x0009e40000100800 */
[C---:B----4-:R-:W-:Y:S02]  /*4670*/  SEL R16, R0.reuse, R8, !P4 ;  /* 0x0000000800107207 */ /* 0x050fe40006000000 */
[----:B------:R-:W3:Y:S04]  /*4680*/  LDL.LU R8, [R1+0x30] ;  /* 0x0000300001087983 */ /* 0x000ee80000300800 */
[----:B------:R1:W-:Y:S02]  /*4690*/  STL [R1+0x4], R4 ;  /* 0x0000040401007387 */ /* 0x0003e40000100800 */
[----:B-1----:R-:W-:-:S02]  /*46a0*/  SEL R4, R0, R9, !P4 ;  /* 0x0000000900047207 */ /* 0x002fc40006000000 */
[C---:B--2---:R-:W-:Y:S02]  /*46b0*/  SEL R17, R0.reuse, R17, !P4 ;  /* 0x0000001100117207 */ /* 0x044fe40006000000 */
[C---:B------:R-:W-:Y:S02]  /*46c0*/  SEL R15, R0.reuse, R15, !P4 ;  /* 0x0000000f000f7207 */ /* 0x040fe40006000000 */
[C---:B------:R-:W-:Y:S02]  /*46d0*/  SEL R14, R0.reuse, R14, !P4 ;  /* 0x0000000e000e7207 */ /* 0x040fe40006000000 */
[C---:B------:R-:W-:Y:S02]  /*46e0*/  SEL R9, R0.reuse, R10, !P4 ;  /* 0x0000000a00097207 */ /* 0x040fe40006000000 */
[C---:B------:R-:W-:Y:S02]  /*46f0*/  SEL R10, R0.reuse, R11, !P4 ;  /* 0x0000000b000a7207 */ /* 0x040fe40006000000 */
[----:B------:R-:W-:-:S02]  /*4700*/  SEL R11, R0, R27, !P4 ;  /* 0x0000001b000b7207 */ /* 0x000fc40006000000 */
[C---:B------:R-:W-:Y:S02]  /*4710*/  SEL R27, R0.reuse, R28, !P4 ;  /* 0x0000001c001b7207 */ /* 0x040fe40006000000 */
[C---:B------:R-:W-:Y:S02]  /*4720*/  SEL R28, R0.reuse, R19, !P4 ;  /* 0x00000013001c7207 */ /* 0x040fe40006000000 */
[C---:B------:R-:W-:Y:S02]  /*4730*/  SEL R19, R0.reuse, R26, !P4 ;  /* 0x0000001a00137207 */ /* 0x040fe40006000000 */
[----:B------:R-:W2:Y:S04]  /*4740*/  LDL.LU R26, [R1+0x18] ;  /* 0x00001800011a7983 */ /* 0x000ea80000300800 */
[----:B------:R1:W-:Y:S04]  /*4750*/  STL [R1+0x1068], R19 ;  /* 0x0010681301007387 */ /* 0x0003e80000100800 */
[----:B-1----:R-:W4:Y:S04]  /*4760*/  LDL.LU R19, [R1+0x4] ;  /* 0x0000040001137983 */ /* 0x002f280000300800 */
[----:B------:R1:W-:Y:S04]  /*4770*/  STL [R1+0x14], R17 ;  /* 0x0000141101007387 */ /* 0x0003e80000100800 */
[----:B-1----:R-:W3:Y:S04]  /*4780*/  LDL.LU R17, [R1+0x10a0] ;  /* 0x0010a00001117983 */ /* 0x002ee80000300800 */
[----:B------:R1:W-:Y:S04]  /*4790*/  STL [R1+0x1c], R15 ;  /* 0x00001c0f01007387 */ /* 0x0003e80000100800 */
[----:B-1----:R-:W3:Y:S04]  /*47a0*/  LDL.LU R15, [R1+0x109c] ;  /* 0x00109c00010f7983 */ /* 0x002ee80000300800 */
[----:B------:R1:W-:Y:S04]  /*47b0*/  STL [R1+0x2c], R14 ;  /* 0x00002c0e01007387 */ /* 0x0003e80000100800 */
[----:B-1----:R-:W3:Y:S01]  /*47c0*/  LDL.LU R14, [R1+0x1098] ;  /* 0x00109800010e7983 */ /* 0x002ee20000300800 */
[----:B--2---:R-:W-:-:S02]  /*47d0*/  SEL R26, R0, R26, !P4 ;  /* 0x0000001a001a7207 */ /* 0x004fc40006000000 */
[----:B---3--:R-:W-:-:S05]  /*47e0*/  SEL R14, R0, R14, !P4 ;  /* 0x0000000e000e7207 */ /* 0x008fca0006000000 */
[----:B------:R1:W-:Y:S04]  /*47f0*/  STL [R1+0x1080], R14 ;  /* 0x0010800e01007387 */ /* 0x0003e80000100800 */
[----:B------:R-:W-:Y:S04]  /*4800*/  STL [R1+0x3c], R26 ;  /* 0x00003c1a01007387 */ /* 0x000fe80000100800 */
[----:B-1----:R-:W2:Y:S01]  /*4810*/  LDL.LU R14, [R1+0x8] ;  /* 0x00000800010e7983 */ /* 0x002ea20000300800 */
[----:B------:R-:W-:-:S05]  /*4820*/  SEL R15, R0, R15, !P4 ;  /* 0x0000000f000f7207 */ /* 0x000fca0006000000 */
[----:B------:R1:W-:Y:S04]  /*4830*/  STL [R1+0x107c], R15 ;  /* 0x00107c0f01007387 */ /* 0x0003e80000100800 */
[----:B-1----:R-:W1:Y:S01]  /*4840*/  S2R R15, SR_TID.X ;  /* 0x00000000000f7919 */ /* 0x002e620000002100 */
[C---:B------:R-:W-:Y:S02]  /*4850*/  SEL R5, R0.reuse, R5, !P4 ;  /* 0x0000000500057207 */ /* 0x040fe40006000000 */
[C---:B------:R-:W-:Y:S02]  /*4860*/  SEL R6, R0.reuse, R6, !P4 ;  /* 0x0000000600067207 */ /* 0x040fe40006000000 */
[C---:B------:R-:W-:Y:S02]  /*4870*/  SEL R7, R0.reuse, R7, !P4 ;  /* 0x0000000700077207 */ /* 0x040fe40006000000 */
[----:B------:R-:W-:-:S02]  /*4880*/  SEL R8, R0, R8, !P4 ;  /* 0x0000000800087207 */ /* 0x000fc40006000000 */
[C---:B------:R-:W-:Y:S02]  /*4890*/  SEL R12, R0.reuse, R12, !P4 ;  /* 0x0000000c000c7207 */ /* 0x040fe40006000000 */
[C---:B------:R-:W-:Y:S02]  /*48a0*/  SEL R18, R0.reuse, R18, !P4 ;  /* 0x0000001200127207 */ /* 0x040fe40006000000 */
[C---:B------:R-:W-:Y:S02]  /*48b0*/  SEL R13, R0.reuse, R13, !P4 ;  /* 0x0000000d000d7207 */ /* 0x040fe40006000000 */
[C---:B------:R-:W-:Y:S02]  /*48c0*/  SEL R2, R0.reuse, R2, !P4 ;  /* 0x0000000200027207 */ /* 0x040fe40006000000 */
[C---:B------:R-:W-:Y:S02]  /*48d0*/  SEL R29, R0.reuse, R29, !P4 ;  /* 0x0000001d001d7207 */ /* 0x040fe40006000000 */
[----:B------:R-:W-:-:S05]  /*48e0*/  SEL R0, R0, R17, !P4 ;  /* 0x0000001100007207 */ /* 0x000fca0006000000 */
[----:B------:R3:W-:Y:S01]  /*48f0*/  STL [R1+0x1078], R0 ;  /* 0x0010780001007387 */ /* 0x0007e20000100800 */
[----:B-1----:R-:W-:Y:S02]  /*4900*/  LOP3.LUT R15, R15, 0x1f, RZ, 0xc0, !PT ;  /* 0x0000001f0f0f7812 */ /* 0x002fe400078ec0ff */
[----:B---3--:R-:W-:-:S04]  /*4910*/  LOP3.LUT R0, RZ, c[0x0][0x17c], RZ, 0x33, !PT ;  /* 0x00005f00ff007a12 */ /* 0x008fc800078e33ff */
[C---:B------:R-:W-:Y:S02]  /*4920*/  SEL R20, R0.reuse, R20, !P4 ;  /* 0x0000001400147207 */ /* 0x040fe40006000000 */
[C---:B------:R-:W-:Y:S02]  /*4930*/  SEL R21, R0.reuse, R21, !P4 ;  /* 0x0000001500157207 */ /* 0x040fe40006000000 */
[C---:B------:R-:W-:Y:S02]  /*4940*/  SEL R22, R0.reuse, R22, !P4 ;  /* 0x0000001600167207 */ /* 0x040fe40006000000 */
[C---:B------:R-:W-:Y:S02]  /*4950*/  SEL R24, R0.reuse, R24, !P4 ;  /* 0x0000001800187207 */ /* 0x040fe40006000000 */
[C---:B------:R-:W-:Y:S01]  /*4960*/  SEL R25, R0.reuse, R25, !P4 ;  /* 0x0000001900197207 */ /* 0x040fe20006000000 */
[----:B------:R-:W-:Y:S01]  /*4970*/  STL.64 [R1+0x1070], R20 ;  /* 0x0010701401007387 */ /* 0x000fe20000100a00 */
[----:B------:R-:W-:Y:S01]  /*4980*/  SEL R26, R0, R23, !P4 ;  /* 0x00000017001a7207 */ /* 0x000fe20006000000 */
[----:B------:R-:W-:Y:S01]  /*4990*/  IMAD R15, R15, c[0x0][0x18c], RZ ;  /* 0x000063000f0f7a24 */ /* 0x000fe200078e02ff */
[--C-:B------:R-:W-:Y:S01]  /*49a0*/  SHF.R.U32.HI R23, RZ, 0x8, R3.reuse ;  /* 0x00000008ff177819 */ /* 0x100fe20000011603 */
[----:B------:R1:W-:Y:S01]  /*49b0*/  STL [R1+0x1084], R22 ;  /* 0x0010841601007387 */ /* 0x0003e20000100800 */
[----:B------:R-:W-:Y:S01]  /*49c0*/  SHF.R.U32.HI R17, RZ, 0xc, R3 ;  /* 0x0000000cff117819 */ /* 0x000fe20000011603 */
[----:B----4-:R-:W-:-:S02]  /*49d0*/  IMAD R0, R19, c[0x0][0x190], RZ ;  /* 0x0000640013007a24 */ /* 0x010fc400078e02ff */
[----:B------:R-:W-:Y:S01]  /*49e0*/  STL [R1+0x1088], R24 ;  /* 0x0010881801007387 */ /* 0x000fe20000100800 */
[----:B------:R-:W-:-:S03]  /*49f0*/  LOP3.LUT P4, RZ, R17, 0x1, RZ, 0xc0, !PT ;  /* 0x0000000111ff7812 */ /* 0x000fc6000788c0ff */
[----:B------:R3:W-:Y:S01]  /*4a00*/  STL [R1+0x108c], R25 ;  /* 0x00108c1901007387 */ /* 0x0007e20000100800 */
[----:B------:R-:W-:Y:S01]  /*4a10*/  LEA.HI.X.SX32 R17, R15, c[0x0][0x16c], 0x2, P6 ;  /* 0x00005b000f117a11 */ /* 0x000fe200030f16ff */
[----:B-1----:R-:W-:Y:S02]  /*4a20*/  IMAD R22, R4, c[0x0][0x190], RZ ;  /* 0x0000640004167a24 */ /* 0x002fe400078e02ff */
[----:B------:R-:W4:Y:S01]  /*4a30*/  LDL.64 R20, [R1+0x210] ;  /* 0x0002100001147983 */ /* 0x000f220000100a00 */
[----:B------:R-:W-:-:S03]  /*4a40*/  IMAD R15, R6, c[0x0][0x190], RZ ;  /* 0x00006400060f7a24 */ /* 0x000fc600078e02ff */
[----:B------:R-:W-:Y:S01]  /*4a50*/  STL [R1+0x1090], R23 ;  /* 0x0010901701007387 */ /* 0x000fe20000100800 */
[----:B---3--:R-:W-:-:S03]  /*4a60*/  IMAD R25, R16, c[0x0][0x190], RZ ;  /* 0x0000640010197a24 */ /* 0x008fc600078e02ff */
[----:B------:R-:W3:Y:S04]  /*4a70*/  LDL.LU R16, [R1+0x1094] ;  /* 0x0010940001107983 */ /* 0x000ee80000300800 */
[----:B------:R1:W-:Y:S02]  /*4a80*/  STL [R1+0x12c], R0 ;  /* 0x00012c0001007387 */ /* 0x0003e40000100800 */
[----:B-1----:R-:W-:Y:S02]  /*4a90*/  IMAD R0, R7, c[0x0][0x190], RZ ;  /* 0x0000640007007a24 */ /* 0x002fe400078e02ff */
[----:B------:R-:W-:Y:S02]  /*4aa0*/  IMAD.MOV.U32 R7, RZ, RZ, R18 ;  /* 0x000000ffff077224 */ /* 0x000fe400078e0012 */
[----:B------:R-:W-:-:S02]  /*4ab0*/  IMAD R18, R10, c[0x0][0x190], RZ ;  /* 0x000064000a127a24 */ /* 0x000fc400078e02ff */
[----:B--2---:R-:W-:Y:S02]  /*4ac0*/  IMAD R24, R14, c[0x0][0x190], RZ ;  /* 0x000064000e187a24 */ /* 0x004fe400078e02ff */
[----:B------:R-:W-:-:S03]  /*4ad0*/  IMAD R14, R5, c[0x0][0x190], RZ ;  /* 0x00006400050e7a24 */ /* 0x000fc600078e02ff */
[----:B------:R1:W-:Y:S04]  /*4ae0*/  STL [R1+0x130], R24 ;  /* 0x0001301801007387 */ /* 0x0003e80000100800 */
[----:B------:R-:W-:Y:S04]  /*4af0*/  STL [R1+0x128], R25 ;  /* 0x0001281901007387 */ /* 0x000fe80000100800 */
[----:B------:R-:W-:Y:S04]  /*4b00*/  STL [R1+0x124], R22 ;  /* 0x0001241601007387 */ /* 0x000fe80000100800 */
[----:B------:R-:W-:Y:S04]  /*4b10*/  STL [R1+0x120], R14 ;  /* 0x0001200e01007387 */ /* 0x000fe80000100800 */
[----:B------:R-:W-:Y:S04]  /*4b20*/  STL [R1+0x11c], R15 ;  /* 0x00011c0f01007387 */ /* 0x000fe80000100800 */
[----:B------:R-:W2:Y:S01]  /*4b30*/  LDL R10, [R1+0x12c] ;  /* 0x00012c00010a7983 */ /* 0x000ea20000100800 */
[----:B------:R-:W-:-:S03]  /*4b40*/  IMAD.MOV.U32 R4, RZ, RZ, R26 ;  /* 0x000000ffff047224 */ /* 0x000fc600078e001a */
[----:B------:R-:W1:Y:S01]  /*4b50*/  S2R R26, SR_TID.X ;  /* 0x00000000001a7919 */ /* 0x000e620000002100 */
[----:B------:R-:W-:Y:S02]  /*4b60*/  IMAD R19, R8, c[0x0][0x190], RZ ;  /* 0x0000640008137a24 */ /* 0x000fe400078e02ff */
[----:B------:R-:W-:Y:S02]  /*4b70*/  IMAD.MOV.U32 R8, RZ, RZ, R28 ;  /* 0x000000ffff087224 */ /* 0x000fe400078e001c */
[----:B------:R-:W-:Y:S02]  /*4b80*/  IMAD R28, R9, c[0x0][0x190], RZ ;  /* 0x00006400091c7a24 */ /* 0x000fe400078e02ff */
[----:B------:R-:W-:Y:S02]  /*4b90*/  IMAD R6, R11, c[0x0][0x190], RZ ;  /* 0x000064000b067a24 */ /* 0x000fe400078e02ff */
[----:B------:R-:W-:Y:S01]  /*4ba0*/  IMAD R11, R13, c[0x0][0x190], RZ ;  /* 0x000064000d0b7a24 */ /* 0x000fe200078e02ff */
[----:B-1----:R-:W-:-:S05]  /*4bb0*/  LOP3.LUT R26, R26, 0x1ff, RZ, 0xc0, !PT ;  /* 0x000001ff1a1a7812 */ /* 0x002fca00078ec0ff */
[----:B------:R-:W-:-:S05]  /*4bc0*/  IMAD.SHL.U32 R26, R26, 0x4, RZ ;  /* 0x000000041a1a7824 */ /* 0x000fca00078e00ff */
[----:B------:R-:W-:Y:S01]  /*4bd0*/  LOP3.LUT R26, R26, 0x60, RZ, 0x3c, !PT ;  /* 0x000000601a1a7812 */ /* 0x000fe200078e3cff */
[----:B------:R-:W-:Y:S01]  /*4be0*/  STL [R1+0x118], R0 ;  /* 0x0001180001007387 */ /* 0x000fe20000100800 */
[----:B------:R-:W-:-:S03]  /*4bf0*/  IMAD R12, R12, c[0x0][0x190], RZ ;  /* 0x000064000c0c7a24 */ /* 0x000fc600078e02ff */
[----:B------:R-:W-:Y:S01]  /*4c00*/  STL [R1+0x114], R19 ;  /* 0x0001141301007387 */ /* 0x000fe20000100800 */
[----:B------:R-:W-:-:S03]  /*4c10*/  IMAD R9, R27, c[0x0][0x190], RZ ;  /* 0x000064001b097a24 */ /* 0x000fc600078e02ff */
[----:B------:R-:W-:Y:S01]  /*4c20*/  STL [R1+0x110], R28 ;  /* 0x0001101c01007387 */ /* 0x000fe20000100800 */
[----:B------:R-:W-:-:S03]  /*4c30*/  IMAD R23, R2, c[0x0][0x190], RZ ;  /* 0x0000640002177a24 */ /* 0x000fc600078e02ff */
[----:B------:R-:W2:Y:S04]  /*4c40*/  LDL.LU R13, [R1+0x14] ;  /* 0x00001400010d7983 */ /* 0x000ea80000300800 */
[----:B----4-:R3:W-:Y:S04]  /*4c50*/  LDGSTS.E [R26+0x9800], [R20.64], P4 ;  /* 0x09800000141a7fae */ /* 0x0107e8000a121844 */
[----:B------:R-:W-:Y:S01]  /*4c60*/  STL [R1+0x10c], R18 ;  /* 0x00010c1201007387 */ /* 0x000fe20000100800 */
[CC--:B---3--:R-:W-:Y:S02]  /*4c70*/  LEA R26, P4, R24.reuse, R16.reuse, 0x2 ;  /* 0x00000010181a7211 */ /* 0x0c8fe400078810ff */
[-C--:B------:R-:W-:Y:S01]  /*4c80*/  LEA R20, P6, R11, R16.reuse, 0x2 ;  /* 0x000000100b147211 */ /* 0x080fe200078c10ff */
[----:B------:R-:W-:Y:S01]  /*4c90*/  STL [R1+0x104], R12 ;  /* 0x0001040c01007387 */ /* 0x000fe20000100800 */
[-C--:B------:R-:W-:Y:S01]  /*4ca0*/  LEA.HI.X.SX32 R27, R24, R17.reuse, 0x2, P4 ;  /* 0x00000011181b7211 */ /* 0x080fe200020f16ff */
[----:B------:R-:W-:Y:S01]  /*4cb0*/  IMAD R24, R29, c[0x0][0x190], RZ ;  /* 0x000064001d187a24 */ /* 0x000fe200078e02ff */
[----:B------:R-:W-:Y:S01]  /*4cc0*/  LEA.HI.X.SX32 R21, R11, R17, 0x2, P6 ;  /* 0x000000110b157211 */ /* 0x000fe200030f16ff */
[----:B------:R-:W-:Y:S04]  /*4cd0*/  STL [R1+0x100], R11 ;  /* 0x0001000b01007387 */ /* 0x000fe80000100800 */
[----:B------:R-:W3:Y:S04]  /*4ce0*/  LDL.LU R5, [R1+0x3c] ;  /* 0x00003c0001057983 */ /* 0x000ee80000300800 */
[----:B------:R-:W-:Y:S04]  /*4cf0*/  STL [R1+0x108], R6 ;  /* 0x0001080601007387 */ /* 0x000fe80000100800 */
[----:B------:R-:W-:Y:S04]  /*4d00*/  STL [R1+0xfc], R9 ;  /* 0x0000fc0901007387 */ /* 0x000fe80000100800 */
[----:B------:R-:W-:Y:S04]  /*4d10*/  STL [R1+0xf8], R23 ;  /* 0x0000f81701007387 */ /* 0x000fe80000100800 */
[----:B------:R-:W4:Y:S04]  /*4d20*/  LDL.LU R29, [R1+0x2c] ;  /* 0x00002c00011d7983 */ /* 0x000f280000300800 */
[----:B------:R-:W-:Y:S04]  /*4d30*/  STL.64 [R1], R20 ;  /* 0x0000001401007387 */ /* 0x000fe80000100a00 */
[----:B------:R-:W-:Y:S01]  /*4d40*/  STL [R1+0xf4], R24 ;  /* 0x0000f41801007387 */ /* 0x000fe20000100800 */
[----:B--2---:R-:W-:-:S04]  /*4d50*/  LEA R2, P4, R10, R16, 0x2 ;  /* 0x000000100a027211 */ /* 0x004fc800078810ff */
[----:B------:R-:W-:-:S05]  /*4d60*/  LEA.HI.X.SX32 R3, R10, R17, 0x2, P4 ;  /* 0x000000110a037211 */ /* 0x000fca00020f16ff */
[----:B------:R1:W-:Y:S04]  /*4d70*/  STL.64 [R1+0x1050], R2 ;  /* 0x0010500201007387 */ /* 0x0003e80000100a00 */
[----:B-1----:R-:W2:Y:S01]  /*4d80*/  LDL.LU R3, [R1+0x1c] ;  /* 0x00001c0001037983 */ /* 0x002ea20000300800 */
[-C--:B------:R-:W-:Y:S02]  /*4d90*/  LEA R20, P6, R23, R16.reuse, 0x2 ;  /* 0x0000001017147211 */ /* 0x080fe400078c10ff */
[----:B------:R-:W-:Y:S02]  /*4da0*/  LEA R10, P4, R25, R16, 0x2 ;  /* 0x00000010190a7211 */ /* 0x000fe400078810ff */
[-C--:B------:R-:W-:Y:S02]  /*4db0*/  LEA.HI.X.SX32 R21, R23, R17.reuse, 0x2, P6 ;  /* 0x0000001117157211 */ /* 0x080fe400030f16ff */
[----:B------:R-:W2:Y:S01]  /*4dc0*/  LDL.LU R23, [R1+0x1090] ;  /* 0x0010900001177983 */ /* 0x000ea20000300800 */
[----:B------:R-:W-:-:S03]  /*4dd0*/  LEA.HI.X.SX32 R11, R25, R17, 0x2, P4 ;  /* 0x00000011190b7211 */ /* 0x000fc600020f16ff */
[----:B------:R1:W-:Y:S02]  /*4de0*/  STL.64 [R1+0x8], R20 ;  /* 0x0000081401007387 */ /* 0x0003e40000100a00 */
[----:B-1----:R-:W-:Y:S01]  /*4df0*/  LEA R20, P6, R24, R16, 0x2 ;  /* 0x0000001018147211 */ /* 0x002fe200078c10ff */
[----:B------:R-:W-:-:S03]  /*4e00*/  IMAD R13, R13, c[0x0][0x190], RZ ;  /* 0x000064000d0d7a24 */ /* 0x000fc600078e02ff */
[----:B------:R-:W-:Y:S02]  /*4e10*/  LEA.HI.X.SX32 R21, R24, R17, 0x2, P6 ;  /* 0x0000001118157211 */ /* 0x000fe400030f16ff */
[----:B------:R-:W-:Y:S04]  /*4e20*/  STL [R1+0xf0], R13 ;  /* 0x0000f00d01007387 */ /* 0x000fe80000100800 */
[----:B------:R-:W2:Y:S04]  /*4e30*/  LDL.LU R25, [R1+0x108c] ;  /* 0x00108c0001197983 */ /* 0x000ea80000300800 */
[----:B------:R1:W-:Y:S04]  /*4e40*/  STL.64 [R1+0x10], R10 ;  /* 0x0000100a01007387 */ /* 0x0003e80000100a00 */
[----:B------:R-:W2:Y:S04]  /*4e50*/  LDL.LU R24, [R1+0x1088] ;  /* 0x0010880001187983 */ /* 0x000ea80000300800 */
[----:B------:R3:W-:Y:S01]  /*4e60*/  STL.64 [R1+0x18], R20 ;  /* 0x0000181401007387 */ /* 0x0007e20000100a00 */
[----:B-1----:R-:W-:-:S04]  /*4e70*/  LEA R10, P4, R22, R16, 0x2 ;  /* 0x00000010160a7211 */ /* 0x002fc800078810ff */
[----:B------:R-:W-:Y:S02]  /*4e80*/  LEA.HI.X.SX32 R11, R22, R17, 0x2, P4 ;  /* 0x00000011160b7211 */ /* 0x000fe400020f16ff */
[----:B---3--:R-:W-:-:S04]  /*4e90*/  LEA R20, P6, R13, R16, 0x2 ;  /* 0x000000100d147211 */ /* 0x008fc800078c10ff */
[----:B------:R-:W-:Y:S01]  /*4ea0*/  LEA.HI.X.SX32 R21, R13, R17, 0x2, P6 ;  /* 0x000000110d157211 */ /* 0x000fe200030f16ff */
[----:B----4-:R-:W-:Y:S02]  /*4eb0*/  IMAD R2, R29, c[0x0][0x190], RZ ;  /* 0x000064001d027a24 */ /* 0x010fe400078e02ff */
[----:B------:R-:W-:Y:S02]  /*4ec0*/  IMAD R5, R5, c[0x0][0x190], RZ ;  /* 0x0000640005057a24 */ /* 0x000fe400078e02ff */
[----:B--2---:R-:W-:-:S05]  /*4ed0*/  IMAD R3, R3, c[0x0][0x190], RZ ;  /* 0x0000640003037a24 */ /* 0x004fca00078e02ff */
[----:B------:R-:W-:Y:S04]  /*4ee0*/  STL [R1+0xec], R3 ;  /* 0x0000ec0301007387 */ /* 0x000fe80000100800 */
[----:B------:R-:W2:Y:S04]  /*4ef0*/  LDL.LU R22, [R1+0x1084] ;  /* 0x0010840001167983 */ /* 0x000ea80000300800 */
[----:B------:R1:W-:Y:S04]  /*4f00*/  STL.64 [R1+0x20], R10 ;  /* 0x0000200a01007387 */ /* 0x0003e80000100a00 */
[----:B------:R3:W-:Y:S01]  /*4f10*/  STL.64 [R1+0x28], R20 ;  /* 0x0000281401007387 */ /* 0x0007e20000100a00 */
[----:B-1----:R-:W-:-:S04]  /*4f20*/  LEA R10, P4, R14, R16, 0x2 ;  /* 0x000000100e0a7211 */ /* 0x002fc800078810ff */
[----:B------:R-:W-:Y:S02]  /*4f30*/  LEA.HI.X.SX32 R11, R14, R17, 0x2, P4 ;  /* 0x000000110e0b7211 */ /* 0x000fe400020f16ff */
[----:B------:R-:W4:Y:S01]  /*4f40*/  LDL.LU R14, [R1+0x1080] ;  /* 0x00108000010e7983 */ /* 0x000f220000300800 */
[----:B---3--:R-:W-:-:S03]  /*4f50*/  LEA R20, P6, R3, R16, 0x2 ;  /* 0x0000001003147211 */ /* 0x008fc600078c10ff */
[----:B------:R-:W-:Y:S01]  /*4f60*/  STL [R1+0xe8], R2 ;  /* 0x0000e80201007387 */ /* 0x000fe20000100800 */
[----:B------:R-:W-:-:S03]  /*4f70*/  LEA.HI.X.SX32 R21, R3, R17, 0x2, P6 ;  /* 0x0000001103157211 */ /* 0x000fc600030f16ff */
[----:B------:R1:W-:Y:S04]  /*4f80*/  STL.64 [R1+0x30], R10 ;  /* 0x0000300a01007387 */ /* 0x0003e80000100a00 */
[----:B------:R3:W-:Y:S04]  /*4f90*/  STL.64 [R1+0x38], R20 ;  /* 0x0000381401007387 */ /* 0x0007e80000100a00 */
[----:B------:R-:W-:Y:S01]  /*4fa0*/  STL [R1+0xe4], R5 ;  /* 0x0000e40501007387 */ /* 0x000fe20000100800 */
[----:B-1----:R-:W-:-:S04]  /*4fb0*/  LEA R10, P4, R15, R16, 0x2 ;  /* 0x000000100f0a7211 */ /* 0x002fc800078810ff */
[----:B------:R-:W-:Y:S02]  /*4fc0*/  LEA.HI.X.SX32 R11, R15, R17, 0x2, P4 ;  /* 0x000000110f0b7211 */ /* 0x000fe400020f16ff */
[----:B------:R-:W2:Y:S01]  /*4fd0*/  LDL.LU R15, [R1+0x107c] ;  /* 0x00107c00010f7983 */ /* 0x000ea20000300800 */
[----:B---3--:R-:W-:-:S03]  /*4fe0*/  LEA R20, P6, R2, R16, 0x2 ;  /* 0x0000001002147211 */ /* 0x008fc600078c10ff */
[----:B------:R1:W-:Y:S01]  /*4ff0*/  STL.64 [R1+0x40], R10 ;  /* 0x0000400a01007387 */ /* 0x0003e20000100a00 */
[----:B------:R-:W-:-:S05]  /*5000*/  LEA.HI.X.SX32 R21, R2, R17, 0x2, P6 ;  /* 0x0000001102157211 */ /* 0x000fca00030f16ff */
[----:B------:R3:W-:Y:S01]  /*5010*/  STL.64 [R1+0x48], R20 ;  /* 0x0000481401007387 */ /* 0x0007e20000100a00 */
[----:B-1----:R-:W-:-:S04]  /*5020*/  LEA R10, P4, R0, R16, 0x2 ;  /* 0x00000010000a7211 */ /* 0x002fc800078810ff */
[----:B------:R-:W-:Y:S02]  /*5030*/  LEA.HI.X.SX32 R11, R0, R17, 0x2, P4 ;  /* 0x00000011000b7211 */ /* 0x000fe400020f16ff */
[----:B------:R-:W2:Y:S01]  /*5040*/  LDL.LU R0, [R1+0x1078] ;  /* 0x0010780001007983 */ /* 0x000ea20000300800 */
[----:B---3--:R-:W-:-:S04]  /*5050*/  LEA R20, P6, R5, R16, 0x2 ;  /* 0x0000001005147211 */ /* 0x008fc800078c10ff */
[----:B------:R-:W-:Y:S01]  /*5060*/  LEA.HI.X.SX32 R21, R5, R17, 0x2, P6 ;  /* 0x0000001105157211 */ /* 0x000fe200030f16ff */
[----:B------:R-:W-:Y:S02]  /*5070*/  IMAD.MOV.U32 R13, RZ, RZ, R12 ;  /* 0x000000ffff0d7224 */ /* 0x000fe400078e000c */
[----:B------:R-:W-:Y:S02]  /*5080*/  IMAD.MOV.U32 R12, RZ, RZ, R7 ;  /* 0x000000ffff0c7224 */ /* 0x000fe400078e0007 */
[----:B------:R-:W-:Y:S02]  /*5090*/  IMAD.MOV.U32 R7, RZ, RZ, R4 ;  /* 0x000000ffff077224 */ /* 0x000fe400078e0004 */
[----:B----4-:R-:W-:-:S05]  /*50a0*/  IMAD R3, R14, c[0x0][0x190], RZ ;  /* 0x000064000e037a24 */ /* 0x010fca00078e02ff */
[----:B------:R-:W-:Y:S04]  /*50b0*/  STL [R1+0xe0], R3 ;  /* 0x0000e00301007387 */ /* 0x000fe80000100800 */
[----:B------:R-:W-:Y:S04]  /*50c0*/  STL.64 [R1+0x50], R10 ;  /* 0x0000500a01007387 */ /* 0x000fe80000100a00 */
[----:B------:R1:W-:Y:S04]  /*50d0*/  STL.64 [R1+0x58], R20 ;  /* 0x0000581401007387 */ /* 0x0003e80000100a00 */
[----:B-1----:R-:W3:Y:S01]  /*50e0*/  LDL.LU.64 R20, [R1+0x1070] ;  /* 0x0010700001147983 */ /* 0x002ee20000300a00 */
[----:B--2---:R-:W-:Y:S01]  /*50f0*/  IMAD R2, R15, c[0x0][0x190], RZ ;  /* 0x000064000f027a24 */ /* 0x004fe200078e02ff */
[----:B------:R-:W-:-:S04]  /*5100*/  LEA R10, P4, R19, R16, 0x2 ;  /* 0x00000010130a7211 */ /* 0x000fc800078810ff */
[----:B------:R-:W-:Y:S01]  /*5110*/  STL [R1+0xdc], R2 ;  /* 0x0000dc0201007387 */ /* 0x000fe20000100800 */
[----:B------:R-:W-:-:S03]  /*5120*/  LEA.HI.X.SX32 R11, R19, R17, 0x2, P4 ;  /* 0x00000011130b7211 */ /* 0x000fc600020f16ff */
[----:B------:R-:W2:Y:S01]  /*5130*/  LDL.LU R19, [R1+0x1068] ;  /* 0x0010680001137983 */ /* 0x000ea20000300800 */
[----:B------:R-:W-:-:S03]  /*5140*/  LEA R4, P6, R3, R16, 0x2 ;  /* 0x0000001003047211 */ /* 0x000fc600078c10ff */
[----:B------:R1:W-:Y:S01]  /*5150*/  STL.64 [R1+0x60], R10 ;  /* 0x0000600a01007387 */ /* 0x0003e20000100a00 */
[----:B------:R-:W-:Y:S01]  /*5160*/  LEA.HI.X.SX32 R5, R3, R17, 0x2, P6 ;  /* 0x0000001103057211 */ /* 0x000fe200030f16ff */
[----:B------:R-:W-:Y:S02]  /*5170*/  IMAD R14, R0, c[0x0][0x190], RZ ;  /* 0x00006400000e7a24 */ /* 0x000fe400078e02ff */
[----:B------:R-:W4:Y:S01]  /*5180*/  LDL.LU R0, [R1+0x1064] ;  /* 0x0010640001007983 */ /* 0x000f220000300800 */
[----:B-1----:R-:W-:-:S03]  /*5190*/  LEA R10, P4, R28, R16, 0x2 ;  /* 0x000000101c0a7211 */ /* 0x002fc600078810ff */
[----:B------:R1:W-:Y:S01]  /*51a0*/  STL.64 [R1+0x68], R4 ;  /* 0x0000680401007387 */ /* 0x0003e20000100a00 */
[----:B------:R-:W-:-:S03]  /*51b0*/  LEA.HI.X.SX32 R11, R28, R17, 0x2, P4 ;  /* 0x000000111c0b7211 */ /* 0x000fc600020f16ff */
[----:B------:R-:W-:Y:S04]  /*51c0*/  STL [R1+0xd8], R14 ;  /* 0x0000d80e01007387 */ /* 0x000fe80000100800 */
[----:B------:R-:W2:Y:S01]  /*51d0*/  LDL.LU R28, [R1+0x1060] ;  /* 0x00106000011c7983 */ /* 0x000ea20000300800 */
[----:B-1----:R-:W-:-:S04]  /*51e0*/  LEA R4, P6, R2, R16, 0x2 ;  /* 0x0000001002047211 */ /* 0x002fc800078c10ff */
[-C--:B------:R-:W-:Y:S01]  /*51f0*/  LEA.HI.X.SX32 R5, R2, R17.reuse, 0x2, P6 ;  /* 0x0000001102057211 */ /* 0x080fe200030f16ff */
[----:B------:R1:W-:Y:S04]  /*5200*/  STL.64 [R1+0x70], R10 ;  /* 0x0000700a01007387 */ /* 0x0003e80000100a00 */
[----:B------:R1:W-:Y:S02]  /*5210*/  STL.64 [R1+0x78], R4 ;  /* 0x0000780401007387 */ /* 0x0003e40000100a00 */
[-C--:B-1----:R-:W-:Y:S02]  /*5220*/  LEA R10, P4, R18, R16.reuse, 0x2 ;  /* 0x00000010120a7211 */ /* 0x082fe400078810ff */
[----:B------:R-:W-:Y:S02]  /*5230*/  LEA R4, P6, R14, R16, 0x2 ;  /* 0x000000100e047211 */ /* 0x000fe400078c10ff */
[----:B------:R-:W-:-:S02]  /*5240*/  LEA.HI.X.SX32 R11, R18, R17, 0x2, P4 ;  /* 0x00000011120b7211 */ /* 0x000fc400020f16ff */
[----:B------:R-:W-:Y:S01]  /*5250*/  LEA.HI.X.SX32 R5, R14, R17, 0x2, P6 ;  /* 0x000000110e057211 */ /* 0x000fe200030f16ff */
[----:B------:R-:W2:Y:S01]  /*5260*/  LDL.LU R18, [R1+0x105c] ;  /* 0x00105c0001127983 */ /* 0x000ea20000300800 */
[----:B------:R-:W-:Y:S02]  /*5270*/  IMAD R29, R25, c[0x0][0x190], RZ ;  /* 0x00006400191d7a24 */ /* 0x000fe400078e02ff */
[----:B---3--:R-:W-:-:S05]  /*5280*/  IMAD R3, R20, c[0x0][0x190], RZ ;  /* 0x0000640014037a24 */ /* 0x008fca00078e02ff */
[----:B------:R-:W-:Y:S04]  /*5290*/  STL [R1+0xd4], R3 ;  /* 0x0000d40301007387 */ /* 0x000fe80000100800 */
[----:B------:R1:W-:Y:S01]  /*52a0*/  STL.64 [R1+0x80], R10 ;  /* 0x0000800a01007387 */ /* 0x0003e20000100a00 */
[----:B------:R-:W-:-:S03]  /*52b0*/  IMAD R2, R21, c[0x0][0x190], RZ ;  /* 0x0000640015027a24 */ /* 0x000fc600078e02ff */
[----:B------:R3:W-:Y:S01]  /*52c0*/  STL.64 [R1+0x88], R4 ;  /* 0x0000880401007387 */ /* 0x0007e20000100a00 */
[CC--:B-1----:R-:W-:Y:S02]  /*52d0*/  LEA R10, P4, R6.reuse, R16.reuse, 0x2 ;  /* 0x00000010060a7211 */ /* 0x0c2fe400078810ff */
[C---:B---3--:R-:W-:Y:S02]  /*52e0*/  LEA R4, P6, R3.reuse, R16, 0x2 ;  /* 0x0000001003047211 */ /* 0x048fe400078c10ff */
[-C--:B------:R-:W-:Y:S02]  /*52f0*/  LEA.HI.X.SX32 R11, R6, R17.reuse, 0x2, P4 ;  /* 0x00000011060b7211 */ /* 0x080fe400020f16ff */
[----:B------:R-:W-:Y:S01]  /*5300*/  LEA.HI.X.SX32 R5, R3, R17, 0x2, P6 ;  /* 0x0000001103057211 */ /* 0x000fe200030f16ff */
        /* <DEDUP_REMOVED lines=8> */
[----:B------:R-:W-:Y:S01]  /*5390*/  STL [R1+0xcc], R6 ;  /* 0x0000cc0601007387 */ /* 0x000fe20000100800 */
[----:B------:R-:W-:-:S03]  /*53a0*/  IMAD R3, R12, c[0x0][0x190], RZ ;  /* 0x000064000c037a24 */ /* 0x000fc600078e02ff */
[----:B------:R1:W-:Y:S04]  /*53b0*/  STL.64 [R1+0xa0], R10 ;  /* 0x0000a00a01007387 */ /* 0x0003e80000100a00 */
[----:B------:R3:W-:Y:S01]  /*53c0*/  STL.64 [R1+0xa8], R4 ;  /* 0x0000a80401007387 */ /* 0x0007e20000100a00 */
[----:B------:R-:W-:Y:S02]  /*53d0*/  IMAD R2, R7, c[0x0][0x190], RZ ;  /* 0x0000640007027a24 */ /* 0x000fe400078e02ff */
[----:B------:R-:W-:Y:S01]  /*53e0*/  IMAD R12, R8, c[0x0][0x190], RZ ;  /* 0x00006400080c7a24 */ /* 0x000fe200078e02ff */
[-C--:B-1----:R-:W-:Y:S02]  /*53f0*/  LEA R10, P4, R9, R16.reuse, 0x2 ;  /* 0x00000010090a7211 */ /* 0x082fe400078810ff */
[----:B---3--:R-:W-:-:S04]  /*5400*/  LEA R4, P6, R6, R16, 0x2 ;  /* 0x0000001006047211 */ /* 0x008fc800078c10ff */
[-C--:B------:R-:W-:Y:S02]  /*5410*/  LEA.HI.X.SX32 R5, R6, R17.reuse, 0x2, P6 ;  /* 0x0000001106057211 */ /* 0x080fe400030f16ff */
[-C--:B------:R-:W-:Y:S02]  /*5420*/  LEA R6, P6, R3, R16.reuse, 0x2 ;  /* 0x0000001003067211 */ /* 0x080fe400078c10ff */
[-C--:B------:R-:W-:Y:S02]  /*5430*/  LEA.HI.X.SX32 R11, R9, R17.reuse, 0x2, P4 ;  /* 0x00000011090b7211 */ /* 0x080fe400020f16ff */
[-C--:B------:R-:W-:Y:S02]  /*5440*/  LEA.HI.X.SX32 R7, R3, R17.reuse, 0x2, P6 ;  /* 0x0000001103077211 */ /* 0x080fe400030f16ff */
[CC--:B------:R-:W-:Y:S01]  /*5450*/  LEA R8, P6, R2.reuse, R16.reuse, 0x2 ;  /* 0x0000001002087211 */ /* 0x0c0fe200078c10ff */
[----:B------:R-:W-:Y:S03]  /*5460*/  STL [R1+0xc8], R3 ;  /* 0x0000c80301007387 */ /* 0x000fe60000100800 */
[----:B------:R-:W-:Y:S01]  /*5470*/  LEA.HI.X.SX32 R9, R2, R17, 0x2, P6 ;  /* 0x0000001102097211 */ /* 0x000fe200030f16ff */
[----:B------:R1:W-:Y:S04]  /*5480*/  STL.64 [R1+0xb0], R10 ;  /* 0x0000b00a01007387 */ /* 0x0003e80000100a00 */
[----:B------:R3:W-:Y:S04]  /*5490*/  STL.64 [R1+0xfb0], R4 ;  /* 0x000fb00401007387 */ /* 0x0007e80000100a00 */
[----:B------:R2:W-:Y:S01]  /*54a0*/  STL [R1+0xc4], R2 ;  /* 0x0000c40201007387 */ /* 0x0005e20000100800 */
[----:B-1----:R-:W-:-:S03]  /*54b0*/  LEA R10, P6, R12, R16, 0x2 ;  /* 0x000000100c0a7211 */ /* 0x002fc600078c10ff */
[----:B------:R-:W-:Y:S01]  /*54c0*/  STL.64 [R1+0xfb8], R6 ;  /* 0x000fb80601007387 */ /* 0x000fe20000100a00 */
[----:B---3--:R-:W-:-:S03]  /*54d0*/  IMAD R5, R24, c[0x0][0x190], RZ ;  /* 0x0000640018057a24 */ /* 0x008fc600078e02ff */
[----:B------:R1:W-:Y:S01]  /*54e0*/  STL [R1+0xc0], R12 ;  /* 0x0000c00c01007387 */ /* 0x0003e20000100800 */
[----:B------:R-:W-:Y:S01]  /*54f0*/  LEA.HI.X.SX32 R11, R12, R17, 0x2, P6 ;  /* 0x000000110c0b7211 */ /* 0x000fe200030f16ff */
[----:B--2---:R-:W-:Y:S02]  /*5500*/  IMAD R4, R19, c[0x0][0x190], RZ ;  /* 0x0000640013047a24 */ /* 0x004fe400078e02ff */
[----:B------:R-:W2:Y:S01]  /*5510*/  LDL.64 R2, [R1+0x218] ;  /* 0x0002180001027983 */ /* 0x000ea20000100a00 */
[----:B-1----:R-:W-:-:S04]  /*5520*/  LEA R12, P6, R5, R16, 0x2 ;  /* 0x00000010050c7211 */ /* 0x002fc800078c10ff */
[-C--:B------:R-:W-:Y:S02]  /*5530*/  LEA.HI.X.SX32 R13, R5, R17.reuse, 0x2, P6 ;  /* 0x00000011050d7211 */ /* 0x080fe400030f16ff */
[CC--:B------:R-:W-:Y:S01]  /*5540*/  LEA R14, P6, R4.reuse, R16.reuse, 0x2 ;  /* 0x00000010040e7211 */ /* 0x0c0fe200078c10ff */
[----:B------:R-:W-:Y:S03]  /*5550*/  STL.64 [R1+0xfc0], R8 ;  /* 0x000fc00801007387 */ /* 0x000fe60000100a00 */
[-C--:B------:R-:W-:Y:S02]  /*5560*/  LEA.HI.X.SX32 R15, R4, R17.reuse, 0x2, P6 ;  /* 0x00000011040f7211 */ /* 0x080fe400030f16ff */
[C---:B------:R-:W-:Y:S01]  /*5570*/  LEA R16, P6, R29.reuse, R16, 0x2 ;  /* 0x000000101d107211 */ /* 0x040fe200078c10ff */
[----:B------:R-:W-:Y:S03]  /*5580*/  STL [R1+0xbc], R5 ;  /* 0x0000bc0501007387 */ /* 0x000fe60000100800 */
[----:B------:R-:W-:Y:S01]  /*5590*/  LEA.HI.X.SX32 R17, R29, R17, 0x2, P6 ;  /* 0x000000111d117211 */ /* 0x000fe200030f16ff */
[----:B------:R-:W3:Y:S04]  /*55a0*/  LDL.LU R19, [R1+0x1058] ;  /* 0x0010580001137983 */ /* 0x000ee80000300800 */
[----:B------:R-:W-:Y:S04]  /*55b0*/  STL.64 [R1+0xfc8], R10 ;  /* 0x000fc80a01007387 */ /* 0x000fe80000100a00 */
[----:B------:R-:W-:Y:S04]  /*55c0*/  STL [R1+0xb8], R4 ;  /* 0x0000b80401007387 */ /* 0x000fe80000100800 */
[----:B------:R-:W-:Y:S04]  /*55d0*/  STL.64 [R1+0xfd0], R12 ;  /* 0x000fd00c01007387 */ /* 0x000fe80000100a00 */
[----:B------:R-:W-:Y:S04]  /*55e0*/  STL.64 [R1+0xfd8], R14 ;  /* 0x000fd80e01007387 */ /* 0x000fe80000100a00 */
[----:B----4-:R-:W-:Y:S04]  /*55f0*/  STL [R1+0x1048], R0 ;  /* 0x0010480001007387 */ /* 0x010fe80000100800 */
[----:B------:R-:W-:Y:S04]  /*5600*/  STL.64 [R1+0xfe0], R16 ;  /* 0x000fe01001007387 */ /* 0x000fe80000100a00 */
[----:B------:R1:W-:Y:S04]  /*5610*/  STL.64 [R1+0xf78], R28 ;  /* 0x000f781c01007387 */ /* 0x0003e80000100a00 */
[----:B-1----:R-:W4:Y:S01]  /*5620*/  LDL.LU.64 R28, [R1+0xb0] ;  /* 0x0000b000011c7983 */ /* 0x002f220000300a00 */
[----:B------:R-:W-:-:S03]  /*5630*/  IMAD.MOV.U32 R5, RZ, RZ, c[0x0][0x188] ;  /* 0x00006200ff057624 */ /* 0x000fc600078e00ff */
[----:B------:R-:W2:Y:S01]  /*5640*/  LDL.64 R8, [R1+0x220] ;  /* 0x0002200001087983 */ /* 0x000ea20000100a00 */
[----:B------:R-:W-:-:S03]  /*5650*/  IMAD.SHL.U32 R24, R5, 0x20, RZ ;  /* 0x0000002005187824 */ /* 0x000fc600078e00ff */
[----:B------:R-:W2:Y:S01]  /*5660*/  LDL.64 R6, [R1+0x228] ;  /* 0x0002280001067983 */ /* 0x000ea20000100a00 */
[----:B---3--:R-:W-:-:S03]  /*5670*/  IMAD.WIDE R18, R24, 0x4, R18 ;  /* 0x0000000418127825 */ /* 0x008fc600078e0212 */
[----:B----4-:R-:W-:Y:S04]  /*5680*/  STL.64 [R1+0xfe8], R28 ;  /* 0x000fe81c01007387 */ /* 0x010fe80000100a00 */
[----:B------:R1:W-:Y:S04]  /*5690*/  STL.64 [R1+0xff0], R18 ;  /* 0x000ff01201007387 */ /* 0x0003e80000100a00 */
[----:B-1----:R-:W3:Y:S04]  /*56a0*/  LDL.64 R18, [R1+0x58] ;  /* 0x0000580001127983 */ /* 0x002ee80000100a00 */
[----:B------:R-:W1:Y:S01]  /*56b0*/  S2R R21, SR_TID.X ;  /* 0x0000000000157919 */ /* 0x000e620000002100 */
[----:B------:R-:W-:-:S02]  /*56c0*/  LOP3.LUT P4, RZ, R23, 0x1, RZ, 0xc0, !PT ;  /* 0x0000000117ff7812 */ /* 0x000fc4000788c0ff */
[----:B-1----:R-:W-:-:S05]  /*56d0*/  LOP3.LUT R21, R21, 0x1ff, RZ, 0xc0, !PT ;  /* 0x000001ff15157812 */ /* 0x002fca00078ec0ff */
[----:B------:R-:W-:-:S05]  /*56e0*/  IMAD.SHL.U32 R21, R21, 0x4, RZ ;  /* 0x0000000415157824 */ /* 0x000fca00078e00ff */
[----:B------:R-:W-:-:S05]  /*56f0*/  LOP3.LUT R5, R21, 0x60, RZ, 0x3c, !PT ;  /* 0x0000006015057812 */ /* 0x000fca00078e3cff */
[----:B--2---:R1:W-:Y:S04]  /*5700*/  LDGSTS.E [R5+0xb800], [R2.64], P4 ;  /* 0x0b80000002057fae */ /* 0x0043e8000a121844 */
[----:B------:R-:W2:Y:S01]  /*5710*/  S2R R22, SR_TID.X ;  /* 0x0000000000167919 */ /* 0x000ea20000002100 */
[----:B------:R-:W-:-:S03]  /*5720*/  SHF.R.U64 R20, R0, 0x1f, RZ ;  /* 0x0000001f00147819 */ /* 0x000fc600000012ff */
[----:B------:R4:W-:Y:S04]  /*5730*/  LDGSTS.E [R5+0xd800], [R8.64], P5 ;  /* 0x0d80000008057fae */ /* 0x0009e8000a921844 */
[----:B-1----:R-:W2:Y:S01]  /*5740*/  LDL.64 R2, [R1] ;  /* 0x0000000001027983 */ /* 0x002ea20000100a00 */
[----:B------:R-:W-:-:S03]  /*5750*/  LOP3.LUT P6, RZ, R20, 0x1, RZ, 0xc0, !PT ;  /* 0x0000000114ff7812 */ /* 0x000fc600078cc0ff */
[----:B------:R1:W-:Y:S04]  /*5760*/  LDGSTS.E [R5+0xf800], [R6.64], !P3 ;  /* 0x0f80000006057fae */ /* 0x0003e8000d921844 */
[----:B------:R-:W0:Y:S04]  /*5770*/  LDGDEPBAR ;  /* 0x00000000000079af */ /* 0x000e280000000000 */
[----:B---3--:R3:W-:Y:S04]  /*5780*/  STL.64 [R1+0xff8], R18 ;  /* 0x000ff81201007387 */ /* 0x0087e80000100a00 */
[----:B---3--:R-:W3:Y:S04]  /*5790*/  LDL.64 R18, [R1+0x50] ;  /* 0x0000500001127983 */ /* 0x008ee80000100a00 */
        /* <DEDUP_REMOVED lines=13> */
[----:B---3--:R-:W3:Y:S01]  /*5870*/  LDL.64 R18, [R1+0x18] ;  /* 0x0000180001127983 */ /* 0x008ee20000100a00 */
[----:B--2---:R-:W-:-:S02]  /*5880*/  LOP3.LUT R23, R22, 0x1ff, RZ, 0xc0, !PT ;  /* 0x000001ff16177812 */ /* 0x004fc400078ec0ff */
[----:B------:R-:W-:-:S03]  /*5890*/  SHF.R.U32.HI R0, RZ, 0x1, R22 ;  /* 0x00000001ff007819 */ /* 0x000fc60000011616 */
[----:B------:R-:W-:Y:S01]  /*58a0*/  IMAD.SHL.U32 R25, R23, 0x4, RZ ;  /* 0x0000000417197824 */ /* 0x000fe200078e00ff */
[----:B---3--:R2:W-:Y:S04]  /*58b0*/  STL.64 [R1+0x1038], R18 ;  /* 0x0010381201007387 */ /* 0x0085e80000100a00 */
[----:B--2---:R-:W2:Y:S01]  /*58c0*/  LDL.64 R18, [R1+0x10] ;  /* 0x0000100001127983 */ /* 0x004ea20000100a00 */
[----:B------:R-:W-:-:S05]  /*58d0*/  LOP3.LUT R0, R25, 0x70, R0, 0x78, !PT ;  /* 0x0000007019007812 */ /* 0x000fca00078e7800 */
[----:B------:R2:W-:Y:S04]  /*58e0*/  LDGSTS.E [R0+0x20000], [R26.64], P1 ;  /* 0x200000001a007fae */ /* 0x0005e80008921844 */
[----:B------:R1:W-:Y:S04]  /*58f0*/  LDGSTS.E [R0+0x20800], [R2.64], P1 ;  /* 0x2080000002007fae */ /* 0x0003e80008921844 */
[----:B--2---:R2:W-:Y:S04]  /*5900*/  STL.64 [R1+0x1040], R18 ;  /* 0x0010401201007387 */ /* 0x0045e80000100a00 */
[----:B------:R-:W3:Y:S04]  /*5910*/  LDL.64 R28, [R1+0x60] ;  /* 0x00006000011c7983 */ /* 0x000ee80000100a00 */
[----:B------:R-:W3:Y:S04]  /*5920*/  LDL.64 R16, [R1+0x68] ;  /* 0x0000680001107983 */ /* 0x000ee80000100a00 */
[----:B--2---:R-:W2:Y:S04]  /*5930*/  LDL.64 R18, [R1+0x8] ;  /* 0x0000080001127983 */ /* 0x004ea80000100a00 */
[----:B------:R-:W2:Y:S04]  /*5940*/  LDL.64 R20, [R1+0x78] ;  /* 0x0000780001147983 */ /* 0x000ea80000100a00 */
[----:B------:R-:W2:Y:S04]  /*5950*/  LDL.64 R14, [R1+0x80] ;  /* 0x00008000010e7983 */ /* 0x000ea80000100a00 */
[----:B------:R-:W2:Y:S04]  /*5960*/  LDL.64 R12, [R1+0x88] ;  /* 0x00008800010c7983 */ /* 0x000ea80000100a00 */
[----:B------:R-:W2:Y:S04]  /*5970*/  LDL.64 R10, [R1+0x90] ;  /* 0x00009000010a7983 */ /* 0x000ea80000100a00 */
[----:B----4-:R-:W2:Y:S04]  /*5980*/  LDL.64 R8, [R1+0x98] ;  /* 0x0000980001087983 */ /* 0x010ea80000100a00 */
[----:B-1----:R-:W2:Y:S04]  /*5990*/  LDL.64 R6, [R1+0xa0] ;  /* 0x0000a00001067983 */ /* 0x002ea80000100a00 */
[----:B------:R-:W2:Y:S04]  /*59a0*/  LDL.64 R4, [R1+0xa8] ;  /* 0x0000a80001047983 */ /* 0x000ea80000100a00 */
[----:B------:R1:W-:Y:S04]  /*59b0*/  STL.64 [R1+0xf80], R26 ;  /* 0x000f801a01007387 */ /* 0x0003e80000100a00 */
[----:B-1----:R-:W2:Y:S04]  /*59c0*/  LDL.64 R26, [R1+0x70] ;  /* 0x00007000011a7983 */ /* 0x002ea80000100a00 */
[----:B------:R-:W2:Y:S04]  /*59d0*/  LDL.LU.64 R2, [R1+0x1050] ;  /* 0x0010500001027983 */ /* 0x000ea80000300a00 */
[----:B--2---:R1:W-:Y:S04]  /*59e0*/  LDGSTS.E [R0+0x21000], [R2.64], P1 ;  /* 0x2100000002007fae */ /* 0x0043e80008921844 */
[----:B-1----:R-:W2:Y:S04]  /*59f0*/  LDL.LU R0, [R1+0x1048] ;  /* 0x0010480001007983 */ /* 0x002ea80000300800 */
[----:B------:R1:W-:Y:S02]  /*5a00*/  STL [R1+0xf98], R2 ;  /* 0x000f980201007387 */ /* 0x0003e40000100800 */
[----:B-1----:R-:W-:-:S04]  /*5a10*/  SHF.R.U32.HI R2, RZ, 0x1, R22 ;  /* 0x00000001ff027819 */ /* 0x002fc80000011616 */
[----:B------:R-:W-:Y:S01]  /*5a20*/  LOP3.LUT R2, R25, 0x70, R2, 0x78, !PT ;  /* 0x0000007019027812 */ /* 0x000fe200078e7802 */
[----:B------:R-:W-:Y:S04]  /*5a30*/  STL [R1+0xf88], R3 ;  /* 0x000f880301007387 */ /* 0x000fe80000100800 */
[----:B------:R1:W-:Y:S04]  /*5a40*/  LDGSTS.E [R2+0x21800], [R18.64], P1 ;  /* 0x2180000012027fae */ /* 0x0003e80008921844 */
[----:B-1----:R-:W2:Y:S04]  /*5a50*/  LDL.LU.64 R18, [R1+0x1040] ;  /* 0x0010400001127983 */ /* 0x002ea80000300a00 */
[----:B--2---:R1:W-:Y:S04]  /*5a60*/  LDGSTS.E [R2+0x22000], [R18.64], P1 ;  /* 0x2200000012027fae */ /* 0x0043e80008921844 */
        /* <DEDUP_REMOVED lines=18> */
[----:B---3--:R2:W-:Y:S04]  /*5b90*/  LDGSTS.E [R2+0x27000], [R28.64], P1 ;  /* 0x270000001c027fae */ /* 0x0085e80008921844 */
[----:B------:R3:W-:Y:S04]  /*5ba0*/  LDGSTS.E [R2+0x27800], [R16.64], P1 ;  /* 0x2780000010027fae */ /* 0x0007e80008921844 */
[----:B-1----:R-:W4:Y:S04]  /*5bb0*/  LDL.LU.64 R18, [R1+0xff0] ;  /* 0x000ff00001127983 */ /* 0x002f280000300a00 */
[----:B--2---:R-:W2:Y:S04]  /*5bc0*/  LDL.LU.64 R28, [R1+0xfe8] ;  /* 0x000fe800011c7983 */ /* 0x004ea80000300a00 */
[----:B---3--:R-:W3:Y:S04]  /*5bd0*/  LDL.LU.64 R16, [R1+0xfe0] ;  /* 0x000fe00001107983 */ /* 0x008ee80000300a00 */
[----:B------:R1:W-:Y:S04]  /*5be0*/  LDGSTS.E [R2+0x28000], [R26.64], P1 ;  /* 0x280000001a027fae */ /* 0x0003e80008921844 */
[----:B------:R1:W-:Y:S04]  /*5bf0*/  LDGSTS.E [R2+0x28800], [R20.64], P1 ;  /* 0x2880000014027fae */ /* 0x0003e80008921844 */
[----:B------:R1:W-:Y:S04]  /*5c00*/  LDGSTS.E [R2+0x29000], [R14.64], P1 ;  /* 0x290000000e027fae */ /* 0x0003e80008921844 */
[----:B-1----:R-:W3:Y:S04]  /*5c10*/  LDL.LU.64 R26, [R1+0x138] ;  /* 0x00013800011a7983 */ /* 0x002ee80000300a00 */
[----:B------:R-:W3:Y:S04]  /*5c20*/  LDL.LU.64 R20, [R1+0x140] ;  /* 0x0001400001147983 */ /* 0x000ee80000300a00 */
[----:B------:R-:W3:Y:S04]  /*5c30*/  LDL.LU.64 R14, [R1+0xfd8] ;  /* 0x000fd800010e7983 */ /* 0x000ee80000300a00 */
        /* <DEDUP_REMOVED lines=8> */
[----:B-1----:R-:W3:Y:S04]  /*5cc0*/  LDL.LU.64 R6, [R1+0xfb8] ;  /* 0x000fb80001067983 */ /* 0x002ee80000300a00 */
[----:B------:R-:W3:Y:S04]  /*5cd0*/  LDL.LU.64 R4, [R1+0xfb0] ;  /* 0x000fb00001047983 */ /* 0x000ee80000300a00 */
[----:B--2---:R1:W-:Y:S04]  /*5ce0*/  LDGSTS.E [R2+0x2c000], [R28.64], P1 ;  /* 0x2c0000001c027fae */ /* 0x0043e80008921844 */
[----:B------:R1:W-:Y:S04]  /*5cf0*/  STL.64 [R1+0xf90], R28 ;  /* 0x000f901c01007387 */ /* 0x0003e80000100a00 */
[----:B-1----:R-:W2:Y:S04]  /*5d00*/  LDL.LU.64 R28, [R1+0x158] ;  /* 0x00015800011c7983 */ /* 0x002ea80000300a00 */
[----:B---3--:R1:W-:Y:S04]  /*5d10*/  LDGSTS.E [R2+0x2c800], [R4.64], P1 ;  /* 0x2c80000004027fae */ /* 0x0083e80008921844 */
[----:B------:R1:W-:Y:S04]  /*5d20*/  STL.64 [R1+0xfa0], R4 ;  /* 0x000fa00401007387 */ /* 0x0003e80000100a00 */
[----:B------:R3:W-:Y:S04]  /*5d30*/  LDGSTS.E [R2+0x2d000], [R6.64], P1 ;  /* 0x2d00000006027fae */ /* 0x0007e80008921844 */
[----:B------:R2:W-:Y:S04]  /*5d40*/  LDGSTS.E [R2+0x2d800], [R8.64], P1 ;  /* 0x2d80000008027fae */ /* 0x0005e80008921844 */
[----:B-1----:R-:W2:Y:S04]  /*5d50*/  LDL.LU.64 R4, [R1+0x150] ;  /* 0x0001500001047983 */ /* 0x002ea80000300a00 */
[----:B------:R3:W-:Y:S04]  /*5d60*/  STL.64 [R1+0xfa8], R6 ;  /* 0x000fa80601007387 */ /* 0x0007e80000100a00 */
[----:B------:R1:W-:Y:S04]  /*5d70*/  LDGSTS.E [R2+0x2e000], [R10.64], P1 ;  /* 0x2e0000000a027fae */ /* 0x0003e80008921844 */
[----:B------:R1:W-:Y:S04]  /*5d80*/  LDGSTS.E [R2+0x2e800], [R12.64], P1 ;  /* 0x2e8000000c027fae */ /* 0x0003e80008921844 */
[----:B---3--:R-:W3:Y:S04]  /*5d90*/  LDL.LU.64 R6, [R1+0x148] ;  /* 0x0001480001067983 */ /* 0x008ee80000300a00 */
[----:B------:R1:W-:Y:S04]  /*5da0*/  LDGSTS.E [R2+0x2f000], [R14.64], P1 ;  /* 0x2f0000000e027fae */ /* 0x0003e80008921844 */
[----:B------:R1:W-:Y:S04]  /*5db0*/  LDGSTS.E [R2+0x2f800], [R16.64], P1 ;  /* 0x2f80000010027fae */ /* 0x0003e80008921844 */
[----:B------:R-:W0:Y:S01]  /*5dc0*/  LDGDEPBAR ;  /* 0x00000000000079af */ /* 0x000e220000000000 */
[----:B------:R-:W-:-:S03]  /*5dd0*/  IMAD.SHL.U32 R3, R23, 0x4, RZ ;  /* 0x0000000417037824 */ /* 0x000fc600078e00ff */
[----:B------:R-:W-:Y:S06]  /*5de0*/  BAR.SYNC.DEFER_BLOCKING 0x0 ;  /* 0x0000000000007b1d */ /* 0x000fec0000010000 */
[----:B------:R-:W-:Y:S01]  /*5df0*/  @!PT LDS RZ, [RZ] ;  /* 0x00000000fffff984 */ /* 0x000fe20000000800 */
[----:B------:R-:W-:Y:S01]  /*5e00*/  @!PT LDS RZ, [RZ] ;  /* 0x00000000fffff984 */ /* 0x000fe20000000800 */
[----:B------:R-:W-:Y:S01]  /*5e10*/  @!PT LDS RZ, [RZ] ;  /* 0x00000000fffff984 */ /* 0x000fe20000000800 */
[----:B----4-:R4:W-:Y:S02]  /*5e20*/  LDGSTS.E [R3+0x10000], [R18.64], P6 ;  /* 0x1000000012037fae */ /* 0x0109e4000b121844 */
[----:B----4-:R-:W-:-:S04]  /*5e30*/  SHF.R.U64 R18, R0, 0x1b, RZ ;  /* 0x0000001b00127819 */ /* 0x010fc800000012ff */
[----:B------:R-:W-:Y:S02]  /*5e40*/  LOP3.LUT P1, RZ, R18, 0x1, RZ, 0xc0, !PT ;  /* 0x0000000112ff7812 */ /* 0x000fe4000782c0ff */
[----:B------:R-:W-:-:S04]  /*5e50*/  SHF.R.U64 R18, R0, 0x17, RZ ;  /* 0x0000001700127819 */ /* 0x000fc800000012ff */
[----:B------:R-:W-:Y:S01]  /*5e60*/  LOP3.LUT P3, RZ, R18, 0x1, RZ, 0xc0, !PT ;  /* 0x0000000112ff7812 */ /* 0x000fe2000786c0ff */
[----:B------:R-:W-:-:S06]  /*5e70*/  IMAD.WIDE R18, R24, 0x4, R26 ;  /* 0x0000000418127825 */ /* 0x000fcc00078e021a */
[----:B------:R4:W-:Y:S02]  /*5e80*/  LDGSTS.E [R3+0x12000], [R18.64], P1 ;  /* 0x1200000012037fae */ /* 0x0009e40008921844 */
[----:B----4-:R-:W-:Y:S02]  /*5e90*/  IMAD.WIDE R18, R24, 0x4, R20 ;  /* 0x0000000418127825 */ /* 0x010fe400078e0214 */
[----:B------:R-:W4:Y:S04]  /*5ea0*/  LDL.LU.64 R20, [R1+0x168] ;  /* 0x0001680001147983 */ /* 0x000f280000300a00 */
[----:B------:R1:W-:Y:S04]  /*5eb0*/  LDGSTS.E [R3+0x14000], [R18.64], P3 ;  /* 0x1400000012037fae */ /* 0x0003e80009921844 */
[----:B------:R-:W4:Y:S01]  /*5ec0*/  LDL.LU.64 R26, [R1+0x170] ;  /* 0x00017000011a7983 */ /* 0x000f220000300a00 */
[----:B-1----:R-:W-:-:S04]  /*5ed0*/  SHF.R.U64 R18, R0, 0x13, RZ ;  /* 0x0000001300127819 */ /* 0x002fc800000012ff */
[----:B------:R-:W-:Y:S02]  /*5ee0*/  LOP3.LUT P1, RZ, R18, 0x1, RZ, 0xc0, !PT ;  /* 0x0000000112ff7812 */ /* 0x000fe4000782c0ff */
[----:B------:R-:W-:-:S04]  /*5ef0*/  SHF.R.U64 R18, R0, 0xf, RZ ;  /* 0x0000000f00127819 */ /* 0x000fc800000012ff */
[----:B------:R-:W-:Y:S01]  /*5f00*/  LOP3.LUT P3, RZ, R18, 0x1, RZ, 0xc0, !PT ;  /* 0x0000000112ff7812 */ /* 0x000fe2000786c0ff */
[C---:B---3--:R-:W-:Y:S02]  /*5f10*/  IMAD.WIDE R18, R24.reuse, 0x4, R6 ;  /* 0x0000000418127825 */ /* 0x048fe400078e0206 */
[----:B------:R-:W3:Y:S04]  /*5f20*/  LDL.LU.64 R6, [R1+0x178] ;  /* 0x0001780001067983 */ /* 0x000ee80000300a00 */
[----:B------:R2:W-:Y:S02]  /*5f30*/  LDGSTS.E [R3+0x16000], [R18.64], P1 ;  /* 0x1600000012037fae */ /* 0x0005e40008921844 */
[----:B--2---:R-:W-:Y:S02]  /*5f40*/  IMAD.WIDE R18, R24, 0x4, R4 ;  /* 0x0000000418127825 */ /* 0x004fe400078e0204 */
[----:B------:R-:W2:Y:S04]  /*5f50*/  LDL.LU.64 R4, [R1+0x180] ;  /* 0x0001800001047983 */ /* 0x000ea80000300a00 */
[----:B------:R1:W-:Y:S02]  /*5f60*/  LDGSTS.E [R3+0x18000], [R18.64], P3 ;  /* 0x1800000012037fae */ /* 0x0003e40009921844 */
[----:B-1----:R-:W-:-:S04]  /*5f70*/  SHF.R.U64 R18, R0, 0xb, RZ ;  /* 0x0000000b00127819 */ /* 0x002fc800000012ff */
[----:B------:R-:W-:Y:S02]  /*5f80*/  LOP3.LUT P1, RZ, R18, 0x1, RZ, 0xc0, !PT ;  /* 0x0000000112ff7812 */ /* 0x000fe4000782c0ff */
[----:B------:R-:W-:-:S04]  /*5f90*/  SHF.R.U64 R18, R0, 0x7, RZ ;  /* 0x0000000700127819 */ /* 0x000fc800000012ff */
[----:B------:R-:W-:Y:S01]  /*5fa0*/  LOP3.LUT P3, RZ, R18, 0x1, RZ, 0xc0, !PT ;  /* 0x0000000112ff7812 */ /* 0x000fe2000786c0ff */
[----:B------:R-:W-:Y:S02]  /*5fb0*/  IMAD.WIDE R18, R24, 0x4, R28 ;  /* 0x0000000418127825 */ /* 0x000fe400078e021c */
[----:B------:R-:W2:Y:S04]  /*5fc0*/  LDL.LU.64 R28, [R1+0x188] ;  /* 0x00018800011c7983 */ /* 0x000ea80000300a00 */
[----:B------:R1:W-:Y:S04]  /*5fd0*/  LDGSTS.E [R3+0x1a000], [R18.64], P1 ;  /* 0x1a00000012037fae */ /* 0x0003e80008921844 */
[----:B-1----:R-:W2:Y:S01]  /*5fe0*/  LDL.LU.64 R18, [R1+0x160] ;  /* 0x0001600001127983 */ /* 0x002ea20000300a00 */
[----:B------:R-:W-:Y:S01]  /*5ff0*/  IMAD.MOV.U32 R2, RZ, RZ, c[0x0][0x180] ;  /* 0x00006000ff027624 */ /* 0x000fe200078e00ff */
[----:B------:R-:W-:Y:S01]  /*6000*/  LOP3.LUT R22, R22, 0x1f, RZ, 0xc0, !PT ;  /* 0x0000001f16167812 */ /* 0x000fe200078ec0ff */
[----:B------:R-:W-:-:S03]  /*6010*/  IMAD.SHL.U32 R23, R23, 0x4, RZ ;  /* 0x0000000417177824 */ /* 0x000fc600078e00ff */
[----:B------:R-:W-:Y:S01]  /*6020*/  IADD3 R2, R2, -0x20, RZ ;  /* 0xffffffe002027810 */ /* 0x000fe20007ffe0ff */
[----:B----4-:R-:W-:-:S04]  /*6030*/  IMAD.WIDE R20, R24, 0x4, R20 ;  /* 0x0000000418147825 */ /* 0x010fc800078e0214 */
[----:B--2---:R-:W-:-:S05]  /*6040*/  IMAD.WIDE R18, R24, 0x4, R18 ;  /* 0x0000000418127825 */ /* 0x004fca00078e0212 */
[----:B------:R1:W-:Y:S02]  /*6050*/  LDGSTS.E [R3+0x1c000], [R18.64], P3 ;  /* 0x1c00000012037fae */ /* 0x0003e40009921844 */
[----:B-1----:R-:W-:-:S04]  /*6060*/  SHF.R.U64 R18, R0, 0x3, RZ ;  /* 0x0000000300127819 */ /* 0x002fc800000012ff */
[----:B------:R-:W-:Y:S02]  /*6070*/  LOP3.LUT P1, RZ, R18, 0x1, RZ, 0xc0, !PT ;  /* 0x0000000112ff7812 */ /* 0x000fe4000782c0ff */
[C---:B------:R-:W-:Y:S02]  /*6080*/  SHF.R.U64 R18, R0.reuse, 0x1e, RZ ;  /* 0x0000001e00127819 */ /* 0x040fe400000012ff */
[----:B------:R-:W-:Y:S02]  /*6090*/  SHF.R.U64 R19, R0, 0x1a, RZ ;  /* 0x0000001a00137819 */ /* 0x000fe400000012ff */
[----:B------:R-:W-:Y:S02]  /*60a0*/  LOP3.LUT P4, RZ, R18, 0x1, RZ, 0xc0, !PT ;  /* 0x0000000112ff7812 */ /* 0x000fe4000788c0ff */
[----:B------:R-:W-:Y:S02]  /*60b0*/  SHF.R.U64 R18, R0, 0x16, RZ ;  /* 0x0000001600127819 */ /* 0x000fe400000012ff */
[----:B------:R-:W-:-:S02]  /*60c0*/  LOP3.LUT P6, RZ, R19, 0x1, RZ, 0xc0, !PT ;  /* 0x0000000113ff7812 */ /* 0x000fc400078cc0ff */
[----:B------:R-:W-:Y:S01]  /*60d0*/  LOP3.LUT P5, RZ, R18, 0x1, RZ, 0xc0, !PT ;  /* 0x0000000112ff7812 */ /* 0x000fe200078ac0ff */
[----:B------:R-:W-:Y:S01]  /*60e0*/  IMAD.WIDE R18, R24, 0x4, R26 ;  /* 0x0000000418127825 */ /* 0x000fe200078e021a */
[----:B------:R-:W-:Y:S01]  /*60f0*/  ISETP.GE.AND P3, PT, R22, R2, PT ;  /* 0x000000021600720c */ /* 0x000fe20003f66270 */
[----:B------:R3:W-:Y:S01]  /*6100*/  LDGSTS.E [R3+0x1e000], [R20.64], P1 ;  /* 0x1e00000014037fae */ /* 0x0007e20008921844 */
[----:B------:R-:W-:-:S03]  /*6110*/  LOP3.LUT R2, R23, 0x20, RZ, 0x3c, !PT ;  /* 0x0000002017027812 */ /* 0x000fc600078e3cff */
[----:B------:R-:W2:Y:S04]  /*6120*/  LDL.LU.64 R26, [R1+0x1a8] ;  /* 0x0001a800011a7983 */ /* 0x000ea80000300a00 */
[----:B------:R1:W-:Y:S01]  /*6130*/  LDGSTS.E [R2+0x10800], [R18.64], P4 ;  /* 0x1080000012027fae */ /* 0x0003e2000a121844 */
[----:B---3--:R-:W-:-:S03]  /*6140*/  IMAD.WIDE R20, R24, 0x4, R6 ;  /* 0x0000000418147825 */ /* 0x008fc600078e0206 */
[----:B------:R-:W3:Y:S04]  /*6150*/  LDL.LU.64 R6, [R1+0x1b0] ;  /* 0x0001b00001067983 */ /* 0x000ee80000300a00 */
[----:B------:R4:W-:Y:S01]  /*6160*/  LDGSTS.E [R2+0x12800], [R20.64], P6 ;  /* 0x1280000014027fae */ /* 0x0009e2000b121844 */
[----:B-1----:R-:W-:-:S03]  /*6170*/  IMAD.WIDE R18, R24, 0x4, R4 ;  /* 0x0000000418127825 */ /* 0x002fc600078e0204 */
[----:B------:R-:W2:Y:S04]  /*6180*/  LDL.LU.64 R4, [R1+0x1b8] ;  /* 0x0001b80001047983 */ /* 0x000ea80000300a00 */
[----:B------:R1:W-:Y:S01]  /*6190*/  LDGSTS.E [R2+0x14800], [R18.64], P5 ;  /* 0x1480000012027fae */ /* 0x0003e2000a921844 */
[----:B----4-:R-:W-:-:S03]  /*61a0*/  IMAD.WIDE R20, R24, 0x4, R28 ;  /* 0x0000000418147825 */ /* 0x010fc600078e021c */
[----:B------:R-:W4:Y:S04]  /*61b0*/  LDL.LU.64 R28, [R1+0x1c0] ;  /* 0x0001c000011c7983 */ /* 0x000f280000300a00 */
[----:B-1----:R-:W2:Y:S01]  /*61c0*/  LDL.LU.64 R18, [R1+0x190] ;  /* 0x0001900001127983 */ /* 0x002ea20000300a00 */
[C---:B------:R-:W-:Y:S02]  /*61d0*/  SHF.R.U64 R22, R0.reuse, 0x12, RZ ;  /* 0x0000001200167819 */ /* 0x040fe400000012ff */
[----:B------:R-:W-:Y:S02]  /*61e0*/  SHF.R.U64 R23, R0, 0xe, RZ ;  /* 0x0000000e00177819 */ /* 0x000fe400000012ff */
[----:B------:R-:W-:Y:S02]  /*61f0*/  LOP3.LUT P1, RZ, R22, 0x1, RZ, 0xc0, !PT ;  /* 0x0000000116ff7812 */ /* 0x000fe4000782c0ff */
[----:B------:R-:W-:-:S11]  /*6200*/  LOP3.LUT P4, RZ, R23, 0x1, RZ, 0xc0, !PT ;  /* 0x0000000117ff7812 */ /* 0x000fd6000788c0ff */
[----:B------:R1:W-:Y:S04]  /*6210*/  LDGSTS.E [R2+0x16800], [R20.64], P1 ;  /* 0x1680000014027fae */ /* 0x0003e80008921844 */
[----:B-1----:R-:W3:Y:S01]  /*6220*/  LDL.LU.64 R20, [R1+0x198] ;  /* 0x0001980001147983 */ /* 0x002ee20000300a00 */
[----:B--2---:R-:W-:-:S05]  /*6230*/  IMAD.WIDE R18, R24, 0x4, R18 ;  /* 0x0000000418127825 */ /* 0x004fca00078e0212 */
[----:B------:R1:W-:Y:S04]  /*6240*/  LDGSTS.E [R2+0x18800], [R18.64], P4 ;  /* 0x1880000012027fae */ /* 0x0003e8000a121844 */
[----:B-1----:R-:W2:Y:S01]  /*6250*/  LDL.LU.64 R18, [R1+0x1a0] ;  /* 0x0001a00001127983 */ /* 0x002ea20000300a00 */
[C---:B------:R-:W-:Y:S02]  /*6260*/  SHF.R.U64 R22, R0.reuse, 0xa, RZ ;  /* 0x0000000a00167819 */ /* 0x040fe400000012ff */
[----:B------:R-:W-:Y:S02]  /*6270*/  SHF.R.U64 R23, R0, 0x6, RZ ;  /* 0x0000000600177819 */ /* 0x000fe400000012ff */
[----:B------:R-:W-:Y:S02]  /*6280*/  LOP3.LUT P6, RZ, R22, 0x1, RZ, 0xc0, !PT ;  /* 0x0000000116ff7812 */ /* 0x000fe400078cc0ff */
[----:B------:R-:W-:-:S02]  /*6290*/  SHF.R.U64 R22, R0, 0x2, RZ ;  /* 0x0000000200167819 */ /* 0x000fc400000012ff */
[----:B------:R-:W-:Y:S02]  /*62a0*/  LOP3.LUT P5, RZ, R23, 0x1, RZ, 0xc0, !PT ;  /* 0x0000000117ff7812 */ /* 0x000fe400078ac0ff */
[----:B------:R-:W-:Y:S02]  /*62b0*/  LOP3.LUT P1, RZ, R22, 0x1, RZ, 0xc0, !PT ;  /* 0x0000000116ff7812 */ /* 0x000fe4000782c0ff */
[----:B------:R-:W-:Y:S01]  /*62c0*/  SHF.R.U64 R23, R0, 0x1d, RZ ;  /* 0x0000001d00177819 */ /* 0x000fe200000012ff */
[----:B---3--:R-:W-:Y:S01]  /*62d0*/  IMAD.WIDE R20, R24, 0x4, R20 ;  /* 0x0000000418147825 */ /* 0x008fe200078e0214 */
[----:B------:R-:W-:Y:S02]  /*62e0*/  SHF.R.U64 R22, R0, 0x19, RZ ;  /* 0x0000001900167819 */ /* 0x000fe400000012ff */
[----:B------:R-:W-:Y:S02]  /*62f0*/  LOP3.LUT P4, RZ, R23, 0x1, RZ, 0xc0, !PT ;  /* 0x0000000117ff7812 */ /* 0x000fe4000788c0ff */
[----:B------:R1:W-:Y:S01]  /*6300*/  LDGSTS.E [R2+0x1a800], [R20.64], P6 ;  /* 0x1a80000014027fae */ /* 0x0003e2000b121844 */
[----:B------:R-:W-:Y:S01]  /*6310*/  LOP3.LUT P6, RZ, R22, 0x1, RZ, 0xc0, !PT ;  /* 0x0000000116ff7812 */ /* 0x000fe200078cc0ff */
[----:B-1----:R-:W-:-:S02]  /*6320*/  IMAD.WIDE R20, R24, 0x4, R26 ;  /* 0x0000000418147825 */ /* 0x002fc400078e021a */
[----:B------:R-:W3:Y:S02]  /*6330*/  LDL.LU.64 R26, [R1+0x1e0] ;  /* 0x0001e000011a7983 */ /* 0x000ee40000300a00 */
[----:B--2---:R-:W-:-:S05]  /*6340*/  IMAD.WIDE R18, R24, 0x4, R18 ;  /* 0x0000000418127825 */ /* 0x004fca00078e0212 */
[----:B------:R1:W-:Y:S04]  /*6350*/  LDGSTS.E [R2+0x1c800], [R18.64], P5 ;  /* 0x1c80000012027fae */ /* 0x0003e8000a921844 */
[----:B------:R2:W-:Y:S01]  /*6360*/  LDGSTS.E [R2+0x1e800], [R20.64], P1 ;  /* 0x1e80000014027fae */ /* 0x0005e20008921844 */
[----:B-1----:R-:W-:-:S03]  /*6370*/  IMAD.WIDE R18, R24, 0x4, R6 ;  /* 0x0000000418127825 */ /* 0x002fc600078e0206 */
[----:B------:R-:W3:Y:S01]  /*6380*/  LDL.LU.64 R6, [R1+0x1e8] ;  /* 0x0001e80001067983 */ /* 0x000ee20000300a00 */
[----:B--2---:R-:W-:Y:S01]  /*6390*/  LOP3.LUT R2, R25, 0x40, RZ, 0x3c, !PT ;  /* 0x0000004019027812 */ /* 0x004fe200078e3cff */
[C---:B------:R-:W-:Y:S02]  /*63a0*/  IMAD.WIDE R20, R24.reuse, 0x4, R4 ;  /* 0x0000000418147825 */ /* 0x040fe400078e0204 */
[----:B------:R-:W2:Y:S04]  /*63b0*/  LDL.LU.64 R4, [R1+0x1f0] ;  /* 0x0001f00001047983 */ /* 0x000ea80000300a00 */
[----:B------:R4:W-:Y:S04]  /*63c0*/  LDGSTS.E [R2+0x11000], [R18.64], P4 ;  /* 0x1100000012027fae */ /* 0x0009e8000a121844 */
        /* <DEDUP_REMOVED lines=14> */
[C---:B------:R-:W-:Y:S02]  /*64b0*/  SHF.R.U64 R22, R0.reuse, 0x9, RZ ;  /* 0x0000000900167819 */ /* 0x040fe400000012ff */
[----:B------:R-:W-:Y:S02]  /*64c0*/  LOP3.LUT P4, RZ, R23, 0x1, RZ, 0xc0, !PT ;  /* 0x0000000117ff7812 */ /* 0x000fe4000788c0ff */
[----:B------:R-:W-:-:S02]  /*64d0*/  SHF.R.U64 R23, R0, 0x5, RZ ;  /* 0x0000000500177819 */ /* 0x000fc400000012ff */
[----:B------:R-:W-:Y:S02]  /*64e0*/  LOP3.LUT P6, RZ, R22, 0x1, RZ, 0xc0, !PT ;  /* 0x0000000116ff7812 */ /* 0x000fe400078cc0ff */
[----:B------:R-:W-:Y:S01]  /*64f0*/  LOP3.LUT P5, RZ, R23, 0x1, RZ, 0xc0, !PT ;  /* 0x0000000117ff7812 */ /* 0x000fe200078ac0ff */
[----:B---3--:R-:W-:Y:S01]  /*6500*/  IMAD.WIDE R18, R24, 0x4, R18 ;  /* 0x0000000418127825 */ /* 0x008fe200078e0212 */
[C---:B------:R-:W-:Y:S02]  /*6510*/  SHF.R.U64 R23, R0.reuse, 0x1c, RZ ;  /* 0x0000001c00177819 */ /* 0x040fe400000012ff */
[----:B------:R-:W-:-:S03]  /*6520*/  SHF.R.U64 R22, R0, 0x1, RZ ;  /* 0x0000000100167819 */ /* 0x000fc600000012ff */
[----:B------:R1:W-:Y:S01]  /*6530*/  LDGSTS.E [R2+0x19000], [R18.64], P4 ;  /* 0x1900000012027fae */ /* 0x0003e2000a121844 */
[----:B------:R-:W-:Y:S01]  /*6540*/  LOP3.LUT P4, RZ, R23, 0x1, RZ, 0xc0, !PT ;  /* 0x0000000117ff7812 */ /* 0x000fe2000788c0ff */
[----:B------:R-:W-:Y:S01]  /*6550*/  IMAD.MOV.U32 R23, RZ, RZ, c[0x0][0x188] ;  /* 0x00006200ff177624 */ /* 0x000fe200078e00ff */
[----:B------:R-:W-:Y:S02]  /*6560*/  LOP3.LUT P1, RZ, R22, 0x1, RZ, 0xc0, !PT ;  /* 0x0000000116ff7812 */ /* 0x000fe4000782c0ff */
[----:B------:R-:W-:Y:S01]  /*6570*/  SHF.R.U64 R22, R0, 0x18, RZ ;  /* 0x0000001800167819 */ /* 0x000fe200000012ff */
[----:B-1----:R-:W-:Y:S01]  /*6580*/  IMAD.WIDE R18, R24, 0x4, R26 ;  /* 0x0000000418127825 */ /* 0x002fe200078e021a */
[----:B------:R-:W-:-:S03]  /*6590*/  LOP3.LUT R3, R3, 0x60, RZ, 0x3c, !PT ;  /* 0x0000006003037812 */ /* 0x000fc600078e3cff */
[----:B--2---:R-:W-:Y:S02]  /*65a0*/  IMAD.WIDE R20, R24, 0x4, R20 ;  /* 0x0000000418147825 */ /* 0x004fe400078e0214 */
[----:B------:R-:W2:Y:S04]  /*65b0*/  LDL.LU.64 R24, [R1+0x210] ;  /* 0x0002100001187983 */ /* 0x000ea80000300a00 */
[----:B------:R1:W-:Y:S01]  /*65c0*/  LDGSTS.E [R2+0x1b000], [R20.64], P6 ;  /* 0x1b00000014027fae */ /* 0x0003e2000b121844 */
[----:B------:R-:W-:Y:S01]  /*65d0*/  LOP3.LUT P6, RZ, R22, 0x1, RZ, 0xc0, !PT ;  /* 0x0000000116ff7812 */ /* 0x000fe200078cc0ff */
[----:B------:R-:W-:Y:S02]  /*65e0*/  IMAD.MOV.U32 R22, RZ, RZ, c[0x0][0x188] ;  /* 0x00006200ff167624 */ /* 0x000fe400078e00ff */
[----:B------:R3:W-:Y:S04]  /*65f0*/  LDGSTS.E [R2+0x1d000], [R18.64], P5 ;  /* 0x1d00000012027fae */ /* 0x0007e8000a921844 */
[----:B------:R-:W2:Y:S01]  /*6600*/  LDL.LU.64 R26, [R1+0x228] ;  /* 0x00022800011a7983 */ /* 0x000ea20000300a00 */
[----:B-1----:R-:W-:-:S04]  /*6610*/  IMAD.SHL.U32 R21, R23, 0x20, RZ ;  /* 0x0000002017157824 */ /* 0x002fc800078e00ff */
[----:B------:R-:W-:Y:S02]  /*6620*/  IMAD.WIDE R20, R21, 0x4, R6 ;  /* 0x0000000415147825 */ /* 0x000fe400078e0206 */
[----:B------:R-:W2:Y:S02]  /*6630*/  LDL.LU.64 R6, [R1+0xfa8] ;  /* 0x000fa80001067983 */ /* 0x000ea40000300a00 */
[C---:B---3--:R-:W-:Y:S02]  /*6640*/  IMAD.SHL.U32 R19, R22.reuse, 0x20, RZ ;  /* 0x0000002016137824 */ /* 0x048fe400078e00ff */
[----:B------:R1:W-:Y:S02]  /*6650*/  LDGSTS.E [R2+0x1f000], [R20.64], P1 ;  /* 0x1f00000014027fae */ /* 0x0003e40008921844 */
[----:B------:R-:W-:Y:S02]  /*6660*/  IMAD.WIDE R18, R19, 0x4, R4 ;  /* 0x0000000413127825 */ /* 0x000fe400078e0204 */
[----:B------:R-:W3:Y:S04]  /*6670*/  LDL.LU.64 R4, [R1+0xfa0] ;  /* 0x000fa00001047983 */ /* 0x000ee80000300a00 */
[----:B------:R4:W-:Y:S01]  /*6680*/  LDGSTS.E [R3+0x11800], [R18.64], P4 ;  /* 0x1180000012037fae */ /* 0x0009e2000a121844 */
[----:B-1----:R-:W-:-:S03]  /*6690*/  IMAD.SHL.U32 R21, R22, 0x20, RZ ;  /* 0x0000002016157824 */ /* 0x002fc600078e00ff */
[----:B------:R-:W2:Y:S01]  /*66a0*/  LDL.LU R2, [R1+0xf98] ;  /* 0x000f980001027983 */ /* 0x000ea20000300800 */
[----:B----4-:R-:W-:-:S03]  /*66b0*/  IMAD.WIDE R20, R21, 0x4, R28 ;  /* 0x0000000415147825 */ /* 0x010fc600078e021c */
[----:B------:R-:W4:Y:S04]  /*66c0*/  LDL.LU.64 R28, [R1+0xf90] ;  /* 0x000f9000011c7983 */ /* 0x000f280000300a00 */
[----:B------:R-:W2:Y:S04]  /*66d0*/  LDL.LU.64 R18, [R1+0x200] ;  /* 0x0002000001127983 */ /* 0x000ea80000300a00 */
[----:B------:R1:W-:Y:S04]  /*66e0*/  LDGSTS.E [R3+0x13800], [R20.64], P6 ;  /* 0x1380000014037fae */ /* 0x0003e8000b121844 */
[----:B-1----:R-:W1:Y:S01]  /*66f0*/  S2R R21, SR_TID.X ;  /* 0x0000000000157919 */ /* 0x002e620000002100 */
[----:B------:R-:W-:-:S03]  /*6700*/  SHF.R.U64 R23, R0, 0x14, RZ ;  /* 0x0000001400177819 */ /* 0x000fc600000012ff */
[----:B------:R-:W3:Y:S01]  /*6710*/  LDL.LU R3, [R1+0xf88] ;  /* 0x000f880001037983 */ /* 0x000ee20000300800 */
[----:B------:R-:W-:Y:S02]  /*6720*/  LOP3.LUT P5, RZ, R23, 0x1, RZ, 0xc0, !PT ;  /* 0x0000000117ff7812 */ /* 0x000fe400078ac0ff */
[----:B------:R-:W-:-:S04]  /*6730*/  SHF.R.U64 R23, R0, 0x10, RZ ;  /* 0x0000001000177819 */ /* 0x000fc800000012ff */
[----:B------:R-:W-:Y:S01]  /*6740*/  LOP3.LUT P1, RZ, R23, 0x1, RZ, 0xc0, !PT ;  /* 0x0000000117ff7812 */ /* 0x000fe2000782c0ff */
[----:B------:R-:W-:-:S04]  /*6750*/  IMAD.MOV.U32 R23, RZ, RZ, c[0x0][0x188] ;  /* 0x00006200ff177624 */ /* 0x000fc800078e00ff */
[----:B------:R-:W-:Y:S01]  /*6760*/  IMAD.SHL.U32 R23, R23, 0x20, RZ ;  /* 0x0000002017177824 */ /* 0x000fe200078e00ff */
[----:B-1----:R-:W-:-:S05]  /*6770*/  LOP3.LUT R21, R21, 0x1ff, RZ, 0xc0, !PT ;  /* 0x000001ff15157812 */ /* 0x002fca00078ec0ff */
[----:B------:R-:W-:-:S05]  /*6780*/  IMAD.SHL.U32 R21, R21, 0x4, RZ ;  /* 0x0000000415157824 */ /* 0x000fca00078e00ff */
[----:B------:R-:W-:Y:S02]  /*6790*/  LOP3.LUT R21, R21, 0x60, RZ, 0x3c, !PT ;  /* 0x0000006015157812 */ /* 0x000fe400078e3cff */
[----:B------:R-:W-:Y:S01]  /*67a0*/  SHF.R.U64 R22, R0, 0xc, RZ ;  /* 0x0000000c00167819 */ /* 0x000fe200000012ff */
[----:B--2---:R-:W-:-:S05]  /*67b0*/  IMAD.WIDE R18, R23, 0x4, R18 ;  /* 0x0000000417127825 */ /* 0x004fca00078e0212 */
[----:B------:R1:W-:Y:S04]  /*67c0*/  LDGSTS.E [R21+0x15800], [R18.64], P5 ;  /* 0x1580000012157fae */ /* 0x0003e8000a921844 */
[----:B-1----:R-:W2:Y:S01]  /*67d0*/  LDL.LU.64 R18, [R1+0x208] ;  /* 0x0002080001127983 */ /* 0x002ea20000300a00 */
[----:B------:R-:W-:Y:S01]  /*67e0*/  LOP3.LUT P4, RZ, R22, 0x1, RZ, 0xc0, !PT ;  /* 0x0000000116ff7812 */ /* 0x000fe2000788c0ff */
[----:B------:R-:W-:-:S05]  /*67f0*/  IMAD.MOV.U32 R22, RZ, RZ, 0x1f ;  /* 0x0000001fff167424 */ /* 0x000fca00078e00ff */
[----:B------:R-:W-:-:S04]  /*6800*/  IADD3 R22, R22, c[0x0][0x180], RZ ;  /* 0x0000600016167a10 */ /* 0x000fc80007ffe0ff */
[----:B------:R-:W-:Y:S02]  /*6810*/  ISETP.GT.AND P6, PT, R22, 0x3f, PT ;  /* 0x0000003f1600780c */ /* 0x000fe40003fc4270 */
[----:B------:R-:W-:Y:S02]  /*6820*/  SEL R22, RZ, 0x4, P3 ;  /* 0x00000004ff167807 */ /* 0x000fe40001800000 */
[C---:B------:R-:W-:Y:S02]  /*6830*/  SHF.R.U64 R20, R0.reuse, 0x8, RZ ;  /* 0x0000000800147819 */ /* 0x040fe400000012ff */
[----:B------:R-:W-:Y:S02]  /*6840*/  SHF.R.U64 R21, R0, 0x4, RZ ;  /* 0x0000000400157819 */ /* 0x000fe400000012ff */
[----:B------:R-:W-:-:S04]  /*6850*/  SEL R0, R22, RZ, P6 ;  /* 0x000000ff16007207 */ /* 0x000fc80003000000 */
[----:B------:R-:W-:Y:S02]  /*6860*/  ISETP.NE.U32.AND P6, PT, R0, RZ, PT ;  /* 0x000000ff0000720c */ /* 0x000fe40003fc5070 */
[----:B------:R-:W1:Y:S01]  /*6870*/  S2R R0, SR_TID.X ;  /* 0x0000000000007919 */ /* 0x000e620000002100 */
[----:B------:R-:W-:-:S03]  /*6880*/  LOP3.LUT P3, RZ, R20, 0x1, RZ, 0xc0, !PT ;  /* 0x0000000114ff7812 */ /* 0x000fc6000786c0ff */
[----:B------:R-:W3:Y:S01]  /*6890*/  S2R R20, SR_TID.X ;  /* 0x0000000000147919 */ /* 0x000ee20000002100 */
[----:B------:R-:W-:Y:S02]  /*68a0*/  LOP3.LUT P5, RZ, R21, 0x1, RZ, 0xc0, !PT ;  /* 0x0000000115ff7812 */ /* 0x000fe400078ac0ff */
[----:B-1----:R-:W-:-:S05]  /*68b0*/  LOP3.LUT R0, R0, 0x1ff, RZ, 0xc0, !PT ;  /* 0x000001ff00007812 */ /* 0x002fca00078ec0ff */
[----:B------:R-:W-:Y:S01]  /*68c0*/  IMAD.SHL.U32 R0, R0, 0x4, RZ ;  /* 0x0000000400007824 */ /* 0x000fe200078e00ff */
[----:B---3--:R-:W-:Y:S02]  /*68d0*/  LOP3.LUT R22, R20, 0x1ff, RZ, 0xc0, !PT ;  /* 0x000001ff14167812 */ /* 0x008fe400078ec0ff */
[----:B------:R-:W3:Y:S02]  /*68e0*/  LDL.LU.64 R20, [R1+0x220] ;  /* 0x0002200001147983 */ /* 0x000ee40000300a00 */
[----:B------:R-:W-:Y:S01]  /*68f0*/  LOP3.LUT R0, R0, 0x60, RZ, 0x3c, !PT ;  /* 0x0000006000007812 */ /* 0x000fe200078e3cff */
[----:B--2---:R-:W-:-:S05]  /*6900*/  IMAD.WIDE R18, R23, 0x4, R18 ;  /* 0x0000000417127825 */ /* 0x004fca00078e0212 */
[----:B------:R1:W-:Y:S04]  /*6910*/  LDGSTS.E [R0+0x17800], [R18.64], P1 ;  /* 0x1780000012007fae */ /* 0x0003e80008921844 */
[----:B-1----:R-:W2:Y:S01]  /*6920*/  LDL.LU.64 R18, [R1+0x218] ;  /* 0x0002180001127983 */ /* 0x002ea20000300a00 */
[----:B------:R-:W-:Y:S02]  /*6930*/  IMAD.SHL.U32 R22, R22, 0x4, RZ ;  /* 0x0000000416167824 */ /* 0x000fe400078e00ff */
[----:B------:R-:W-:-:S03]  /*6940*/  IMAD.WIDE R24, R23, 0x4, R24 ;  /* 0x0000000417187825 */ /* 0x000fc600078e0218 */
[----:B------:R-:W-:-:S05]  /*6950*/  LOP3.LUT R0, R22, 0x60, RZ, 0x3c, !PT ;  /* 0x0000006016007812 */ /* 0x000fca00078e3cff */
[----:B------:R1:W-:Y:S01]  /*6960*/  LDGSTS.E [R0+0x19800], [R24.64], P4 ;  /* 0x1980000018007fae */ /* 0x0003e2000a121844 */
[----:B---3--:R-:W-:-:S04]  /*6970*/  IMAD.WIDE R20, R23, 0x4, R20 ;  /* 0x0000000417147825 */ /* 0x008fc800078e0214 */
[----:B--2---:R-:W-:-:S04]  /*6980*/  IMAD.WIDE R18, R23, 0x4, R18 ;  /* 0x0000000417127825 */ /* 0x004fc800078e0212 */
[----:B------:R-:W-:Y:S01]  /*6990*/  IMAD.WIDE R22, R23, 0x4, R26 ;  /* 0x0000000417167825 */ /* 0x000fe200078e021a */
[----:B------:R2:W-:Y:S04]  /*69a0*/  LDGSTS.E [R0+0x1b800], [R18.64], P3 ;  /* 0x1b80000012007fae */ /* 0x0005e80009921844 */
[----:B------:R-:W3:Y:S04]  /*69b0*/  LDL.LU.64 R26, [R1+0xf80] ;  /* 0x000f8000011a7983 */ /* 0x000ee80000300a00 */
[----:B------:R1:W-:Y:S04]  /*69c0*/  LDGSTS.E [R0+0x1d800], [R20.64], P5 ;  /* 0x1d80000014007fae */ /* 0x0003e8000a921844 */
[----:B--2---:R-:W2:Y:S01]  /*69d0*/  LDL.LU.64 R18, [R1] ;  /* 0x0000000001127983 */ /* 0x004ea20000300a00 */
[----:B-1----:R-:W-:-:S03]  /*69e0*/  IMAD.MOV.U32 R0, RZ, RZ, c[0x0][0x18c] ;  /* 0x00006300ff007624 */ /* 0x002fc600078e00ff */
[----:B------:R-:W1:Y:S01]  /*69f0*/  S2R R25, SR_TID.X ;  /* 0x0000000000197919 */ /* 0x000e620000002100 */
[----:B------:R-:W-:-:S03]  /*6a00*/  IMAD.SHL.U32 R0, R0, 0x20, RZ ;  /* 0x0000002000007824 */ /* 0x000fc600078e00ff */
[----:B------:R-:W4:Y:S04]  /*6a10*/  S2R R24, SR_TID.X ;  /* 0x0000000000187919 */ /* 0x000f280000002100 */
[----:B------:R-:W2:Y:S01]  /*6a20*/  LDL.LU.64 R20, [R1+0x8] ;  /* 0x0000080001147983 */ /* 0x000ea20000300a00 */
[----:B-1----:R-:W-:Y:S02]  /*6a30*/  LOP3.LUT R25, R25, 0x1ff, RZ, 0xc0, !PT ;  /* 0x000001ff19197812 */ /* 0x002fe400078ec0ff */
[----:B----4-:R-:W-:-:S03]  /*6a40*/  SHF.R.U32.HI R24, RZ, 0x1, R24 ;  /* 0x00000001ff187819 */ /* 0x010fc60000011618 */
[----:B------:R-:W-:-:S05]  /*6a50*/  IMAD.SHL.U32 R25, R25, 0x4, RZ ;  /* 0x0000000419197824 */ /* 0x000fca00078e00ff */
[----:B------:R-:W-:Y:S01]  /*6a60*/  LOP3.LUT R25, R25, 0x70, R24, 0x78, !PT ;  /* 0x0000007019197812 */ /* 0x000fe200078e7818 */
[----:B---3--:R-:W-:Y:S02]  /*6a70*/  IMAD.WIDE R26, R0, 0x4, R26 ;  /* 0x00000004001a7825 */ /* 0x008fe400078e021a */
[----:B------:R-:W1:Y:S02]  /*6a80*/  S2R R0, SR_TID.X ;  /* 0x0000000000007919 */ /* 0x000e640000002100 */
[----:B-1----:R-:W-:-:S05]  /*6a90*/  LOP3.LUT R0, R0, 0x1ff, RZ, 0xc0, !PT ;  /* 0x000001ff00007812 */ /* 0x002fca00078ec0ff */
[----:B------:R-:W-:-:S05]  /*6aa0*/  IMAD.SHL.U32 R0, R0, 0x4, RZ ;  /* 0x0000000400007824 */ /* 0x000fca00078e00ff */
[----:B------:R-:W-:-:S05]  /*6ab0*/  LOP3.LUT R0, R0, 0x60, RZ, 0x3c, !PT ;  /* 0x0000006000007812 */ /* 0x000fca00078e3cff */
[----:B------:R1:W-:Y:S04]  /*6ac0*/  LDGSTS.E [R0+0x1f800], [R22.64], !P2 ;  /* 0x1f80000016007fae */ /* 0x0003e8000d121844 */
[----:B------:R-:W0:Y:S04]  /*6ad0*/  LDGDEPBAR ;  /* 0x00000000000079af */ /* 0x000e280000000000 */
[----:B------:R3:W-:Y:S01]  /*6ae0*/  LDGSTS.E [R25+0x30000], [R26.64], P6 ;  /* 0x300000001a197fae */ /* 0x0007e2000b121844 */
[----:B-1----:R-:W-:-:S03]  /*6af0*/  IMAD.MOV.U32 R0, RZ, RZ, c[0x0][0x18c] ;  /* 0x00006300ff007624 */ /* 0x002fc600078e00ff */
[----:B------:R-:W4:Y:S01]  /*6b00*/  LDL.LU.64 R22, [R1+0x28] ;  /* 0x0000280001167983 */ /* 0x000f220000300a00 */
[----:B------:R-:W-:-:S04]  /*6b10*/  IMAD.SHL.U32 R0, R0, 0x20, RZ ;  /* 0x0000002000007824 */ /* 0x000fc800078e00ff */
[C---:B--2---:R-:W-:Y:S01]  /*6b20*/  IMAD.WIDE R18, R0.reuse, 0x4, R18 ;  /* 0x0000000400127825 */ /* 0x044fe200078e0212 */
[----:B---3--:R-:W2:Y:S03]  /*6b30*/  LDL.LU.64 R26, [R1+0x20] ;  /* 0x00002000011a7983 */ /* 0x008ea60000300a00 */
[C---:B------:R-:W-:Y:S01]  /*6b40*/  IMAD.WIDE R2, R0.reuse, 0x4, R2 ;  /* 0x0000000400027825 */ /* 0x040fe200078e0202 */
[----:B------:R1:W-:Y:S04]  /*6b50*/  LDGSTS.E [R25+0x30800], [R18.64], P6 ;  /* 0x3080000012197fae */ /* 0x0003e8000b121844 */
[----:B------:R3:W-:Y:S04]  /*6b60*/  LDGSTS.E [R25+0x31000], [R2.64], P6 ;  /* 0x3100000002197fae */ /* 0x0007e8000b121844 */
[----:B-1----:R-:W4:Y:S04]  /*6b70*/  LDL.LU.64 R18, [R1+0x10] ;  /* 0x0000100001127983 */ /* 0x002f280000300a00 */
[----:B---3--:R-:W3:Y:S01]  /*6b80*/  LDL.LU.64 R2, [R1+0x18] ;  /* 0x0000180001027983 */ /* 0x008ee20000300a00 */
[----:B------:R-:W-:-:S05]  /*6b90*/  IMAD.WIDE R20, R0, 0x4, R20 ;  /* 0x0000000400147825 */ /* 0x000fca00078e0214 */
[----:B------:R2:W-:Y:S02]  /*6ba0*/  LDGSTS.E [R25+0x31800], [R20.64], P6 ;  /* 0x3180000014197fae */ /* 0x0005e4000b121844 */
[C---:B--2---:R-:W-:Y:S02]  /*6bb0*/  IMAD.WIDE R20, R0.reuse, 0x4, R26 ;  /* 0x0000000400147825 */ /* 0x044fe400078e021a */
[----:B------:R-:W2:Y:S02]  /*6bc0*/  LDL.LU.64 R26, [R1+0xa0] ;  /* 0x0000a000011a7983 */ /* 0x000ea40000300a00 */
[----:B----4-:R-:W-:-:S04]  /*6bd0*/  IMAD.WIDE R18, R0, 0x4, R18 ;  /* 0x0000000400127825 */ /* 0x010fc800078e0212 */
[C---:B---3--:R-:W-:Y:S01]  /*6be0*/  IMAD.WIDE R2, R0.reuse, 0x4, R2 ;  /* 0x0000000400027825 */ /* 0x048fe200078e0202 */
[----:B------:R1:W-:Y:S04]  /*6bf0*/  LDGSTS.E [R25+0x32000], [R18.64], P6 ;  /* 0x3200000012197fae */ /* 0x0003e8000b121844 */
[----:B------:R3:W-:Y:S04]  /*6c00*/  LDGSTS.E [R25+0x32800], [R2.64], P6 ;  /* 0x3280000002197fae */ /* 0x0007e8000b121844 */
[----:B------:R4:W-:Y:S01]  /*6c10*/  LDGSTS.E [R25+0x33000], [R20.64], P6 ;  /* 0x3300000014197fae */ /* 0x0009e2000b121844 */
[----:B-1----:R-:W-:-:S03]  /*6c20*/  IMAD.WIDE R18, R0, 0x4, R22 ;  /* 0x0000000400127825 */ /* 0x002fc600078e0216 */
[----:B------:R-:W2:Y:S04]  /*6c30*/  LDL.LU.64 R22, [R1+0xa8] ;  /* 0x0000a80001167983 */ /* 0x000ea80000300a00 */
[----:B---3--:R-:W3:Y:S04]  /*6c40*/  LDL.LU.64 R2, [R1+0x30] ;  /* 0x0000300001027983 */ /* 0x008ee80000300a00 */
[----:B----4-:R-:W4:Y:S04]  /*6c50*/  LDL.LU.64 R20, [R1+0x38] ;  /* 0x0000380001147983 */ /* 0x010f280000300a00 */
[----:B------:R1:W-:Y:S04]  /*6c60*/  LDGSTS.E [R25+0x33800], [R18.64], P6 ;  /* 0x3380000012197fae */ /* 0x0003e8000b121844 */
[----:B-1----:R-:W2:Y:S01]  /*6c70*/  LDL.LU.64 R18, [R1+0x40] ;  /* 0x0000400001127983 */ /* 0x002ea20000300a00 */
[----:B---3--:R-:W-:-:S04]  /*6c80*/  IMAD.WIDE R2, R0, 0x4, R2 ;  /* 0x0000000400027825 */ /* 0x008fc800078e0202 */
[C---:B----4-:R-:W-:Y:S01]  /*6c90*/  IMAD.WIDE R20, R0.reuse, 0x4, R20 ;  /* 0x0000000400147825 */ /* 0x050fe200078e0214 */
[----:B------:R1:W-:Y:S04]  /*6ca0*/  LDGSTS.E [R25+0x34000], [R2.64], P6 ;  /* 0x3400000002197fae */ /* 0x0003e8000b121844 */
[----:B------:R3:W-:Y:S04]  /*6cb0*/  LDGSTS.E [R25+0x34800], [R20.64], P6 ;  /* 0x3480000014197fae */ /* 0x0007e8000b121844 */
[----:B-1----:R-:W4:Y:S04]  /*6cc0*/  LDL.LU.64 R2, [R1+0x48] ;  /* 0x0000480001027983 */ /* 0x002f280000300a00 */
[----:B---3--:R-:W3:Y:S01]  /*6cd0*/  LDL.LU.64 R20, [R1+0x50] ;  /* 0x0000500001147983 */ /* 0x008ee20000300a00 */
[----:B--2---:R-:W-:-:S05]  /*6ce0*/  IMAD.WIDE R18, R0, 0x4, R18 ;  /* 0x0000000400127825 */ /* 0x004fca00078e0212 */
[----:B------:R1:W-:Y:S04]  /*6cf0*/  LDGSTS.E [R25+0x35000], [R18.64], P6 ;  /* 0x3500000012197fae */ /* 0x0003e8000b121844 */
[----:B-1----:R-:W2:Y:S01]  /*6d00*/  LDL.LU.64 R18, [R1+0x58] ;  /* 0x0000580001127983 */ /* 0x002ea20000300a00 */
[----:B----4-:R-:W-:-:S04]  /*6d10*/  IMAD.WIDE R2, R0, 0x4, R2 ;  /* 0x0000000400027825 */ /* 0x010fc800078e0202 */
[C---:B---3--:R-:W-:Y:S01]  /*6d20*/  IMAD.WIDE R20, R0.reuse, 0x4, R20 ;  /* 0x0000000400147825 */ /* 0x048fe200078e0214 */
        /* <DEDUP_REMOVED lines=23> */
[----:B------:R1:W-:Y:S01]  /*6ea0*/  LDGSTS.E [R25+0x39800], [R18.64], P6 ;  /* 0x3980000012197fae */ /* 0x0003e2000b121844 */
[----:B------:R-:W-:-:S04]  /*6eb0*/  IMAD.WIDE R4, R0, 0x4, R4 ;  /* 0x0000000400047825 */ /* 0x000fc800078e0204 */
[----:B------:R-:W-:-:S04]  /*6ec0*/  IMAD.WIDE R6, R0, 0x4, R6 ;  /* 0x0000000400067825 */ /* 0x000fc800078e0206 */
[----:B-1----:R-:W-:-:S04]  /*6ed0*/  IMAD.WIDE R18, R0, 0x4, R26 ;  /* 0x0000000400127825 */ /* 0x002fc800078e021a */
[----:B------:R-:W-:-:S04]  /*6ee0*/  IMAD.WIDE R8, R0, 0x4, R8 ;  /* 0x0000000400087825 */ /* 0x000fc800078e0208 */
[----:B----4-:R-:W-:-:S04]  /*6ef0*/  IMAD.WIDE R2, R0, 0x4, R2 ;  /* 0x0000000400027825 */ /* 0x010fc800078e0202 */
[C---:B---3--:R-:W-:Y:S01]  /*6f00*/  IMAD.WIDE R20, R0.reuse, 0x4, R20 ;  /* 0x0000000400147825 */ /* 0x048fe200078e0214 */
[----:B------:R1:W-:Y:S04]  /*6f10*/  LDGSTS.E [R25+0x3a000], [R2.64], P6 ;  /* 0x3a00000002197fae */ /* 0x0003e8000b121844 */
[----:B------:R2:W-:Y:S01]  /*6f20*/  LDGSTS.E [R25+0x3a800], [R20.64], P6 ;  /* 0x3a80000014197fae */ /* 0x0005e2000b121844 */
[----:B------:R-:W-:-:S03]  /*6f30*/  IMAD.WIDE R10, R0, 0x4, R10 ;  /* 0x00000004000a7825 */ /* 0x000fc600078e020a */
[----:B------:R3:W-:Y:S01]  /*6f40*/  LDGSTS.E [R25+0x3b000], [R18.64], P6 ;  /* 0x3b00000012197fae */ /* 0x0007e2000b121844 */
[----:B--2---:R-:W-:-:S03]  /*6f50*/  IMAD.WIDE R20, R0, 0x4, R28 ;  /* 0x0000000400147825 */ /* 0x004fc600078e021c */
[----:B------:R3:W5:Y:S01]  /*6f60*/  LDL.LU.64 R28, [R1+0xf78] ;  /* 0x000f7800011c7983 */ /* 0x0007620000300a00 */
[----:B-1----:R-:W-:-:S04]  /*6f70*/  IMAD.WIDE R2, R0, 0x4, R22 ;  /* 0x0000000400027825 */ /* 0x002fc800078e0216 */
[C---:B------:R-:W-:Y:S01]  /*6f80*/  IMAD.WIDE R12, R0.reuse, 0x4, R12 ;  /* 0x00000004000c7825 */ /* 0x040fe200078e020c */
[----:B------:R3:W-:Y:S03]  /*6f90*/  LDGSTS.E [R25+0x3b800], [R2.64], P6 ;  /* 0x3b80000002197fae */ /* 0x0007e6000b121844 */
[C---:B------:R-:W-:Y:S01]  /*6fa0*/  IMAD.WIDE R14, R0.reuse, 0x4, R14 ;  /* 0x00000004000e7825 */ /* 0x040fe200078e020e */
[----:B------:R3:W-:Y:S03]  /*6fb0*/  LDGSTS.E [R25+0x3c000], [R20.64], P6 ;  /* 0x3c00000014197fae */ /* 0x0007e6000b121844 */
[----:B------:R-:W-:Y:S01]  /*6fc0*/  IMAD.WIDE R16, R0, 0x4, R16 ;  /* 0x0000000400107825 */ /* 0x000fe200078e0210 */
[----:B------:R3:W-:Y:S04]  /*6fd0*/  LDGSTS.E [R25+0x3c800], [R4.64], P6 ;  /* 0x3c80000004197fae */ /* 0x0007e8000b121844 */
[----:B------:R3:W-:Y:S04]  /*6fe0*/  LDGSTS.E [R25+0x3d000], [R6.64], P6 ;  /* 0x3d00000006197fae */ /* 0x0007e8000b121844 */
[----:B------:R3:W-:Y:S04]  /*6ff0*/  LDGSTS.E [R25+0x3d800], [R8.64], P6 ;  /* 0x3d80000008197fae */ /* 0x0007e8000b121844 */
[----:B------:R3:W-:Y:S04]  /*7000*/  LDGSTS.E [R25+0x3e000], [R10.64], P6 ;  /* 0x3e0000000a197fae */ /* 0x0007e8000b121844 */
[----:B------:R3:W-:Y:S04]  /*7010*/  LDGSTS.E [R25+0x3e800], [R12.64], P6 ;  /* 0x3e8000000c197fae */ /* 0x0007e8000b121844 */
[----:B------:R3:W-:Y:S04]  /*7020*/  LDGSTS.E [R25+0x3f000], [R14.64], P6 ;  /* 0x3f0000000e197fae */ /* 0x0007e8000b121844 */
[----:B------:R1:W-:Y:S04]  /*7030*/  LDGSTS.E [R25+0x3f800], [R16.64], P6 ;  /* 0x3f80000010197fae */ /* 0x0003e8000b121844 */
[----:B------:R-:W0:Y:S04]  /*7040*/  LDGDEPBAR ;  /* 0x00000000000079af */ /* 0x000e280000000000 */
[----:B-1----:R-:W1:Y:S01]  /*7050*/  S2R R17, SR_TID.X ;  /* 0x0000000000117919 */ /* 0x002e620000002100 */
[----:B------:R-:W-:Y:S05]  /*7060*/  @P0 BRA `(.L_x_0) ;  /* 0x0000205000000947 */ /* 0x000fea0003800000 */
[C---:B-1-3--:R-:W-:Y:S02]  /*7070*/  IMAD.SHL.U32 R2, R17.reuse, 0x20, RZ ;  /* 0x0000002011027824 */ /* 0x04afe400078e00ff */
[----:B------:R-:W-:-:S03]  /*7080*/  IMAD.SHL.U32 R0, R17, 0x2, RZ ;  /* 0x0000000211007824 */ /* 0x000fc600078e00ff */
[----:B------:R1:W-:Y:S04]  /*7090*/  STL [R1+0xf58], R2 ;  /* 0x000f580201007387 */ /* 0x0003e80000100800 */
[----:B------:R1:W-:Y:S04]  /*70a0*/  STL [R1+0x760], RZ ;  /* 0x000760ff01007387 */ /* 0x0003e80000100800 */
[----:B------:R1:W-:Y:S04]  /*70b0*/  STL [R1+0xf5c], R0 ;  /* 0x000f5c0001007387 */ /* 0x0003e80000100800 */
[----:B------:R1:W-:Y:S04]  /*70c0*/  STL [R1+0x764], RZ ;  /* 0x000764ff01007387 */ /* 0x0003e80000100800 */
        /* <DEDUP_REMOVED lines=509> */
[----:B------:R1:W-:Y:S01]  /*90a0*/  STL [R1+0x80c], RZ ;  /* 0x00080cff01007387 */ /* 0x0003e20000100800 */
[----:B------:R-:W-:Y:S05]  /*90b0*/  BRA `(.L_x_1) ;  /* 0x00024f6000007947 */ /* 0x000fea0003800000 */
.L_x_0:
[----:B---3--:R-:W2:Y:S04]  /*90c0*/  LDL.LU R6, [R1+0x230] ;  /* 0x0002300001067983 */ /* 0x008ea80000300800 */
[----:B------:R-:W3:Y:S04]  /*90d0*/  LDL.LU R8, [R1+0xb8] ;  /* 0x0000b80001087983 */ /* 0x000ee80000300800 */
[----:B------:R-:W4:Y:S04]  /*90e0*/  S2R R5, SR_TID.X ;  /* 0x0000000000057919 */ /* 0x000f280000002100 */
[----:B------:R-:W3:Y:S04]  /*90f0*/  LDL.LU R19, [R1+0xbc] ;  /* 0x0000bc0001137983 */ /* 0x000ee80000300800 */
[----:B------:R-:W3:Y:S04]  /*9100*/  LDL.LU R18, [R1+0xc0] ;  /* 0x0000c00001127983 */ /* 0x000ee80000300800 */
[----:B------:R-:W3:Y:S01]  /*9110*/  LDL.LU R13, [R1+0xc4] ;  /* 0x0000c400010d7983 */ /* 0x000ee20000300800 */
[----:B------:R-:W-:-:S03]  /*9120*/  IMAD.MOV.U32 R2, RZ, RZ, c[0x0][0x188] ;  /* 0x00006200ff027624 */ /* 0x000fc600078e00ff */
[----:B------:R-:W3:Y:S01]  /*9130*/  LDL.LU R10, [R1+0xc8] ;  /* 0x0000c800010a7983 */ /* 0x000ee20000300800 */
[----:B------:R-:W-:Y:S01]  /*9140*/  IMAD.MOV.U32 R12, RZ, RZ, 0x1f ;  /* 0x0000001fff0c7424 */ /* 0x000fe200078e00ff */
[----:B------:R-:W-:Y:S02]  /*9150*/  SHF.R.S32.HI R4, RZ, 0x1f, R2 ;  /* 0x0000001fff047819 */ /* 0x000fe40000011402 */
[----:B-----5:R-:W-:Y:S01]  /*9160*/  STL [R1+0xf74], R28 ;  /* 0x000f741c01007387 */ /* 0x020fe20000100800 */
[----:B------:R-:W-:Y:S02]  /*9170*/  SHF.R.S32.HI R2, RZ, 0x1f, R0 ;  /* 0x0000001fff027819 */ /* 0x000fe40000011400 */
[----:B------:R-:W-:Y:S02]  /*9180*/  IADD3 R12, R12, c[0x0][0x180], RZ ;  /* 0x000060000c0c7a10 */ /* 0x000fe40007ffe0ff */
[----:B----4-:R-:W-:Y:S02]  /*9190*/  LOP3.LUT R5, R5, 0x1f, RZ, 0xc0, !PT ;  /* 0x0000001f05057812 */ /* 0x010fe400078ec0ff */
[----:B------:R-:W-:-:S03]  /*91a0*/  SHF.R.S32.HI R26, RZ, 0x1f, R12 ;  /* 0x0000001fff1a7819 */ /* 0x000fc6000001140c */
[----:B------:R-:W-:Y:S01]  /*91b0*/  IMAD R11, R5, c[0x0][0x18c], RZ ;  /* 0x00006300050b7a24 */ /* 0x000fe200078e02ff */
[----:B------:R-:W-:-:S04]  /*91c0*/  LEA.HI R26, R26, R12, RZ, 0x5 ;  /* 0x0000000c1a1a7211 */ /* 0x000fc800078f28ff */
[----:B------:R-:W-:-:S04]  /*91d0*/  SHF.R.S32.HI R7, RZ, 0x1f, R11 ;  /* 0x0000001fff077819 */ /* 0x000fc8000001140b */
[----:B------:R-:W-:Y:S02]  /*91e0*/  SHF.L.U64.HI R7, R11, 0x2, R7 ;  /* 0x000000020b077819 */ /* 0x000fe40000010207 */
[----:B--2---:R-:W-:-:S04]  /*91f0*/  SHF.R.S32.HI R3, RZ, 0x1f, R6 ;  /* 0x0000001fff037819 */ /* 0x004fc80000011406 */
[----:B------:R-:W-:Y:S01]  /*9200*/  SHF.L.U64.HI R9, R6, 0x2, R3 ;  /* 0x0000000206097819 */ /* 0x000fe20000010203 */
[C---:B------:R-:W-:Y:S01]  /*9210*/  IMAD.SHL.U32 R3, R0.reuse, 0x8, RZ ;  /* 0x0000000800037824 */ /* 0x040fe200078e00ff */
[----:B------:R-:W-:Y:S02]  /*9220*/  SHF.L.U64.HI R6, R0, 0x3, R2 ;  /* 0x0000000300067819 */ /* 0x000fe40000010202 */
[----:B---3--:R-:W-:Y:S01]  /*9230*/  SHF.R.S32.HI R5, RZ, 0x1f, R8 ;  /* 0x0000001fff057819 */ /* 0x008fe20000011408 */
[----:B------:R2:W-:Y:S01]  /*9240*/  STL [R1+0xfc4], R9 ;  /* 0x000fc40901007387 */ /* 0x0005e20000100800 */
[-C--:B------:R-:W-:Y:S02]  /*9250*/  LEA R15, P0, R29, R3.reuse, 0x2 ;  /* 0x000000031d0f7211 */ /* 0x080fe400078010ff */
[----:B------:R-:W-:-:S03]  /*9260*/  LEA R14, P1, R8, R3, 0x2 ;  /* 0x00000003080e7211 */ /* 0x000fc600078210ff */
[----:B------:R-:W-:Y:S01]  /*9270*/  STL [R1+0x14], R15 ;  /* 0x0000140f01007387 */ /* 0x000fe20000100800 */
[----:B--2---:R-:W-:-:S03]  /*9280*/  IMAD.MOV.U32 R9, RZ, RZ, c[0x0][0x188] ;  /* 0x00006200ff097624 */ /* 0x004fc600078e00ff */
[----:B------:R-:W2:Y:S02]  /*9290*/  LDL.LU R23, [R1+0xcc] ;  /* 0x0000cc0001177983 */ /* 0x000ea40000300800 */
[----:B------:R-:W-:Y:S02]  /*92a0*/  SHF.L.U64.HI R4, R9, 0x2, R4 ;  /* 0x0000000209047819 */ /* 0x000fe40000010204 */
[----:B------:R3:W-:Y:S01]  /*92b0*/  STL [R1+0x1c], R14 ;  /* 0x00001c0e01007387 */ /* 0x0007e20000100800 */
[----:B------:R-:W-:-:S03]  /*92c0*/  SHF.R.S32.HI R4, RZ, 0x1f, R29 ;  /* 0x0000001fff047819 */ /* 0x000fc6000001141d */
[----:B------:R-:W4:Y:S01]  /*92d0*/  LDL.LU R20, [R1+0xfc] ;  /* 0x0000fc0001147983 */ /* 0x000f220000300800 */
[----:B------:R-:W-:-:S03]  /*92e0*/  LEA.HI.X R7, R29, R6, R4, 0x2, P0 ;  /* 0x000000061d077211 */ /* 0x000fc600000f1404 */
[----:B---3--:R-:W3:Y:S01]  /*92f0*/  LDL.LU R14, [R1+0xd0] ;  /* 0x0000d000010e7983 */ /* 0x008ee20000300800 */
[----:B------:R-:W-:-:S03]  /*9300*/  LEA.HI.X R4, R8, R6, R5, 0x2, P1 ;  /* 0x0000000608047211 */ /* 0x000fc600008f1405 */
[----:B------:R-:W3:Y:S04]  /*9310*/  LDL.LU R11, [R1+0x104] ;  /* 0x00010400010b7983 */ /* 0x000ee80000300800 */
[----:B------:R-:W-:Y:S04]  /*9320*/  STL [R1+0xf90], R26 ;  /* 0x000f901a01007387 */ /* 0x000fe80000100800 */
[----:B------:R-:W3:Y:S04]  /*9330*/  LDL.LU R24, [R1+0xd4] ;  /* 0x0000d40001187983 */ /* 0x000ee80000300800 */
[----:B------:R-:W-:Y:S04]  /*9340*/  STL [R1+0x50], R7 ;  /* 0x0000500701007387 */ /* 0x000fe80000100800 */
[----:B------:R-:W3:Y:S04]  /*9350*/  LDL.LU R21, [R1+0x108] ;  /* 0x0001080001157983 */ /* 0x000ee80000300800 */
[----:B------:R1:W-:Y:S04]  /*9360*/  STL [R1+0x54], R4 ;  /* 0x0000540401007387 */ /* 0x0003e80000100800 */
[----:B------:R-:W3:Y:S04]  /*9370*/  LDL.LU R15, [R1+0xd8] ;  /* 0x0000d800010f7983 */ /* 0x000ee80000300800 */
[----:B------:R-:W3:Y:S01]  /*9380*/  LDL.LU R12, [R1+0x10c] ;  /* 0x00010c00010c7983 */ /* 0x000ee20000300800 */
[----:B------:R-:W-:-:S02]  /*9390*/  LEA R16, P0, R19, R3, 0x2 ;  /* 0x0000000313107211 */ /* 0x000fc400078010ff */
[----:B-1----:R-:W-:Y:S02]  /*93a0*/  SHF.R.S32.HI R4, RZ, 0x1f, R19 ;  /* 0x0000001fff047819 */ /* 0x002fe40000011413 */
[-C--:B------:R-:W-:Y:S02]  /*93b0*/  LEA R25, P1, R18, R3.reuse, 0x2 ;  /* 0x0000000312197211 */ /* 0x080fe400078210ff */
[----:B------:R-:W-:Y:S02]  /*93c0*/  SHF.R.S32.HI R5, RZ, 0x1f, R18 ;  /* 0x0000001fff057819 */ /* 0x000fe40000011412 */
[-C--:B------:R-:W-:Y:S02]  /*93d0*/  LEA R27, P2, R13, R3.reuse, 0x2 ;  /* 0x000000030d1b7211 */ /* 0x080fe400078410ff */
[----:B------:R-:W-:Y:S01]  /*93e0*/  LEA R22, P3, R10, R3, 0x2 ;  /* 0x000000030a167211 */ /* 0x000fe200078610ff */
[----:B------:R1:W-:Y:S01]  /*93f0*/  STL [R1+0xf94], R16 ;  /* 0x000f941001007387 */ /* 0x0003e20000100800 */
[----:B------:R-:W-:-:S02]  /*9400*/  SHF.R.S32.HI R7, RZ, 0x1f, R13 ;  /* 0x0000001fff077819 */ /* 0x000fc4000001140d */
[----:B------:R-:W-:Y:S01]  /*9410*/  LEA.HI.X R4, R19, R6, R4, 0x2, P0 ;  /* 0x0000000613047211 */ /* 0x000fe200000f1404 */
[----:B------:R1:W-:Y:S01]  /*9420*/  STL [R1+0xf98], R25 ;  /* 0x000f981901007387 */ /* 0x0003e20000100800 */
[----:B------:R-:W-:-:S03]  /*9430*/  SHF.R.S32.HI R8, RZ, 0x1f, R10 ;  /* 0x0000001fff087819 */ /* 0x000fc6000001140a */
[----:B------:R-:W-:Y:S01]  /*9440*/  STL [R1+0xf9c], R27 ;  /* 0x000f9c1b01007387 */ /* 0x000fe20000100800 */
[----:B-1----:R-:W-:-:S03]  /*9450*/  LEA.HI.X R16, R18, R6, R5, 0x2, P1 ;  /* 0x0000000612107211 */ /* 0x002fc600008f1405 */
[----:B------:R-:W-:Y:S01]  /*9460*/  STL [R1+0x30], R22 ;  /* 0x0000301601007387 */ /* 0x000fe20000100800 */
[----:B------:R-:W-:-:S03]  /*9470*/  LEA.HI.X R5, R13, R6, R7, 0x2, P2 ;  /* 0x000000060d057211 */ /* 0x000fc600010f1407 */
[----:B------:R1:W-:Y:S04]  /*9480*/  STL [R1+0x58], R4 ;  /* 0x0000580401007387 */ /* 0x0003e80000100800 */
[----:B------:R-:W-:Y:S04]  /*9490*/  STL [R1+0x5c], R16 ;  /* 0x00005c1001007387 */ /* 0x000fe80000100800 */
[----:B------:R-:W3:Y:S01]  /*94a0*/  LDL.LU R25, [R1+0xdc] ;  /* 0x0000dc0001197983 */ /* 0x000ee20000300800 */
[----:B-1----:R-:W-:-:S03]  /*94b0*/  LEA.HI.X R4, R10, R6, R8, 0x2, P3 ;  /* 0x000000060a047211 */ /* 0x002fc600018f1408 */
[----:B------:R-:W-:Y:S04]  /*94c0*/  STL [R1+0x60], R5 ;  /* 0x0000600501007387 */ /* 0x000fe80000100800 */
[----:B------:R-:W3:Y:S04]  /*94d0*/  LDL.LU R22, [R1+0x110] ;  /* 0x0001100001167983 */ /* 0x000ee80000300800 */
[----:B------:R1:W-:Y:S04]  /*94e0*/  STL [R1+0x64], R4 ;  /* 0x0000640401007387 */ /* 0x0003e80000100800 */
[----:B------:R-:W3:Y:S04]  /*94f0*/  LDL.LU R18, [R1+0xe0] ;  /* 0x0000e00001127983 */ /* 0x000ee80000300800 */
[----:B------:R-:W3:Y:S01]  /*9500*/  LDL.LU R13, [R1+0x114] ;  /* 0x00011400010d7983 */ /* 0x000ee20000300800 */
[----:B--2---:R-:W-:-:S02]  /*9510*/  LEA R10, P0, R23, R3, 0x2 ;  /* 0x00000003170a7211 */ /* 0x004fc400078010ff */
[----:B-1----:R-:W-:-:S03]  /*9520*/  SHF.R.S32.HI R4, RZ, 0x1f, R23 ;  /* 0x0000001fff047819 */ /* 0x002fc60000011417 */
[----:B------:R1:W-:Y:S01]  /*9530*/  STL [R1+0xf8c], R10 ;  /* 0x000f8c0a01007387 */ /* 0x0003e20000100800 */
[----:B----4-:R-:W-:Y:S02]  /*9540*/  SHF.R.S32.HI R5, RZ, 0x1f, R20 ;  /* 0x0000001fff057819 */ /* 0x010fe40000011414 */
[-C--:B------:R-:W-:Y:S02]  /*9550*/  LEA R19, P1, R20, R3.reuse, 0x2 ;  /* 0x0000000314137211 */ /* 0x080fe400078210ff */
[----:B---3--:R-:W-:Y:S02]  /*9560*/  SHF.R.S32.HI R7, RZ, 0x1f, R14 ;  /* 0x0000001fff077819 */ /* 0x008fe4000001140e */
[-C--:B------:R-:W-:Y:S02]  /*9570*/  LEA R29, P2, R14, R3.reuse, 0x2 ;  /* 0x000000030e1d7211 */ /* 0x080fe400078410ff */
[----:B------:R-:W-:Y:S02]  /*9580*/  SHF.R.S32.HI R8, RZ, 0x1f, R11 ;  /* 0x0000001fff087819 */ /* 0x000fe4000001140b */
[----:B------:R-:W-:-:S02]  /*9590*/  LEA R16, P3, R11, R3, 0x2 ;  /* 0x000000030b107211 */ /* 0x000fc400078610ff */
[-C--:B-1----:R-:W-:Y:S01]  /*95a0*/  LEA.HI.X R10, R23, R6.reuse, R4, 0x2, P0 ;  /* 0x00000006170a7211 */ /* 0x082fe200000f1404 */
[----:B------:R-:W-:Y:S01]  /*95b0*/  STL [R1+0xfa0], R19 ;  /* 0x000fa01301007387 */ /* 0x000fe20000100800 */
[-C--:B------:R-:W-:Y:S02]  /*95c0*/  LEA.HI.X R4, R20, R6.reuse, R5, 0x2, P1 ;  /* 0x0000000614047211 */ /* 0x080fe400008f1405 */
[-C--:B------:R-:W-:Y:S01]  /*95d0*/  LEA.HI.X R5, R14, R6.reuse, R7, 0x2, P2 ;  /* 0x000000060e057211 */ /* 0x080fe200010f1407 */
[----:B------:R-:W-:Y:S01]  /*95e0*/  STL [R1+0xfa4], R29 ;  /* 0x000fa41d01007387 */ /* 0x000fe20000100800 */
[----:B------:R-:W-:Y:S02]  /*95f0*/  LEA.HI.X R7, R11, R6, R8, 0x2, P3 ;  /* 0x000000060b077211 */ /* 0x000fe400018f1408 */
[-C--:B------:R-:W-:Y:S01]  /*9600*/  LEA R11, P0, R24, R3.reuse, 0x2 ;  /* 0x00000003180b7211 */ /* 0x080fe200078010ff */
[----:B------:R-:W-:Y:S01]  /*9610*/  STL [R1+0x34], R16 ;  /* 0x0000341001007387 */ /* 0x000fe20000100800 */
[----:B------:R-:W-:-:S03]  /*9620*/  LEA R20, P1, R21, R3, 0x2 ;  /* 0x0000000315147211 */ /* 0x000fc600078210ff */
[----:B------:R1:W-:Y:S04]  /*9630*/  STL [R1+0x68], R10 ;  /* 0x0000680a01007387 */ /* 0x0003e80000100800 */
[----:B------:R2:W-:Y:S04]  /*9640*/  STL [R1+0x6c], R4 ;  /* 0x00006c0401007387 */ /* 0x0005e80000100800 */
[----:B------:R3:W-:Y:S01]  /*9650*/  STL [R1+0x70], R5 ;  /* 0x0000700501007387 */ /* 0x0007e20000100800 */
[----:B-1----:R-:W-:-:S03]  /*9660*/  LEA R10, P2, R15, R3, 0x2 ;  /* 0x000000030f0a7211 */ /* 0x002fc600078410ff */
[----:B------:R-:W-:Y:S04]  /*9670*/  STL [R1+0x74], R7 ;  /* 0x0000740701007387 */ /* 0x000fe80000100800 */
[----:B------:R1:W-:Y:S01]  /*9680*/  STL [R1+0xfa8], R11 ;  /* 0x000fa80b01007387 */ /* 0x0003e20000100800 */
[----:B--2---:R-:W-:-:S03]  /*9690*/  SHF.R.S32.HI R4, RZ, 0x1f, R24 ;  /* 0x0000001fff047819 */ /* 0x004fc60000011418 */
[----:B------:R-:W-:Y:S04]  /*96a0*/  STL [R1+0xfac], R20 ;  /* 0x000fac1401007387 */ /* 0x000fe80000100800 */
[----:B------:R-:W2:Y:S01]  /*96b0*/  LDL.LU R16, [R1+0xe4] ;  /* 0x0000e40001107983 */ /* 0x000ea20000300800 */
[----:B---3--:R-:W-:-:S03]  /*96c0*/  SHF.R.S32.HI R5, RZ, 0x1f, R21 ;  /* 0x0000001fff057819 */ /* 0x008fc60000011415 */
[----:B------:R-:W3:Y:S01]  /*96d0*/  LDL.LU R28, [R1+0x118] ;  /* 0x00011800011c7983 */ /* 0x000ee20000300800 */
[----:B-1----:R-:W-:-:S03]  /*96e0*/  LEA R11, P3, R12, R3, 0x2 ;  /* 0x000000030c0b7211 */ /* 0x002fc600078610ff */
[----:B------:R1:W-:Y:S01]  /*96f0*/  STL [R1], R10 ;  /* 0x0000000a01007387 */ /* 0x0003e20000100800 */
[----:B------:R-:W-:-:S03]  /*9700*/  SHF.R.S32.HI R7, RZ, 0x1f, R15 ;  /* 0x0000001fff077819 */ /* 0x000fc6000001140f */
[----:B------:R-:W4:Y:S01]  /*9710*/  LDL.LU R23, [R1+0xe8] ;  /* 0x0000e80001177983 */ /* 0x000f220000300800 */
[----:B------:R-:W-:-:S03]  /*9720*/  LEA.HI.X R4, R24, R6, R4, 0x2, P0 ;  /* 0x0000000618047211 */ /* 0x000fc600000f1404 */
[----:B------:R-:W4:Y:S01]  /*9730*/  LDL.LU R14, [R1+0x11c] ;  /* 0x00011c00010e7983 */ /* 0x000f220000300800 */
[----:B------:R-:W-:Y:S02]  /*9740*/  SHF.R.S32.HI R8, RZ, 0x1f, R12 ;  /* 0x0000001fff087819 */ /* 0x000fe4000001140c */
[-C--:B-1----:R-:W-:Y:S01]  /*9750*/  LEA.HI.X R10, R21, R6.reuse, R5, 0x2, P1 ;  /* 0x00000006150a7211 */ /* 0x082fe200008f1405 */
[----:B------:R-:W-:Y:S01]  /*9760*/  STL [R1+0x38], R11 ;  /* 0x0000380b01007387 */ /* 0x000fe20000100800 */
[----:B------:R-:W-:-:S03]  /*9770*/  LEA.HI.X R5, R15, R6, R7, 0x2, P2 ;  /* 0x000000060f057211 */ /* 0x000fc600010f1407 */
[----:B------:R1:W-:Y:S04]  /*9780*/  STL [R1+0x78], R4 ;  /* 0x0000780401007387 */ /* 0x0003e80000100800 */
[----:B------:R1:W-:Y:S04]  /*9790*/  STL [R1+0x7c], R10 ;  /* 0x00007c0a01007387 */ /* 0x0003e80000100800 */
[----:B------:R-:W4:Y:S01]  /*97a0*/  LDL.LU R19, [R1+0xec] ;  /* 0x0000ec0001137983 */ /* 0x000f220000300800 */
[----:B-1----:R-:W-:-:S03]  /*97b0*/  LEA.HI.X R4, R12, R6, R8, 0x2, P3 ;  /* 0x000000060c047211 */ /* 0x002fc600018f1408 */
[----:B------:R-:W-:Y:S04]  /*97c0*/  STL [R1+0x80], R5 ;  /* 0x0000800501007387 */ /* 0x000fe80000100800 */
[----:B------:R-:W4:Y:S04]  /*97d0*/  LDL.LU R26, [R1+0x120] ;  /* 0x00012000011a7983 */ /* 0x000f280000300800 */
[----:B------:R1:W-:Y:S04]  /*97e0*/  STL [R1+0x84], R4 ;  /* 0x0000840401007387 */ /* 0x0003e80000100800 */
[----:B------:R-:W4:Y:S04]  /*97f0*/  LDL.LU R24, [R1+0xf0] ;  /* 0x0000f00001187983 */ /* 0x000f280000300800 */
[----:B------:R-:W4:Y:S01]  /*9800*/  LDL.LU R15, [R1+0x124] ;  /* 0x00012400010f7983 */ /* 0x000f220000300800 */
[----:B------:R-:W-:-:S02]  /*9810*/  LEA R12, P0, R25, R3, 0x2 ;  /* 0x00000003190c7211 */ /* 0x000fc400078010ff */
[-C--:B------:R-:W-:Y:S02]  /*9820*/  LEA R21, P1, R22, R3.reuse, 0x2 ;  /* 0x0000000316157211 */ /* 0x080fe400078210ff */
[-C--:B------:R-:W-:Y:S02]  /*9830*/  LEA R10, P2, R18, R3.reuse, 0x2 ;  /* 0x00000003120a7211 */ /* 0x080fe400078410ff */
[----:B-1----:R-:W-:Y:S01]  /*9840*/  SHF.R.S32.HI R4, RZ, 0x1f, R25 ;  /* 0x0000001fff047819 */ /* 0x002fe20000011419 */
[----:B------:R-:W-:Y:S01]  /*9850*/  STL [R1+0xfb0], R12 ;  /* 0x000fb00c01007387 */ /* 0x000fe20000100800 */
[----:B------:R-:W-:Y:S02]  /*9860*/  SHF.R.S32.HI R5, RZ, 0x1f, R22 ;  /* 0x0000001fff057819 */ /* 0x000fe40000011416 */
[----:B------:R-:W-:Y:S01]  /*9870*/  LEA R11, P3, R13, R3, 0x2 ;  /* 0x000000030d0b7211 */ /* 0x000fe200078610ff */
[----:B------:R-:W-:Y:S01]  /*9880*/  STL [R1+0xfb4], R21 ;  /* 0x000fb41501007387 */ /* 0x000fe20000100800 */
[----:B------:R-:W-:-:S03]  /*9890*/  LEA.HI.X R4, R25, R6, R4, 0x2, P0 ;  /* 0x0000000619047211 */ /* 0x000fc600000f1404 */
[----:B------:R1:W-:Y:S04]  /*98a0*/  STL [R1+0x4], R10 ;  /* 0x0000040a01007387 */ /* 0x0003e80000100800 */
[----:B------:R-:W-:Y:S01]  /*98b0*/  STL [R1+0x3c], R11 ;  /* 0x00003c0b01007387 */ /* 0x000fe20000100800 */
[----:B-1----:R-:W-:-:S03]  /*98c0*/  LEA.HI.X R10, R22, R6, R5, 0x2, P1 ;  /* 0x00000006160a7211 */ /* 0x002fc600008f1405 */
[----:B------:R1:W-:Y:S04]  /*98d0*/  STL [R1+0x88], R4 ;  /* 0x0000880401007387 */ /* 0x0003e80000100800 */
[----:B------:R1:W-:Y:S04]  /*98e0*/  STL [R1+0x8c], R10 ;  /* 0x00008c0a01007387 */ /* 0x0003e80000100800 */
[----:B------:R-:W4:Y:S01]  /*98f0*/  LDL.LU R25, [R1+0xf4] ;  /* 0x0000f40001197983 */ /* 0x000f220000300800 */
[----:B------:R-:W-:Y:S02]  /*9900*/  SHF.R.S32.HI R7, RZ, 0x1f, R18 ;  /* 0x0000001fff077819 */ /* 0x000fe40000011412 */
[----:B------:R-:W-:-:S02]  /*9910*/  SHF.R.S32.HI R8, RZ, 0x1f, R13 ;  /* 0x0000001fff087819 */ /* 0x000fc4000001140d */
[-C--:B------:R-:W-:Y:S02]  /*9920*/  LEA.HI.X R5, R18, R6.reuse, R7, 0x2, P2 ;  /* 0x0000000612057211 */ /* 0x080fe400010f1407 */
[----:B-1----:R-:W-:-:S03]  /*9930*/  LEA.HI.X R4, R13, R6, R8, 0x2, P3 ;  /* 0x000000060d047211 */ /* 0x002fc600018f1408 */
[----:B------:R-:W-:Y:S04]  /*9940*/  STL [R1+0x90], R5 ;  /* 0x0000900501007387 */ /* 0x000fe80000100800 */
[----:B------:R-:W4:Y:S04]  /*9950*/  LDL.LU R10, [R1+0x128] ;  /* 0x00012800010a7983 */ /* 0x000f280000300800 */
[----:B------:R1:W-:Y:S04]  /*9960*/  STL [R1+0x94], R4 ;  /* 0x0000940401007387 */ /* 0x0003e80000100800 */
[----:B------:R-:W4:Y:S04]  /*9970*/  LDL.LU R27, [R1+0xf8] ;  /* 0x0000f800011b7983 */ /* 0x000f280000300800 */
[----:B------:R-:W4:Y:S01]  /*9980*/  LDL.LU R18, [R1+0x12c] ;  /* 0x00012c0001127983 */ /* 0x000f220000300800 */
[----:B--2---:R-:W-:-:S02]  /*9990*/  LEA R13, P0, R16, R3, 0x2 ;  /* 0x00000003100d7211 */ /* 0x004fc400078010ff */
[----:B-1----:R-:W-:Y:S02]  /*99a0*/  SHF.R.S32.HI R4, RZ, 0x1f, R16 ;  /* 0x0000001fff047819 */ /* 0x002fe40000011410 */
[-C--:B---3--:R-:W-:Y:S01]  /*99b0*/  LEA R22, P1, R28, R3.reuse, 0x2 ;  /* 0x000000031c167211 */ /* 0x088fe200078210ff */
[----:B------:R-:W-:Y:S01]  /*99c0*/  STL [R1+0xf88], R13 ;  /* 0x000f880d01007387 */ /* 0x000fe20000100800 */
[----:B------:R-:W-:Y:S02]  /*99d0*/  SHF.R.S32.HI R5, RZ, 0x1f, R28 ;  /* 0x0000001fff057819 */ /* 0x000fe4000001141c */
[----:B------:R-:W-:Y:S02]  /*99e0*/  LEA.HI.X R4, R16, R6, R4, 0x2, P0 ;  /* 0x0000000610047211 */ /* 0x000fe400000f1404 */
[----:B----4-:R-:W-:Y:S01]  /*99f0*/  LEA R11, P2, R23, R3, 0x2 ;  /* 0x00000003170b7211 */ /* 0x010fe200078410ff */
[----:B------:R-:W-:Y:S01]  /*9a00*/  STL [R1+0xf84], R22 ;  /* 0x000f841601007387 */ /* 0x000fe20000100800 */
[----:B------:R-:W-:-:S02]  /*9a10*/  SHF.R.S32.HI R7, RZ, 0x1f, R23 ;  /* 0x0000001fff077819 */ /* 0x000fc40000011417 */
[----:B------:R-:W-:Y:S01]  /*9a20*/  LEA R12, P3, R14, R3, 0x2 ;  /* 0x000000030e0c7211 */ /* 0x000fe200078610ff */
[----:B------:R1:W-:Y:S01]  /*9a30*/  STL [R1+0x8], R11 ;  /* 0x0000080b01007387 */ /* 0x0003e20000100800 */
[----:B------:R-:W-:-:S03]  /*9a40*/  SHF.R.S32.HI R8, RZ, 0x1f, R14 ;  /* 0x0000001fff087819 */ /* 0x000fc6000001140e */
[----:B------:R-:W-:Y:S01]  /*9a50*/  STL [R1+0x40], R12 ;  /* 0x0000400c01007387 */ /* 0x000fe20000100800 */
[----:B-1----:R-:W-:-:S03]  /*9a60*/  LEA.HI.X R11, R28, R6, R5, 0x2, P1 ;  /* 0x000000061c0b7211 */ /* 0x002fc600008f1405 */
[----:B------:R1:W-:Y:S01]  /*9a70*/  STL [R1+0x98], R4 ;  /* 0x0000980401007387 */ /* 0x0003e20000100800 */
[----:B------:R-:W-:-:S03]  /*9a80*/  LEA.HI.X R5, R23, R6, R7, 0x2, P2 ;  /* 0x0000000617057211 */ /* 0x000fc600010f1407 */
[----:B------:R2:W-:Y:S04]  /*9a90*/  STL [R1+0x9c], R11 ;  /* 0x00009c0b01007387 */ /* 0x0005e80000100800 */
[----:B------:R-:W3:Y:S01]  /*9aa0*/  LDL.LU R16, [R1+0x100] ;  /* 0x0001000001107983 */ /* 0x000ee20000300800 */
[----:B-1----:R-:W-:-:S03]  /*9ab0*/  LEA.HI.X R4, R14, R6, R8, 0x2, P3 ;  /* 0x000000060e047211 */ /* 0x002fc600018f1408 */
[----:B------:R1:W-:Y:S01]  /*9ac0*/  STL [R1+0xa0], R5 ;  /* 0x0000a00501007387 */ /* 0x0003e20000100800 */
[-C--:B------:R-:W-:Y:S02]  /*9ad0*/  LEA R14, P0, R19, R3.reuse, 0x2 ;  /* 0x00000003130e7211 */ /* 0x080fe400078010ff */
[-C--:B------:R-:W-:Y:S01]  /*9ae0*/  LEA R23, P1, R26, R3.reuse, 0x2 ;  /* 0x000000031a177211 */ /* 0x080fe200078210ff */
[----:B------:R-:W4:Y:S04]  /*9af0*/  LDL.LU R28, [R1+0x130] ;  /* 0x00013000011c7983 */ /* 0x000f280000300800 */
[----:B------:R1:W-:Y:S01]  /*9b00*/  STL [R1+0xa4], R4 ;  /* 0x0000a40401007387 */ /* 0x0003e20000100800 */
[-C--:B--2---:R-:W-:Y:S02]  /*9b10*/  LEA R11, P2, R24, R3.reuse, 0x2 ;  /* 0x00000003180b7211 */ /* 0x084fe400078410ff */
[----:B-1----:R-:W-:Y:S01]  /*9b20*/  SHF.R.S32.HI R5, RZ, 0x1f, R26 ;  /* 0x0000001fff057819 */ /* 0x002fe2000001141a */
[----:B------:R-:W-:Y:S01]  /*9b30*/  STL [R1+0xf78], R14 ;  /* 0x000f780e01007387 */ /* 0x000fe20000100800 */
[----:B------:R-:W-:-:S02]  /*9b40*/  LEA R12, P3, R15, R3, 0x2 ;  /* 0x000000030f0c7211 */ /* 0x000fc400078610ff */
[----:B------:R-:W-:Y:S01]  /*9b50*/  SHF.R.S32.HI R4, RZ, 0x1f, R19 ;  /* 0x0000001fff047819 */ /* 0x000fe20000011413 */
[----:B------:R-:W-:Y:S03]  /*9b60*/  STL [R1+0xf7c], R23 ;  /* 0x000f7c1701007387 */ /* 0x000fe60000100800 */
[-C--:B------:R-:W-:Y:S01]  /*9b70*/  LEA.HI.X R4, R19, R6.reuse, R4, 0x2, P0 ;  /* 0x0000000613047211 */ /* 0x080fe200000f1404 */
[----:B------:R1:W-:Y:S04]  /*9b80*/  STL [R1+0xc], R11 ;  /* 0x00000c0b01007387 */ /* 0x0003e80000100800 */
[----:B------:R-:W-:Y:S01]  /*9b90*/  STL [R1+0x44], R12 ;  /* 0x0000440c01007387 */ /* 0x000fe20000100800 */
[----:B-1----:R-:W-:-:S03]  /*9ba0*/  LEA.HI.X R11, R26, R6, R5, 0x2, P1 ;  /* 0x000000061a0b7211 */ /* 0x002fc600008f1405 */
[----:B------:R1:W-:Y:S04]  /*9bb0*/  STL [R1+0xa8], R4 ;  /* 0x0000a80401007387 */ /* 0x0003e80000100800 */
[----:B------:R-:W-:Y:S04]  /*9bc0*/  STL [R1+0xac], R11 ;  /* 0x0000ac0b01007387 */ /* 0x000fe80000100800 */
[----:B------:R-:W2:Y:S01]  /*9bd0*/  LDL.LU R26, [R1+0x234] ;  /* 0x00023400011a7983 */ /* 0x000ea20000300800 */
[----:B------:R-:W-:Y:S02]  /*9be0*/  SHF.R.S32.HI R7, RZ, 0x1f, R24 ;  /* 0x0000001fff077819 */ /* 0x000fe40000011418 */
[----:B------:R-:W-:-:S02]  /*9bf0*/  SHF.R.S32.HI R8, RZ, 0x1f, R15 ;  /* 0x0000001fff087819 */ /* 0x000fc4000001140f */
[-C--:B------:R-:W-:Y:S02]  /*9c00*/  LEA.HI.X R5, R24, R6.reuse, R7, 0x2, P2 ;  /* 0x0000000618057211 */ /* 0x080fe400010f1407 */
[----:B-1----:R-:W-:-:S03]  /*9c10*/  LEA.HI.X R4, R15, R6, R8, 0x2, P3 ;  /* 0x000000060f047211 */ /* 0x002fc600018f1408 */
[----:B------:R1:W-:Y:S04]  /*9c20*/  STL [R1+0xb0], R5 ;  /* 0x0000b00501007387 */ /* 0x0003e80000100800 */
[----:B------:R1:W-:Y:S02]  /*9c30*/  STL [R1+0xb4], R4 ;  /* 0x0000b40401007387 */ /* 0x0003e40000100800 */
[----:B-1----:R-:W-:Y:S02]  /*9c40*/  SHF.R.S32.HI R5, RZ, 0x1f, R25 ;  /* 0x0000001fff057819 */ /* 0x002fe40000011419 */
[----:B------:R-:W-:-:S04]  /*9c50*/  LEA R4, P0, R25, R3, 0x2 ;  /* 0x0000000319047211 */ /* 0x000fc800078010ff */
[----:B------:R-:W-:Y:S02]  /*9c60*/  LEA.HI.X R5, R25, R6, R5, 0x2, P0 ;  /* 0x0000000619057211 */ /* 0x000fe400000f1405 */
[----:B------:R-:W1:Y:S01]  /*9c70*/  S2R R25, SR_TID.X ;  /* 0x0000000000197919 */ /* 0x000e620000002100 */
[-C--:B------:R-:W-:Y:S02]  /*9c80*/  LEA R24, P1, R10, R3.reuse, 0x2 ;  /* 0x000000030a187211 */ /* 0x080fe400078210ff */
[----:B------:R-:W-:Y:S01]  /*9c90*/  LEA R11, P2, R27, R3, 0x2 ;  /* 0x000000031b0b7211 */ /* 0x000fe200078410ff */
[----:B------:R1:W-:Y:S01]  /*9ca0*/  STL [R1+0xf80], R4 ;  /* 0x000f800401007387 */ /* 0x0003e20000100800 */
[----:B------:R-:W-:-:S03]  /*9cb0*/  SHF.R.S32.HI R7, RZ, 0x1f, R10 ;  /* 0x0000001fff077819 */ /* 0x000fc6000001140a */
[----:B------:R-:W-:Y:S01]  /*9cc0*/  STL [R1+0xfb8], R24 ;  /* 0x000fb81801007387 */ /* 0x000fe20000100800 */
[----:B-1----:R-:W-:-:S03]  /*9cd0*/  LEA R4, P3, R18, R3, 0x2 ;  /* 0x0000000312047211 */ /* 0x002fc600078610ff */
[----:B------:R-:W-:Y:S01]  /*9ce0*/  STL [R1+0x10], R11 ;  /* 0x0000100b01007387 */ /* 0x000fe20000100800 */
[----:B------:R-:W-:-:S03]  /*9cf0*/  SHF.R.S32.HI R8, RZ, 0x1f, R27 ;  /* 0x0000001fff087819 */ /* 0x000fc6000001141b */
[----:B------:R1:W-:Y:S01]  /*9d00*/  STL [R1+0x4c], R4 ;  /* 0x00004c0401007387 */ /* 0x0003e20000100800 */
[----:B------:R-:W-:-:S03]  /*9d10*/  SHF.R.S32.HI R15, RZ, 0x1f, R18 ;  /* 0x0000001fff0f7819 */ /* 0x000fc60000011412 */
[----:B------:R1:W-:Y:S02]  /*9d20*/  STL [R1+0xb8], R5 ;  /* 0x0000b80501007387 */ /* 0x0003e40000100800 */
[-C--:B-1----:R-:W-:Y:S02]  /*9d30*/  LEA.HI.X R4, R10, R6.reuse, R7, 0x2, P1 ;  /* 0x000000060a047211 */ /* 0x082fe400008f1407 */
[-C--:B------:R-:W-:Y:S02]  /*9d40*/  LEA.HI.X R7, R27, R6.reuse, R8, 0x2, P2 ;  /* 0x000000061b077211 */ /* 0x080fe400010f1408 */
[----:B------:R-:W-:Y:S01]  /*9d50*/  LEA.HI.X R5, R18, R6, R15, 0x2, P3 ;  /* 0x0000000612057211 */ /* 0x000fe200018f140f */
[----:B------:R1:W-:Y:S04]  /*9d60*/  STL [R1+0xbc], R4 ;  /* 0x0000bc0401007387 */ /* 0x0003e80000100800 */
[----:B------:R1:W-:Y:S02]  /*9d70*/  STL [R1+0x48], R7 ;  /* 0x0000480701007387 */ /* 0x0003e40000100800 */
[----:B-1----:R-:W-:-:S02]  /*9d80*/  IMAD.SHL.U32 R4, R25, 0x20, RZ ;  /* 0x0000002019047824 */ /* 0x002fc400078e00ff */
[----:B------:R1:W-:Y:S01]  /*9d90*/  STL [R1+0x18], R5 ;  /* 0x0000180501007387 */ /* 0x0003e20000100800 */
[----:B------:R-:W-:Y:S02]  /*9da0*/  SHF.R.U32.HI R17, RZ, 0x1, R17 ;  /* 0x00000001ff117819 */ /* 0x000fe40000011611 */
[----:B------:R-:W-:Y:S02]  /*9db0*/  LOP3.LUT R7, R4, 0xc00, RZ, 0xc0, !PT ;  /* 0x00000c0004077812 */ /* 0x000fe400078ec0ff */
[----:B-1----:R-:W-:Y:S02]  /*9dc0*/  LOP3.LUT R5, R25, 0x7, RZ, 0xc0, !PT ;  /* 0x0000000719057812 */ /* 0x002fe400078ec0ff */
[----:B------:R-:W-:-:S03]  /*9dd0*/  LOP3.LUT R18, R17, 0xc0, RZ, 0xc0, !PT ;  /* 0x000000c011127812 */ /* 0x000fc600078ec0ff */
[C---:B------:R-:W-:Y:S02]  /*9de0*/  IMAD R7, R5.reuse, 0x80, R7 ;  /* 0x0000008005077824 */ /* 0x040fe400078e0207 */
[----:B------:R-:W-:Y:S01]  /*9df0*/  IMAD.SHL.U32 R8, R5, 0x10, RZ ;  /* 0x0000001005087824 */ /* 0x000fe200078e00ff */
[----:B------:R-:W-:Y:S01]  /*9e00*/  SHF.L.U64.HI R2, R0, 0x2, R2 ;  /* 0x0000000200027819 */ /* 0x000fe20000010202 */
[----:B------:R-:W-:Y:S01]  /*9e10*/  IMAD.SHL.U32 R10, R25, 0x2, RZ ;  /* 0x00000002190a7824 */ /* 0x000fe200078e00ff */
[----:B------:R1:W-:Y:S04]  /*9e20*/  STL [R1+0xf58], R4 ;  /* 0x000f580401007387 */ /* 0x0003e80000100800 */
[----:B------:R1:W-:Y:S01]  /*9e30*/  STL [R1+0xf5c], R10 ;  /* 0x000f5c0a01007387 */ /* 0x0003e20000100800 */
[----:B------:R-:W-:-:S02]  /*9e40*/  LOP3.LUT R8, R8, 0x30, R10, 0x78, !PT ;  /* 0x0000003008087812 */ /* 0x000fc400078e780a */
[----:B-1----:R-:W-:Y:S02]  /*9e50*/  LOP3.LUT R4, R25, 0x3, RZ, 0xc0, !PT ;  /* 0x0000000319047812 */ /* 0x002fe400078ec0ff */
[----:B------:R-:W-:-:S03]  /*9e60*/  LOP3.LUT R18, R18, 0x1c, R25, 0xf8, !PT ;  /* 0x0000001c12127812 */ /* 0x000fc600078ef819 */
[----:B------:R-:W-:Y:S02]  /*9e70*/  IMAD R4, R4, 0x820, RZ ;  /* 0x0000082004047824 */ /* 0x000fe400078e02ff */
[C---:B------:R-:W-:Y:S02]  /*9e80*/  IMAD R14, R9.reuse, 0x13, RZ ;  /* 0x00000013090e7824 */ /* 0x040fe400078e02ff */
[C---:B------:R-:W-:Y:S02]  /*9e90*/  IMAD R12, R9.reuse, 0x11, RZ ;  /* 0x00000011090c7824 */ /* 0x040fe400078e02ff */
[C---:B------:R-:W-:Y:S02]  /*9ea0*/  IMAD R10, R9.reuse, 0xb, RZ ;  /* 0x0000000b090a7824 */ /* 0x040fe400078e02ff */
[C---:B------:R-:W-:Y:S02]  /*9eb0*/  IMAD R27, R9.reuse, 0x7, RZ ;  /* 0x00000007091b7824 */ /* 0x040fe400078e02ff */
[----:B------:R-:W-:-:S02]  /*9ec0*/  IMAD R22, R9, 0x3, RZ ;  /* 0x0000000309167824 */ /* 0x000fc400078e02ff */
[C---:B------:R-:W-:Y:S01]  /*9ed0*/  IMAD.SHL.U32 R13, R9.reuse, 0x2, RZ ;  /* 0x00000002090d7824 */ /* 0x040fe200078e00ff */
[----:B---3--:R-:W-:Y:S02]  /*9ee0*/  SHF.R.S32.HI R15, RZ, 0x1f, R16 ;  /* 0x0000001fff0f7819 */ /* 0x008fe40000011410 */
[-C--:B------:R-:W-:Y:S02]  /*9ef0*/  LEA R5, P0, R16, R3.reuse, 0x2 ;  /* 0x0000000310057211 */ /* 0x080fe400078010ff */
[----:B----4-:R-:W-:Y:S02]  /*9f00*/  SHF.R.S32.HI R17, RZ, 0x1f, R28 ;  /* 0x0000001fff117819 */ /* 0x010fe4000001141c */
[----:B------:R-:W-:Y:S02]  /*9f10*/  LEA R3, P1, R28, R3, 0x2 ;  /* 0x000000031c037211 */ /* 0x000fe400078210ff */
[-C--:B------:R-:W-:Y:S02]  /*9f20*/  LEA.HI.X R15, R16, R6.reuse, R15, 0x2, P0 ;  /* 0x00000006100f7211 */ /* 0x080fe400000f140f */
[----:B------:R-:W-:Y:S01]  /*9f30*/  LEA.HI.X R6, R28, R6, R17, 0x2, P1 ;  /* 0x000000061c067211 */ /* 0x000fe200008f1411 */
[----:B------:R-:W-:Y:S01]  /*9f40*/  IMAD.SHL.U32 R17, R9, 0x20, RZ ;  /* 0x0000002009117824 */ /* 0x000fe200078e00ff */
[----:B------:R1:W-:Y:S04]  /*9f50*/  STL [R1+0xfbc], R5 ;  /* 0x000fbc0501007387 */ /* 0x0003e80000100800 */
[----:B--2---:R-:W-:Y:S01]  /*9f60*/  LEA R0, P0, R17, R26, 0x3 ;  /* 0x0000001a11007211 */ /* 0x004fe200078018ff */
[----:B------:R-:W-:-:S04]  /*9f70*/  IMAD.MOV.U32 R26, RZ, RZ, c[0x0][0x188] ;  /* 0x00006200ff1a7624 */ /* 0x000fc800078e00ff */
[C---:B------:R-:W-:Y:S02]  /*9f80*/  IMAD R16, R26.reuse, 0x19, RZ ;  /* 0x000000191a107824 */ /* 0x040fe400078e02ff */
[----:B------:R-:W-:-:S03]  /*9f90*/  IMAD R26, R26, 0x16, RZ ;  /* 0x000000161a1a7824 */ /* 0x000fc600078e02ff */
[----:B-1----:R-:W-:Y:S01]  /*9fa0*/  SHF.R.S32.HI R5, RZ, 0x1f, R16 ;  /* 0x0000001fff057819 */ /* 0x002fe20000011410 */
[----:B------:R-:W-:Y:S01]  /*9fb0*/  IMAD.MOV.U32 R16, RZ, RZ, c[0x0][0x188] ;  /* 0x00006200ff107624 */ /* 0x000fe200078e00ff */
[----:B------:R-:W-:-:S03]  /*9fc0*/  SHF.R.S32.HI R24, RZ, 0x1f, R26 ;  /* 0x0000001fff187819 */ /* 0x000fc6000001141a */
[C---:B------:R-:W-:Y:S02]  /*9fd0*/  IMAD R26, R16.reuse, 0xe, RZ ;  /* 0x0000000e101a7824 */ /* 0x040fe400078e02ff */
[----:B------:R-:W-:-:S03]  /*9fe0*/  IMAD R16, R16, 0xc, RZ ;  /* 0x0000000c10107824 */ /* 0x000fc600078e02ff */
[----:B------:R-:W-:Y:S01]  /*9ff0*/  SHF.R.S32.HI R20, RZ, 0x1f, R26 ;  /* 0x0000001fff147819 */ /* 0x000fe2000001141a */
[----:B------:R-:W-:Y:S01]  /*a000*/  IMAD.MOV.U32 R26, RZ, RZ, c[0x0][0x188] ;  /* 0x00006200ff1a7624 */ /* 0x000fe200078e00ff */
[----:B------:R-:W-:-:S03]  /*a010*/  SHF.R.S32.HI R11, RZ, 0x1f, R16 ;  /* 0x0000001fff0b7819 */ /* 0x000fc60000011410 */
[----:B------:R-:W-:Y:S01]  /*a020*/  IMAD R16, R26, 0x9, RZ ;  /* 0x000000091a107824 */ /* 0x000fe200078e02ff */
[----:B------:R1:W-:Y:S01]  /*a030*/  STL [R1+0xfc0], R3 ;  /* 0x000fc00301007387 */ /* 0x0003e20000100800 */
[----:B------:R-:W-:-:S03]  /*a040*/  IMAD.IADD R28, R7, 0x1, R8 ;  /* 0x00000001071c7824 */ /* 0x000fc600078e0208 */
[----:B------:R-:W-:Y:S01]  /*a050*/  SHF.R.S32.HI R29, RZ, 0x1f, R16 ;  /* 0x0000001fff1d7819 */ /* 0x000fe20000011410 */
[----:B------:R-:W-:Y:S02]  /*a060*/  IMAD R16, R26, 0x6, RZ ;  /* 0x000000061a107824 */ /* 0x000fe400078e02ff */
[C---:B------:R-:W-:Y:S02]  /*a070*/  IMAD R8, R9.reuse, 0x1f, RZ ;  /* 0x0000001f09087824 */ /* 0x040fe400078e02ff */
[C---:B------:R-:W-:Y:S01]  /*a080*/  IMAD R26, R9.reuse, 0x5, RZ ;  /* 0x00000005091a7824 */ /* 0x040fe200078e02ff */
[----:B-1----:R-:W-:Y:S01]  /*a090*/  LOP3.LUT R3, R4, R18, RZ, 0x3c, !PT ;  /* 0x0000001204037212 */ /* 0x002fe200078e3cff */
[----:B------:R-:W-:Y:S02]  /*a0a0*/  IMAD R3, R9, 0x1c, RZ ;  /* 0x0000001c09037824 */ /* 0x000fe400078e02ff */
[----:B------:R-:W-:Y:S01]  /*a0b0*/  IMAD.MOV.U32 R9, RZ, RZ, 0x1 ;  /* 0x00000001ff097424 */ /* 0x000fe200078e00ff */
[----:B------:R-:W-:Y:S04]  /*a0c0*/  STL [R1+0xeb8], R28 ;  /* 0x000eb81c01007387 */ /* 0x000fe80000100800 */
[----:B------:R-:W-:Y:S04]  /*a0d0*/  STL [R1+0x83c], RZ ;  /* 0x00083cff01007387 */ /* 0x000fe80000100800 */
[----:B------:R1:W-:Y:S02]  /*a0e0*/  STL [R1+0x838], R9 ;  /* 0x0008380901007387 */ /* 0x0003e40000100800 */
[----:B-1----:R-:W-:-:S05]  /*a0f0*/  IMAD.MOV.U32 R9, RZ, RZ, -0x1 ;  /* 0xffffffffff097424 */ /* 0x002fca00078e00ff */
[----:B------:R1:W-:Y:S04]  /*a100*/  STL [R1+0x834], R9 ;  /* 0x0008340901007387 */ /* 0x0003e80000100800 */
[----:B-1----:R-:W2:Y:S04]  /*a110*/  LDL.LU R9, [R1+0xfc4] ;  /* 0x000fc40001097983 */ /* 0x002ea80000300800 */
[----:B------:R-:W-:Y:S04]  /*a120*/  STL [R1+0x760], RZ ;  /* 0x000760ff01007387 */ /* 0x000fe80000100800 */
        /* <DEDUP_REMOVED lines=460> */
[----:B------:R-:W-:Y:S01]  /*bdf0*/  STL [R1+0xe4], RZ ;  /* 0x0000e4ff01007387 */ /* 0x000fe20000100800 */
[----:B------:R-:W-:-:S03]  /*be00*/  SHF.R.S32.HI R7, RZ, 0x1f, R8 ;  /* 0x0000001fff077819 */ /* 0x000fc60000011408 */
[----:B------:R-:W-:Y:S04]  /*be10*/  STL [R1+0xe8], RZ ;  /* 0x0000e8ff01007387 */ /* 0x000fe80000100800 */
[----:B------:R-:W-:Y:S01]  /*be20*/  STL [R1+0xec], RZ ;  /* 0x0000ecff01007387 */ /* 0x000fe20000100800 */
[----:B------:R-:W-:-:S03]  /*be30*/  SHF.R.S32.HI R2, RZ, 0x1f, R17 ;  /* 0x0000001fff027819 */ /* 0x000fc60000011411 */
[----:B------:R-:W-:Y:S04]  /*be40*/  STL [R1+0xd0], RZ ;  /* 0x0000d0ff01007387 */ /* 0x000fe80000100800 */
[----:B------:R-:W-:Y:S01]  /*be50*/  STL [R1+0xd4], RZ ;  /* 0x0000d4ff01007387 */ /* 0x000fe20000100800 */
[----:B------:R-:W-:-:S03]  /*be60*/  SHF.L.U64.HI R7, R8, 0x2, R7 ;  /* 0x0000000208077819 */ /* 0x000fc60000010207 */
[----:B------:R-:W-:Y:S01]  /*be70*/  STL [R1+0xd8], RZ ;  /* 0x0000d8ff01007387 */ /* 0x000fe20000100800 */
[----:B------:R-:W-:-:S03]  /*be80*/  IMAD.MOV.U32 R8, RZ, RZ, c[0x0][0x188] ;  /* 0x00006200ff087624 */ /* 0x000fc600078e00ff */
[----:B------:R-:W-:Y:S01]  /*be90*/  STL [R1+0xdc], RZ ;  /* 0x0000dcff01007387 */ /* 0x000fe20000100800 */
[----:B--2---:R-:W-:-:S03]  /*bea0*/  LEA.HI.X R9, R17, R9, R2, 0x3, P0 ;  /* 0x0000000911097211 */ /* 0x004fc600000f1c02 */
[----:B------:R-:W-:Y:S01]  /*beb0*/  STL [R1+0xc0], RZ ;  /* 0x0000c0ff01007387 */ /* 0x000fe20000100800 */
[----:B------:R-:W-:-:S03]  /*bec0*/  SHF.L.U64.HI R2, R17, 0x2, R2 ;  /* 0x0000000211027819 */ /* 0x000fc60000010202 */
[----:B------:R-:W-:Y:S01]  /*bed0*/  STL [R1+0xc4], RZ ;  /* 0x0000c4ff01007387 */ /* 0x000fe20000100800 */
[----:B------:R-:W-:-:S03]  /*bee0*/  IADD3 R0, P0, R0, c[0x0][0x160], RZ ;  /* 0x0000580000007a10 */ /* 0x000fc60007f1e0ff */
[----:B------:R-:W-:Y:S01]  /*bef0*/  STL [R1+0xc8], RZ ;  /* 0x0000c8ff01007387 */ /* 0x000fe20000100800 */
[----:B------:R-:W-:-:S03]  /*bf00*/  IMAD.MOV.U32 R17, RZ, RZ, c[0x0][0x188] ;  /* 0x00006200ff117624 */ /* 0x000fc600078e00ff */
[----:B------:R-:W-:Y:S01]  /*bf10*/  STL [R1+0xcc], RZ ;  /* 0x0000ccff01007387 */ /* 0x000fe20000100800 */
[----:B------:R-:W-:-:S03]  /*bf20*/  IMAD.MOV.U32 R2, RZ, RZ, c[0x0][0x188] ;  /* 0x00006200ff027624 */ /* 0x000fc600078e00ff */
[----:B------:R-:W-:Y:S01]  /*bf30*/  STL [R1+0x660], RZ ;  /* 0x000660ff01007387 */ /* 0x000fe20000100800 */
[----:B------:R-:W-:-:S03]  /*bf40*/  IMAD R8, R8, 0x1e, RZ ;  /* 0x0000001e08087824 */ /* 0x000fc600078e02ff */
[----:B------:R-:W-:Y:S01]  /*bf50*/  STL [R1+0x664], RZ ;  /* 0x000664ff01007387 */ /* 0x000fe20000100800 */
[----:B------:R-:W-:-:S03]  /*bf60*/  IMAD R17, R17, 0x1d, RZ ;  /* 0x0000001d11117824 */ /* 0x000fc600078e02ff */
[----:B------:R-:W-:Y:S04]  /*bf70*/  STL [R1+0x668], RZ ;  /* 0x000668ff01007387 */ /* 0x000fe80000100800 */
[----:B------:R-:W-:Y:S01]  /*bf80*/  STL [R1+0x66c], RZ ;  /* 0x00066cff01007387 */ /* 0x000fe20000100800 */
[----:B------:R-:W-:-:S03]  /*bf90*/  SHF.R.S32.HI R8, RZ, 0x1f, R8 ;  /* 0x0000001fff087819 */ /* 0x000fc60000011408 */
[----:B------:R-:W-:Y:S01]  /*bfa0*/  STL [R1+0x650], RZ ;  /* 0x000650ff01007387 */ /* 0x000fe20000100800 */
[----:B------:R-:W-:-:S03]  /*bfb0*/  IMAD.MOV.U32 R7, RZ, RZ, c[0x0][0x188] ;  /* 0x00006200ff077624 */ /* 0x000fc600078e00ff */
[----:B------:R1:W-:Y:S01]  /*bfc0*/  STL [R1+0x750], R0 ;  /* 0x0007500001007387 */ /* 0x0003e20000100800 */
[----:B------:R-:W-:Y:S01]  /*bfd0*/  SHF.R.S32.HI R17, RZ, 0x1f, R17 ;  /* 0x0000001fff117819 */ /* 0x000fe20000011411 */
[C---:B-1----:R-:W-:Y:S02]  /*bfe0*/  IMAD R0, R2.reuse, 0x1e, RZ ;  /* 0x0000001e02007824 */ /* 0x042fe400078e02ff */
[----:B------:R-:W-:-:S03]  /*bff0*/  IMAD R2, R2, 0x1d, RZ ;  /* 0x0000001d02027824 */ /* 0x000fc600078e02ff */
[----:B------:R-:W-:Y:S01]  /*c000*/  SHF.L.U64.HI R0, R0, 0x2, R8 ;  /* 0x0000000200007819 */ /* 0x000fe20000010208 */
[C---:B------:R-:W-:Y:S01]  /*c010*/  IMAD R8, R7.reuse, 0x1b, RZ ;  /* 0x0000001b07087824 */ /* 0x040fe200078e02ff */
[----:B------:R-:W-:Y:S01]  /*c020*/  SHF.L.U64.HI R2, R2, 0x2, R17 ;  /* 0x0000000202027819 */ /* 0x000fe20000010211 */
[C---:B------:R-:W-:Y:S02]  /*c030*/  IMAD R0, R7.reuse, 0x1a, RZ ;  /* 0x0000001a07007824 */ /* 0x040fe400078e02ff */
[C---:B------:R-:W-:Y:S01]  /*c040*/  IMAD R2, R7.reuse, 0x1a, RZ ;  /* 0x0000001a07027824 */ /* 0x040fe200078e02ff */
[----:B------:R-:W-:Y:S01]  /*c050*/  SHF.R.S32.HI R8, RZ, 0x1f, R8 ;  /* 0x0000001fff087819 */ /* 0x000fe20000011408 */
[----:B------:R-:W-:Y:S01]  /*c060*/  IMAD R7, R7, 0x1b, RZ ;  /* 0x0000001b07077824 */ /* 0x000fe200078e02ff */
[----:B------:R-:W-:Y:S01]  /*c070*/  SHF.R.S32.HI R0, RZ, 0x1f, R0 ;  /* 0x0000001fff007819 */ /* 0x000fe20000011400 */
[----:B------:R-:W-:-:S03]  /*c080*/  IMAD.MOV.U32 R17, RZ, RZ, c[0x0][0x188] ;  /* 0x00006200ff117624 */ /* 0x000fc600078e00ff */
[----:B------:R-:W-:Y:S01]  /*c090*/  SHF.L.U64.HI R7, R7, 0x2, R8 ;  /* 0x0000000207077819 */ /* 0x000fe20000010208 */
[C---:B------:R-:W-:Y:S01]  /*c0a0*/  IMAD R8, R17.reuse, 0x18, RZ ;  /* 0x0000001811087824 */ /* 0x040fe200078e02ff */
[----:B------:R-:W-:Y:S01]  /*c0b0*/  SHF.L.U64.HI R0, R2, 0x2, R0 ;  /* 0x0000000202007819 */ /* 0x000fe20000010200 */
[C---:B------:R-:W-:Y:S01]  /*c0c0*/  IMAD R0, R17.reuse, 0x17, RZ ;  /* 0x0000001711007824 */ /* 0x040fe200078e02ff */
[----:B------:R-:W-:Y:S01]  /*c0d0*/  SHF.R.S32.HI R18, RZ, 0x1f, R3 ;  /* 0x0000001fff127819 */ /* 0x000fe20000011403 */
[C---:B------:R-:W-:Y:S01]  /*c0e0*/  IMAD R7, R17.reuse, 0x18, RZ ;  /* 0x0000001811077824 */ /* 0x040fe200078e02ff */
[----:B------:R-:W-:Y:S01]  /*c0f0*/  SHF.R.S32.HI R8, RZ, 0x1f, R8 ;  /* 0x0000001fff087819 */ /* 0x000fe20000011408 */
[----:B------:R-:W-:Y:S01]  /*c100*/  IMAD R2, R17, 0x17, RZ ;  /* 0x0000001711027824 */ /* 0x000fe200078e02ff */
[----:B------:R-:W-:Y:S02]  /*c110*/  SHF.R.S32.HI R0, RZ, 0x1f, R0 ;  /* 0x0000001fff007819 */ /* 0x000fe40000011400 */
[----:B------:R-:W-:Y:S01]  /*c120*/  SHF.L.U64.HI R18, R3, 0x2, R18 ;  /* 0x0000000203127819 */ /* 0x000fe20000010212 */
[----:B------:R-:W-:Y:S01]  /*c130*/  IMAD R18, R17, 0x19, RZ ;  /* 0x0000001911127824 */ /* 0x000fe200078e02ff */
[----:B------:R-:W-:Y:S01]  /*c140*/  SHF.L.U64.HI R7, R7, 0x2, R8 ;  /* 0x0000000207077819 */ /* 0x000fe20000010208 */
[C---:B------:R-:W-:Y:S01]  /*c150*/  IMAD R7, R17.reuse, 0x15, RZ ;  /* 0x0000001511077824 */ /* 0x040fe200078e02ff */
[----:B------:R-:W-:Y:S01]  /*c160*/  SHF.L.U64.HI R0, R2, 0x2, R0 ;  /* 0x0000000202007819 */ /* 0x000fe20000010200 */
[C---:B------:R-:W-:Y:S01]  /*c170*/  IMAD R0, R17.reuse, 0x14, RZ ;  /* 0x0000001411007824 */ /* 0x040fe200078e02ff */
[----:B------:R-:W-:Y:S01]  /*c180*/  SHF.L.U64.HI R18, R18, 0x2, R5 ;  /* 0x0000000212127819 */ /* 0x000fe20000010205 */
[C---:B------:R-:W-:Y:S01]  /*c190*/  IMAD R2, R17.reuse, 0x14, RZ ;  /* 0x0000001411027824 */ /* 0x040fe200078e02ff */
[----:B------:R-:W-:Y:S01]  /*c1a0*/  SHF.R.S32.HI R21, RZ, 0x1f, R12 ;  /* 0x0000001fff157819 */ /* 0x000fe2000001140c */
[C---:B------:R-:W-:Y:S01]  /*c1b0*/  IMAD R8, R17.reuse, 0x15, RZ ;  /* 0x0000001511087824 */ /* 0x040fe200078e02ff */
[----:B------:R-:W2:Y:S01]  /*c1c0*/  LDL.LU R3, [R1+0xfc0] ;  /* 0x000fc00001037983 */ /* 0x000ea20000300800 */
[----:B------:R-:W-:Y:S01]  /*c1d0*/  IMAD R18, R17, 0x16, RZ ;  /* 0x0000001611127824 */ /* 0x000fe200078e02ff */
[----:B------:R-:W-:-:S02]  /*c1e0*/  SHF.R.S32.HI R17, RZ, 0x1f, R7 ;  /* 0x0000001fff117819 */ /* 0x000fc40000011407 */
[----:B------:R-:W-:Y:S01]  /*c1f0*/  SHF.R.S32.HI R7, RZ, 0x1f, R0 ;  /* 0x0000001fff077819 */ /* 0x000fe20000011400 */
[----:B------:R-:W-:Y:S01]  /*c200*/  IMAD.MOV.U32 R0, RZ, RZ, c[0x0][0x188] ;  /* 0x00006200ff007624 */ /* 0x000fe200078e00ff */
[----:B------:R-:W-:Y:S01]  /*c210*/  SHF.L.U64.HI R17, R8, 0x2, R17 ;  /* 0x0000000208117819 */ /* 0x000fe20000010211 */
[----:B------:R-:W3:Y:S01]  /*c220*/  LDL.LU R5, [R1+0xfbc] ;  /* 0x000fbc0001057983 */ /* 0x000ee20000300800 */
[----:B------:R-:W-:Y:S01]  /*c230*/  SHF.L.U64.HI R8, R2, 0x2, R7 ;  /* 0x0000000202087819 */ /* 0x000fe20000010207 */
[C---:B------:R-:W-:Y:S01]  /*c240*/  IMAD R2, R0.reuse, 0x13, RZ ;  /* 0x0000001300027824 */ /* 0x040fe200078e02ff */
[----:B------:R-:W-:Y:S01]  /*c250*/  SHF.R.S32.HI R7, RZ, 0x1f, R14 ;  /* 0x0000001fff077819 */ /* 0x000fe2000001140e */
[----:B------:R-:W-:Y:S02]  /*c260*/  IMAD.MOV.U32 R17, RZ, RZ, c[0x0][0x188] ;  /* 0x00006200ff117624 */ /* 0x000fe400078e00ff */
[----:B------:R-:W-:Y:S01]  /*c270*/  IMAD R0, R0, 0x12, RZ ;  /* 0x0000001200007824 */ /* 0x000fe200078e02ff */
[----:B------:R-:W-:Y:S01]  /*c280*/  SHF.L.U64.HI R8, R2, 0x2, R7 ;  /* 0x0000000202087819 */ /* 0x000fe20000010207 */
[----:B------:R-:W-:-:S02]  /*c290*/  IMAD R2, R17, 0x12, RZ ;  /* 0x0000001211027824 */ /* 0x000fc400078e02ff */
[----:B------:R-:W-:Y:S01]  /*c2a0*/  IMAD.MOV.U32 R7, RZ, RZ, c[0x0][0x188] ;  /* 0x00006200ff077624 */ /* 0x000fe200078e00ff */
[----:B------:R-:W-:Y:S01]  /*c2b0*/  SHF.R.S32.HI R8, RZ, 0x1f, R0 ;  /* 0x0000001fff087819 */ /* 0x000fe20000011400 */
[----:B------:R-:W-:-:S03]  /*c2c0*/  IMAD.SHL.U32 R17, R17, 0x10, RZ ;  /* 0x0000001011117824 */ /* 0x000fc600078e00ff */
[----:B------:R-:W-:Y:S01]  /*c2d0*/  SHF.L.U64.HI R2, R2, 0x2, R8 ;  /* 0x0000000202027819 */ /* 0x000fe20000010208 */
[C---:B------:R-:W-:Y:S01]  /*c2e0*/  IMAD.SHL.U32 R2, R7.reuse, 0x10, RZ ;  /* 0x0000001007027824 */ /* 0x040fe200078e00ff */
[----:B------:R-:W-:Y:S01]  /*c2f0*/  SHF.R.S32.HI R17, RZ, 0x1f, R17 ;  /* 0x0000001fff117819 */ /* 0x000fe20000011411 */
[C---:B------:R-:W-:Y:S02]  /*c300*/  IMAD R8, R7.reuse, 0xf, RZ ;  /* 0x0000000f07087824 */ /* 0x040fe400078e02ff */
[----:B------:R-:W-:Y:S01]  /*c310*/  IMAD.MOV.U32 R0, RZ, RZ, c[0x0][0x188] ;  /* 0x00006200ff007624 */ /* 0x000fe200078e00ff */
[----:B------:R-:W-:Y:S01]  /*c320*/  SHF.L.U64.HI R17, R2, 0x2, R17 ;  /* 0x0000000202117819 */ /* 0x000fe20000010211 */
[----:B------:R-:W-:Y:S01]  /*c330*/  IMAD R7, R7, 0xf, RZ ;  /* 0x0000000f07077824 */ /* 0x000fe200078e02ff */
[----:B------:R-:W-:Y:S01]  /*c340*/  SHF.R.S32.HI R8, RZ, 0x1f, R8 ;  /* 0x0000001fff087819 */ /* 0x000fe20000011408 */
[C---:B------:R-:W-:Y:S02]  /*c350*/  IMAD R2, R0.reuse, 0xd, RZ ;  /* 0x0000000d00027824 */ /* 0x040fe400078e02ff */
[C---:B------:R-:W-:Y:S01]  /*c360*/  IMAD R17, R0.reuse, 0xe, RZ ;  /* 0x0000000e00117824 */ /* 0x040fe200078e02ff */
[----:B------:R-:W-:Y:S01]  /*c370*/  SHF.L.U64.HI R8, R7, 0x2, R8 ;  /* 0x0000000207087819 */ /* 0x000fe20000010208 */
[----:B------:R-:W-:Y:S01]  /*c380*/  IMAD R7, R0, 0xd, RZ ;  /* 0x0000000d00077824 */ /* 0x000fe200078e02ff */
[----:B------:R-:W-:Y:S01]  /*c390*/  SHF.R.S32.HI R8, RZ, 0x1f, R2 ;  /* 0x0000001fff087819 */ /* 0x000fe20000011402 */
[----:B------:R-:W-:Y:S01]  /*c3a0*/  IMAD.MOV.U32 R2, RZ, RZ, c[0x0][0x188] ;  /* 0x00006200ff027624 */ /* 0x000fe200078e00ff */
[----:B------:R-:W-:-:S02]  /*c3b0*/  SHF.L.U64.HI R17, R17, 0x2, R20 ;  /* 0x0000000211117819 */ /* 0x000fc40000010214 */
[----:B------:R-:W-:Y:S01]  /*c3c0*/  SHF.L.U64.HI R8, R7, 0x2, R8 ;  /* 0x0000000207087819 */ /* 0x000fe20000010208 */
[----:B------:R-:W-:Y:S01]  /*c3d0*/  IMAD R17, R2, 0xc, RZ ;  /* 0x0000000c02117824 */ /* 0x000fe200078e02ff */
[----:B------:R-:W-:Y:S01]  /*c3e0*/  SHF.R.S32.HI R2, RZ, 0x1f, R10 ;  /* 0x0000001fff027819 */ /* 0x000fe2000001140a */
[C---:B------:R-:W-:Y:S02]  /*c3f0*/  IMAD R8, R0.reuse, 0xa, RZ ;  /* 0x0000000a00087824 */ /* 0x040fe400078e02ff */
[----:B------:R-:W-:Y:S01]  /*c400*/  IMAD.MOV.U32 R7, RZ, RZ, c[0x0][0x188] ;  /* 0x00006200ff077624 */ /* 0x000fe200078e00ff */
[----:B------:R-:W-:Y:S01]  /*c410*/  SHF.L.U64.HI R17, R17, 0x2, R11 ;  /* 0x0000000211117819 */ /* 0x000fe2000001020b */
[----:B------:R-:W-:Y:S01]  /*c420*/  IMAD R0, R0, 0xa, RZ ;  /* 0x0000000a00007824 */ /* 0x000fe200078e02ff */
[----:B------:R-:W-:Y:S02]  /*c430*/  SHF.R.S32.HI R8, RZ, 0x1f, R8 ;  /* 0x0000001fff087819 */ /* 0x000fe40000011408 */
[----:B------:R-:W-:Y:S01]  /*c440*/  SHF.L.U64.HI R17, R10, 0x2, R2 ;  /* 0x000000020a117819 */ /* 0x000fe20000010202 */
[----:B------:R-:W-:Y:S01]  /*c450*/  IMAD.SHL.U32 R2, R7, 0x8, RZ ;  /* 0x0000000807027824 */ /* 0x000fe200078e00ff */
[----:B------:R-:W-:-:S02]  /*c460*/  SHF.L.U64.HI R18, R18, 0x2, R24 ;  /* 0x0000000212127819 */ /* 0x000fc40000010218 */
[----:B------:R-:W-:Y:S01]  /*c470*/  SHF.L.U64.HI R17, R0, 0x2, R8 ;  /* 0x0000000200117819 */ /* 0x000fe20000010208 */
[C---:B------:R-:W-:Y:S01]  /*c480*/  IMAD.SHL.U32 R0, R7.reuse, 0x8, RZ ;  /* 0x0000000807007824 */ /* 0x040fe200078e00ff */
[----:B------:R-:W-:Y:S01]  /*c490*/  SHF.L.U64.HI R12, R12, 0x2, R21 ;  /* 0x000000020c0c7819 */ /* 0x000fe20000010215 */
[----:B------:R-:W-:Y:S01]  /*c4a0*/  IMAD R8, R7, 0x9, RZ ;  /* 0x0000000907087824 */ /* 0x000fe200078e02ff */
[----:B------:R-:W-:Y:S01]  /*c4b0*/  SHF.R.S32.HI R7, RZ, 0x1f, R2 ;  /* 0x0000001fff077819 */ /* 0x000fe20000011402 */
[----:B------:R-:W-:Y:S01]  /*c4c0*/  IMAD.MOV.U32 R2, RZ, RZ, c[0x0][0x188] ;  /* 0x00006200ff027624 */ /* 0x000fe200078e00ff */
[----:B------:R-:W4:Y:S01]  /*c4d0*/  LDL.LU R24, [R1+0xfb8] ;  /* 0x000fb80001187983 */ /* 0x000f220000300800 */
[----:B------:R-:W-:Y:S02]  /*c4e0*/  SHF.R.S32.HI R19, RZ, 0x1f, R27 ;  /* 0x0000001fff137819 */ /* 0x000fe4000001141b */
[----:B------:R-:W-:Y:S01]  /*c4f0*/  SHF.L.U64.HI R7, R0, 0x2, R7 ;  /* 0x0000000200077819 */ /* 0x000fe20000010207 */
[----:B------:R-:W2:Y:S01]  /*c500*/  LDL.LU R14, [R1+0x14] ;  /* 0x00001400010e7983 */ /* 0x000ea20000300800 */
[----:B------:R-:W-:Y:S01]  /*c510*/  IMAD R7, R2, 0x6, RZ ;  /* 0x0000000602077824 */ /* 0x000fe200078e02ff */
[----:B------:R-:W-:-:S02]  /*c520*/  SHF.R.S32.HI R25, RZ, 0x1f, R16 ;  /* 0x0000001fff197819 */ /* 0x000fc40000011410 */
[----:B------:R-:W3:Y:S01]  /*c530*/  LDL.LU R18, [R1+0x1c] ;  /* 0x00001c0001127983 */ /* 0x000ee20000300800 */
[----:B------:R-:W-:-:S03]  /*c540*/  SHF.L.U64.HI R8, R8, 0x2, R29 ;  /* 0x0000000208087819 */ /* 0x000fc6000001021d */
[----:B------:R-:W4:Y:S01]  /*c550*/  LDL.LU R21, [R1+0xfb4] ;  /* 0x000fb40001157983 */ /* 0x000f220000300800 */
[----:B------:R-:W-:-:S03]  /*c560*/  SHF.R.S32.HI R16, RZ, 0x1f, R26 ;  /* 0x0000001fff107819 */ /* 0x000fc6000001141a */
[----:B------:R-:W4:Y:S01]  /*c570*/  LDL.LU R12, [R1+0xfb0] ;  /* 0x000fb000010c7983 */ /* 0x000f220000300800 */
[----:B------:R-:W-:-:S03]  /*c580*/  SHF.L.U64.HI R27, R27, 0x2, R19 ;  /* 0x000000021b1b7819 */ /* 0x000fc60000010213 */
[----:B------:R-:W4:Y:S01]  /*c590*/  LDL.LU R20, [R1+0xfac] ;  /* 0x000fac0001147983 */ /* 0x000f220000300800 */
[----:B------:R-:W-:-:S03]  /*c5a0*/  SHF.L.U64.HI R7, R7, 0x2, R25 ;  /* 0x0000000207077819 */ /* 0x000fc60000010219 */
[----:B------:R-:W4:Y:S01]  /*c5b0*/  LDL.LU R11, [R1+0xfa8] ;  /* 0x000fa800010b7983 */ /* 0x000f220000300800 */
[----:B------:R-:W-:-:S03]  /*c5c0*/  SHF.L.U64.HI R26, R26, 0x2, R16 ;  /* 0x000000021a1a7819 */ /* 0x000fc60000010210 */
[----:B------:R-:W4:Y:S04]  /*c5d0*/  LDL.LU R10, [R1+0x50] ;  /* 0x00005000010a7983 */ /* 0x000f280000300800 */
        /* <DEDUP_REMOVED lines=8> */
[----:B------:R-:W4:Y:S01]  /*c660*/  LDL.LU R26, [R1+0xf90] ;  /* 0x000f9000011a7983 */ /* 0x000f220000300800 */
[C---:B------:R-:W-:Y:S01]  /*c670*/  IMAD.SHL.U32 R0, R2.reuse, 0x4, RZ ;  /* 0x0000000402007824 */ /* 0x040fe200078e00ff */
[----:B------:R-:W-:Y:S01]  /*c680*/  SHF.R.S32.HI R23, RZ, 0x1f, R22 ;  /* 0x0000001fff177819 */ /* 0x000fe20000011416 */
[----:B------:R-:W-:Y:S01]  /*c690*/  IMAD.SHL.U32 R2, R2, 0x4, RZ ;  /* 0x0000000402027824 */ /* 0x000fe200078e00ff */
[----:B------:R-:W-:-:S02]  /*c6a0*/  SHF.R.S32.HI R4, RZ, 0x1f, R13 ;  /* 0x0000001fff047819 */ /* 0x000fc4000001140d */
[----:B------:R-:W-:Y:S02]  /*c6b0*/  SHF.R.S32.HI R0, RZ, 0x1f, R0 ;  /* 0x0000001fff007819 */ /* 0x000fe40000011400 */
[----:B------:R-:W-:Y:S02]  /*c6c0*/  SHF.L.U64.HI R22, R22, 0x2, R23 ;  /* 0x0000000216167819 */ /* 0x000fe40000010217 */
[----:B------:R-:W-:Y:S02]  /*c6d0*/  SHF.L.U64.HI R0, R2, 0x2, R0 ;  /* 0x0000000202007819 */ /* 0x000fe40000010200 */
[----:B------:R-:W4:Y:S01]  /*c6e0*/  LDL.LU R2, [R1+0x68] ;  /* 0x0000680001027983 */ /* 0x000f220000300800 */
[----:B------:R-:W-:-:S03]  /*c6f0*/  SHF.L.U64.HI R0, R13, 0x2, R4 ;  /* 0x000000020d007819 */ /* 0x000fc60000010204 */
[----:B------:R-:W4:Y:S04]  /*c700*/  LDL.LU R4, [R1+0x6c] ;  /* 0x00006c0001047983 */ /* 0x000f280000300800 */
[----:B------:R-:W4:Y:S04]  /*c710*/  LDL.LU R13, [R1] ;  /* 0x00000000010d7983 */ /* 0x000f280000300800 */
[----:B------:R-:W4:Y:S04]  /*c720*/  LDL.LU R23, [R1+0x70] ;  /* 0x0000700001177983 */ /* 0x000f280000300800 */
[----:B------:R-:W4:Y:S01]  /*c730*/  LDL.LU R22, [R1+0x38] ;  /* 0x0000380001167983 */ /* 0x000f220000300800 */
[----:B--2---:R-:W-:-:S02]  /*c740*/  IADD3 R14, P1, R14, c[0x0][0x168], RZ ;  /* 0x00005a000e0e7a10 */ /* 0x004fc40007f3e0ff */
[----:B---3--:R-:W-:Y:S02]  /*c750*/  IADD3 R18, P2, R18, c[0x0][0x168], RZ ;  /* 0x00005a0012127a10 */ /* 0x008fe40007f5e0ff */
[----:B----4-:R-:W-:Y:S02]  /*c760*/  IADD3.X R10, R10, c[0x0][0x16c], RZ, P1, !PT ;  /* 0x00005b000a0a7a10 */ /* 0x010fe40000ffe4ff */
[----:B------:R-:W-:Y:S02]  /*c770*/  IADD3 R27, P3, R27, c[0x0][0x168], RZ ;  /* 0x00005a001b1b7a10 */ /* 0x000fe40007f7e0ff */
[----:B------:R-:W-:Y:S02]  /*c780*/  SHF.R.S32.HI R0, RZ, 0x5, R26 ;  /* 0x00000005ff007819 */ /* 0x000fe4000001141a */
[----:B------:R-:W2:Y:S04]  /*c790*/  LDL.LU R26, [R1+0x34] ;  /* 0x00003400011a7983 */ /* 0x000ea80000300800 */
[----:B------:R1:W-:Y:S04]  /*c7a0*/  STL [R1+0xdb8], R14 ;  /* 0x000db80e01007387 */ /* 0x0003e80000100800 */
[----:B-1----:R-:W3:Y:S04]  /*c7b0*/  LDL.LU R14, [R1+0x74] ;  /* 0x00007400010e7983 */ /* 0x002ee80000300800 */
[----:B------:R1:W-:Y:S02]  /*c7c0*/  STL [R1+0xdc0], R18 ;  /* 0x000dc01201007387 */ /* 0x0003e40000100800 */
[----:B-1----:R-:W-:-:S02]  /*c7d0*/  IADD3 R18, P4, R16, c[0x0][0x168], RZ ;  /* 0x00005a0010127a10 */ /* 0x002fc40007f9e0ff */
[----:B------:R-:W4:Y:S04]  /*c7e0*/  LDL.LU R16, [R1+0x60] ;  /* 0x0000600001107983 */ /* 0x000f280000300800 */
[----:B------:R1:W-:Y:S02]  /*c7f0*/  STL [R1+0xdc8], R18 ;  /* 0x000dc81201007387 */ /* 0x0003e40000100800 */
[----:B-1----:R-:W-:Y:S02]  /*c800*/  IADD3 R18, P5, R25, c[0x0][0x168], RZ ;  /* 0x00005a0019127a10 */ /* 0x002fe40007fbe0ff */
[----:B------:R-:W2:Y:S04]  /*c810*/  LDL.LU R25, [R1+0x54] ;  /* 0x0000540001197983 */ /* 0x000ea80000300800 */
[----:B------:R1:W-:Y:S04]  /*c820*/  STL [R1+0xdd0], R18 ;  /* 0x000dd01201007387 */ /* 0x0003e80000100800 */
[----:B-1----:R-:W3:Y:S04]  /*c830*/  LDL.LU R18, [R1+0x78] ;  /* 0x0000780001127983 */ /* 0x002ee80000300800 */
[----:B------:R1:W-:Y:S04]  /*c840*/  STL [R1+0xdd8], R27 ;  /* 0x000dd81b01007387 */ /* 0x0003e80000100800 */
[----:B-1----:R-:W3:Y:S04]  /*c850*/  LDL.LU R27, [R1+0x30] ;  /* 0x00003000011b7983 */ /* 0x002ee80000300800 */
[----:B------:R1:W-:Y:S04]  /*c860*/  STL [R1+0xdb4], R10 ;  /* 0x000db40a01007387 */ /* 0x0003e80000100800 */
[----:B-1----:R-:W4:Y:S01]  /*c870*/  LDL.LU R10, [R1+0xf8c] ;  /* 0x000f8c00010a7983 */ /* 0x002f220000300800 */
[----:B--2---:R-:W-:-:S02]  /*c880*/  IADD3.X R25, R25, c[0x0][0x16c], RZ, P2, !PT ;  /* 0x00005b0019197a10 */ /* 0x004fc400017fe4ff */
[----:B---3--:R-:W-:-:S05]  /*c890*/  IADD3 R27, P1, R27, c[0x0][0x168], RZ ;  /* 0x00005a001b1b7a10 */ /* 0x008fca0007f3e0ff */
[----:B------:R4:W-:Y:S04]  /*c8a0*/  STL [R1+0xde0], R27 ;  /* 0x000de01b01007387 */ /* 0x0009e80000100800 */
[----:B------:R1:W-:Y:S01]  /*c8b0*/  STL [R1+0xdbc], R25 ;  /* 0x000dbc1901007387 */ /* 0x0003e20000100800 */
[----:B----4-:R-:W-:Y:S02]  /*c8c0*/  IADD3 R27, P2, R10, c[0x0][0x168], RZ ;  /* 0x00005a000a1b7a10 */ /* 0x010fe40007f5e0ff */
[----:B-1----:R-:W-:Y:S02]  /*c8d0*/  IADD3.X R25, R17, c[0x0][0x16c], RZ, P4, !PT ;  /* 0x00005b0011197a10 */ /* 0x002fe400027fe4ff */
[----:B------:R-:W-:Y:S01]  /*c8e0*/  IADD3 R10, P4, R19, c[0x0][0x168], RZ ;  /* 0x00005a00130a7a10 */ /* 0x000fe20007f9e0ff */
[----:B------:R-:W-:Y:S01]  /*c8f0*/  STL [R1+0xde8], R27 ;  /* 0x000de81b01007387 */ /* 0x000fe20000100800 */
[----:B------:R-:W-:-:S03]  /*c900*/  IADD3.X R19, R8, c[0x0][0x16c], RZ, P5, !PT ;  /* 0x00005b0008137a10 */ /* 0x000fc60002ffe4ff */
[----:B------:R-:W2:Y:S04]  /*c910*/  LDL.LU R17, [R1+0x7c] ;  /* 0x00007c0001117983 */ /* 0x000ea80000300800 */
[----:B------:R-:W-:Y:S04]  /*c920*/  STL [R1+0xdc4], R25 ;  /* 0x000dc41901007387 */ /* 0x000fe80000100800 */
[----:B------:R1:W-:Y:S04]  /*c930*/  STL [R1+0xdf0], R10 ;  /* 0x000df00a01007387 */ /* 0x0003e80000100800 */
[----:B------:R-:W3:Y:S04]  /*c940*/  LDL.LU R8, [R1+0x4] ;  /* 0x0000040001087983 */ /* 0x000ee80000300800 */
[----:B------:R4:W-:Y:S01]  /*c950*/  STL [R1+0xdcc], R19 ;  /* 0x000dcc1301007387 */ /* 0x0009e20000100800 */
[----:B-1----:R-:W-:-:S05]  /*c960*/  IADD3 R10, P5, R29, c[0x0][0x168], RZ ;  /* 0x00005a001d0a7a10 */ /* 0x002fca0007fbe0ff */
[----:B------:R1:W-:Y:S01]  /*c970*/  STL [R1+0xdf8], R10 ;  /* 0x000df80a01007387 */ /* 0x0003e20000100800 */
[----:B----4-:R-:W-:Y:S02]  /*c980*/  IADD3.X R19, R16, c[0x0][0x16c], RZ, P3, !PT ;  /* 0x00005b0010137a10 */ /* 0x010fe40001ffe4ff */
[----:B------:R-:W-:-:S03]  /*c990*/  IADD3 R16, P3, R26, c[0x0][0x168], RZ ;  /* 0x00005a001a107a10 */ /* 0x000fc60007f7e0ff */
[----:B------:R-:W-:Y:S01]  /*c9a0*/  STL [R1+0xdd4], R19 ;  /* 0x000dd41301007387 */ /* 0x000fe20000100800 */
[----:B-1----:R-:W-:Y:S02]  /*c9b0*/  IADD3.X R10, R7, c[0x0][0x16c], RZ, P1, !PT ;  /* 0x00005b00070a7a10 */ /* 0x002fe40000ffe4ff */
[----:B------:R-:W-:Y:S01]  /*c9c0*/  IADD3 R11, P1, R11, c[0x0][0x168], RZ ;  /* 0x00005a000b0b7a10 */ /* 0x000fe20007f3e0ff */
[----:B------:R-:W-:Y:S04]  /*c9d0*/  STL [R1+0xe00], R16 ;  /* 0x000e001001007387 */ /* 0x000fe80000100800 */
[----:B------:R-:W4:Y:S04]  /*c9e0*/  LDL.LU R7, [R1+0x80] ;  /* 0x0000800001077983 */ /* 0x000f280000300800 */
[----:B------:R1:W-:Y:S04]  /*c9f0*/  STL [R1+0xddc], R10 ;  /* 0x000ddc0a01007387 */ /* 0x0003e80000100800 */
[----:B------:R1:W-:Y:S02]  /*ca00*/  STL [R1+0xe08], R11 ;  /* 0x000e080b01007387 */ /* 0x0003e40000100800 */
[----:B-1----:R-:W-:-:S02]  /*ca10*/  IADD3.X R10, R2, c[0x0][0x16c], RZ, P2, !PT ;  /* 0x00005b00020a7a10 */ /* 0x002fc400017fe4ff */
[----:B------:R-:W4:Y:S01]  /*ca20*/  LDL.LU R2, [R1+0x3c] ;  /* 0x00003c0001027983 */ /* 0x000f220000300800 */
[----:B------:R-:W-:-:S03]  /*ca30*/  IADD3 R11, P2, R20, c[0x0][0x168], RZ ;  /* 0x00005a00140b7a10 */ /* 0x000fc60007f5e0ff */
[----:B------:R1:W-:Y:S04]  /*ca40*/  STL [R1+0xde4], R10 ;  /* 0x000de40a01007387 */ /* 0x0003e80000100800 */
[----:B------:R1:W-:Y:S02]  /*ca50*/  STL [R1+0xe10], R11 ;  /* 0x000e100b01007387 */ /* 0x0003e40000100800 */
[----:B-1----:R-:W-:Y:S02]  /*ca60*/  IADD3.X R10, R4, c[0x0][0x16c], RZ, P4, !PT ;  /* 0x00005b00040a7a10 */ /* 0x002fe400027fe4ff */
[----:B------:R-:W-:Y:S02]  /*ca70*/  IADD3 R4, P4, R13, c[0x0][0x168], RZ ;  /* 0x00005a000d047a10 */ /* 0x000fe40007f9e0ff */
[----:B------:R-:W4:Y:S04]  /*ca80*/  LDL.LU R13, [R1+0x84] ;  /* 0x00008400010d7983 */ /* 0x000f280000300800 */
[----:B------:R1:W-:Y:S01]  /*ca90*/  STL [R1+0xdec], R10 ;  /* 0x000dec0a01007387 */ /* 0x0003e20000100800 */
[----:B------:R-:W-:-:S03]  /*caa0*/  IADD3.X R11, R14, c[0x0][0x16c], RZ, P3, !PT ;  /* 0x00005b000e0b7a10 */ /* 0x000fc60001ffe4ff */
[----:B------:R1:W-:Y:S02]  /*cab0*/  STL [R1+0xe18], R4 ;  /* 0x000e180401007387 */ /* 0x0003e40000100800 */
[----:B-1----:R-:W-:Y:S02]  /*cac0*/  IADD3.X R10, R23, c[0x0][0x16c], RZ, P5, !PT ;  /* 0x00005b00170a7a10 */ /* 0x002fe40002ffe4ff */
[----:B------:R-:W-:Y:S02]  /*cad0*/  IADD3 R4, P5, R22, c[0x0][0x168], RZ ;  /* 0x00005a0016047a10 */ /* 0x000fe40007fbe0ff */
[----:B------:R-:W4:Y:S04]  /*cae0*/  LDL.LU R22, [R1+0x88] ;  /* 0x0000880001167983 */ /* 0x000f280000300800 */
[----:B------:R1:W-:Y:S04]  /*caf0*/  STL [R1+0xdf4], R10 ;  /* 0x000df40a01007387 */ /* 0x0003e80000100800 */
[----:B------:R1:W-:Y:S02]  /*cb00*/  STL [R1+0xe20], R4 ;  /* 0x000e200401007387 */ /* 0x0003e40000100800 */
[----:B-1----:R-:W-:-:S02]  /*cb10*/  IADD3 R10, P3, R12, c[0x0][0x168], RZ ;  /* 0x00005a000c0a7a10 */ /* 0x002fc40007f7e0ff */
[----:B------:R-:W4:Y:S04]  /*cb20*/  LDL.LU R4, [R1+0x8c] ;  /* 0x00008c0001047983 */ /* 0x000f280000300800 */
[----:B------:R1:W-:Y:S04]  /*cb30*/  STL [R1+0xdfc], R11 ;  /* 0x000dfc0b01007387 */ /* 0x0003e80000100800 */
[----:B------:R-:W4:Y:S04]  /*cb40*/  LDL.LU R23, [R1+0x8] ;  /* 0x0000080001177983 */ /* 0x000f280000300800 */
[----:B------:R1:W-:Y:S02]  /*cb50*/  STL [R1+0xe28], R10 ;  /* 0x000e280a01007387 */ /* 0x0003e40000100800 */
[----:B-1----:R-:W-:-:S02]  /*cb60*/  IADD3.X R11, R18, c[0x0][0x16c], RZ, P1, !PT ;  /* 0x00005b00120b7a10 */ /* 0x002fc40000ffe4ff */
[----:B------:R-:W4:Y:S01]  /*cb70*/  LDL.LU R14, [R1+0x90] ;  /* 0x00009000010e7983 */ /* 0x000f220000300800 */
[----:B------:R-:W-:-:S03]  /*cb80*/  IADD3 R10, P1, R21, c[0x0][0x168], RZ ;  /* 0x00005a00150a7a10 */ /* 0x000fc60007f3e0ff */
[----:B------:R-:W4:Y:S04]  /*cb90*/  LDL.LU R21, [R1+0x98] ;  /* 0x0000980001157983 */ /* 0x000f280000300800 */
[----:B------:R1:W-:Y:S04]  /*cba0*/  STL [R1+0xe04], R11 ;  /* 0x000e040b01007387 */ /* 0x0003e80000100800 */
[----:B------:R-:W4:Y:S04]  /*cbb0*/  LDL.LU R12, [R1+0x9c] ;  /* 0x00009c00010c7983 */ /* 0x000f280000300800 */
[----:B------:R1:W-:Y:S04]  /*cbc0*/  STL [R1+0xe30], R10 ;  /* 0x000e300a01007387 */ /* 0x0003e80000100800 */
[----:B------:R-:W4:Y:S04]  /*cbd0*/  LDL.LU R20, [R1+0xc] ;  /* 0x00000c0001147983 */ /* 0x000f280000300800 */
[----:B-1----:R-:W4:Y:S04]  /*cbe0*/  LDL.LU R11, [R1+0xa0] ;  /* 0x0000a000010b7983 */ /* 0x002f280000300800 */
[----:B------:R-:W4:Y:S04]  /*cbf0*/  LDL.LU R29, [R1+0x44] ;  /* 0x00004400011d7983 */ /* 0x000f280000300800 */
[----:B------:R-:W4:Y:S04]  /*cc00*/  LDL.LU R19, [R1+0xa4] ;  /* 0x0000a40001137983 */ /* 0x000f280000300800 */
[----:B------:R-:W4:Y:S01]  /*cc10*/  LDL.LU R10, [R1+0xa8] ;  /* 0x0000a800010a7983 */ /* 0x000f220000300800 */
[----:B--2---:R-:W-:-:S05]  /*cc20*/  IADD3.X R16, R17, c[0x0][0x16c], RZ, P2, !PT ;  /* 0x00005b0011107a10 */ /* 0x004fca00017fe4ff */
[----:B------:R1:W-:Y:S04]  /*cc30*/  STL [R1+0xe0c], R16 ;  /* 0x000e0c1001007387 */ /* 0x0003e80000100800 */
[----:B------:R-:W2:Y:S01]  /*cc40*/  LDL.LU R27, [R1+0xac] ;  /* 0x0000ac00011b7983 */ /* 0x000ea20000300800 */
[----:B---3--:R-:W-:-:S03]  /*cc50*/  IADD3 R8, P2, R8, c[0x0][0x168], RZ ;  /* 0x00005a0008087a10 */ /* 0x008fc60007f5e0ff */
[----:B------:R-:W3:Y:S04]  /*cc60*/  LDL.LU R25, [R1+0x10] ;  /* 0x0000100001197983 */ /* 0x000ee80000300800 */
[----:B------:R4:W-:Y:S04]  /*cc70*/  STL [R1+0xe38], R8 ;  /* 0x000e380801007387 */ /* 0x0009e80000100800 */
[----:B-1----:R-:W2:Y:S04]  /*cc80*/  LDL.LU R16, [R1+0xb0] ;  /* 0x0000b00001107983 */ /* 0x002ea80000300800 */
[----:B------:R-:W2:Y:S04]  /*cc90*/  LDL.LU R26, [R1+0x4c] ;  /* 0x00004c00011a7983 */ /* 0x000ea80000300800 */
[----:B------:R-:W2:Y:S04]  /*cca0*/  LDL.LU R18, [R1+0xb4] ;  /* 0x0000b40001127983 */ /* 0x000ea80000300800 */
[----:B------:R-:W2:Y:S01]  /*ccb0*/  LDL.LU R17, [R1+0xb8] ;  /* 0x0000b80001117983 */ /* 0x000ea20000300800 */
[----:B----4-:R-:W-:-:S05]  /*ccc0*/  IADD3.X R7, R7, c[0x0][0x16c], RZ, P4, !PT ;  /* 0x00005b0007077a10 */ /* 0x010fca00027fe4ff */
[----:B------:R1:W-:Y:S04]  /*ccd0*/  STL [R1+0xe14], R7 ;  /* 0x000e140701007387 */ /* 0x0003e80000100800 */
[----:B------:R-:W4:Y:S04]  /*cce0*/  LDL.LU R8, [R1+0xbc] ;  /* 0x0000bc0001087983 */ /* 0x000f280000300800 */
[----:B-1----:R-:W2:Y:S01]  /*ccf0*/  LDL.LU R7, [R1+0x48] ;  /* 0x0000480001077983 */ /* 0x002ea20000300800 */
[----:B------:R-:W-:-:S05]  /*cd00*/  IADD3 R2, P4, R2, c[0x0][0x168], RZ ;  /* 0x00005a0002027a10 */ /* 0x000fca0007f9e0ff */
[----:B------:R1:W-:Y:S04]  /*cd10*/  STL [R1+0xe40], R2 ;  /* 0x000e400201007387 */ /* 0x0003e80000100800 */
[----:B-1----:R-:W2:Y:S01]  /*cd20*/  LDL.LU R2, [R1+0x18] ;  /* 0x0000180001027983 */ /* 0x002ea20000300800 */
[----:B------:R-:W-:-:S05]  /*cd30*/  IADD3.X R13, R13, c[0x0][0x16c], RZ, P5, !PT ;  /* 0x00005b000d0d7a10 */ /* 0x000fca0002ffe4ff */
[----:B------:R1:W-:Y:S04]  /*cd40*/  STL [R1+0xe1c], R13 ;  /* 0x000e1c0d01007387 */ /* 0x0003e80000100800 */
[----:B-1----:R-:W2:Y:S01]  /*cd50*/  LDL.LU R13, [R1+0xf88] ;  /* 0x000f8800010d7983 */ /* 0x002ea20000300800 */
[----:B------:R-:W-:Y:S02]  /*cd60*/  IADD3.X R22, R22, c[0x0][0x16c], RZ, P3, !PT ;  /* 0x00005b0016167a10 */ /* 0x000fe40001ffe4ff */
[----:B--2---:R-:W-:-:S05]  /*cd70*/  IADD3 R13, P5, R13, c[0x0][0x168], RZ ;  /* 0x00005a000d0d7a10 */ /* 0x004fca0007fbe0ff */
[----:B------:R1:W-:Y:S04]  /*cd80*/  STL [R1+0xe48], R13 ;  /* 0x000e480d01007387 */ /* 0x0003e80000100800 */
[----:B-1----:R-:W2:Y:S04]  /*cd90*/  LDL.LU R13, [R1+0x94] ;  /* 0x00009400010d7983 */ /* 0x002ea80000300800 */
[----:B------:R1:W-:Y:S04]  /*cda0*/  STL [R1+0xe24], R22 ;  /* 0x000e241601007387 */ /* 0x0003e80000100800 */
[----:B-1----:R-:W2:Y:S01]  /*cdb0*/  LDL.LU R22, [R1+0xf84] ;  /* 0x000f840001167983 */ /* 0x002ea20000300800 */
[----:B------:R-:W-:-:S02]  /*cdc0*/  IADD3.X R4, R4, c[0x0][0x16c], RZ, P1, !PT ;  /* 0x00005b0004047a10 */ /* 0x000fc40000ffe4ff */
[----:B------:R-:W-:Y:S02]  /*cdd0*/  IADD3 R23, P1, R23, c[0x0][0x168], RZ ;  /* 0x00005a0017177a10 */ /* 0x000fe40007f3e0ff */
[----:B------:R-:W-:Y:S02]  /*cde0*/  IADD3.X R14, R14, c[0x0][0x16c], RZ, P2, !PT ;  /* 0x00005b000e0e7a10 */ /* 0x000fe400017fe4ff */
[----:B--2---:R-:W-:-:S05]  /*cdf0*/  IADD3 R22, P3, R22, c[0x0][0x168], RZ ;  /* 0x00005a0016167a10 */ /* 0x004fca0007f7e0ff */
[----:B------:R1:W-:Y:S04]  /*ce00*/  STL [R1+0xe50], R22 ;  /* 0x000e501601007387 */ /* 0x0003e80000100800 */
[----:B-1----:R-:W2:Y:S04]  /*ce10*/  LDL.LU R22, [R1+0x40] ;  /* 0x0000400001167983 */ /* 0x002ea80000300800 */
[----:B------:R1:W-:Y:S04]  /*ce20*/  STL [R1+0xe2c], R4 ;  /* 0x000e2c0401007387 */ /* 0x0003e80000100800 */
[----:B-1----:R-:W3:Y:S04]  /*ce30*/  LDL.LU R4, [R1+0xf80] ;  /* 0x000f800001047983 */ /* 0x002ee80000300800 */
[----:B------:R1:W-:Y:S04]  /*ce40*/  STL [R1+0xe58], R23 ;  /* 0x000e581701007387 */ /* 0x0003e80000100800 */
[----:B-1----:R-:W3:Y:S04]  /*ce50*/  LDL.LU R23, [R1+0xf7c] ;  /* 0x000f7c0001177983 */ /* 0x002ee80000300800 */
[----:B------:R1:W-:Y:S04]  /*ce60*/  STL [R1+0xe34], R14 ;  /* 0x000e340e01007387 */ /* 0x0003e80000100800 */
[----:B-1----:R-:W3:Y:S01]  /*ce70*/  LDL.LU R14, [R1+0xf78] ;  /* 0x000f7800010e7983 */ /* 0x002ee20000300800 */
[----:B------:R-:W-:-:S02]  /*ce80*/  IADD3.X R21, R21, c[0x0][0x16c], RZ, P5, !PT ;  /* 0x00005b0015157a10 */ /* 0x000fc40002ffe4ff */
[----:B------:R-:W-:Y:S02]  /*ce90*/  IADD3.X R11, R11, c[0x0][0x16c], RZ, P1, !PT ;  /* 0x00005b000b0b7a10 */ /* 0x000fe40000ffe4ff */
[----:B--2---:R-:W-:-:S05]  /*cea0*/  IADD3 R22, P2, R22, c[0x0][0x168], RZ ;  /* 0x00005a0016167a10 */ /* 0x004fca0007f5e0ff */
[----:B------:R1:W-:Y:S02]  /*ceb0*/  STL [R1+0xe60], R22 ;  /* 0x000e601601007387 */ /* 0x0003e40000100800 */
[----:B-1----:R-:W-:-:S05]  /*cec0*/  IADD3.X R22, R13, c[0x0][0x16c], RZ, P4, !PT ;  /* 0x00005b000d167a10 */ /* 0x002fca00027fe4ff */
[----:B------:R-:W-:Y:S01]  /*ced0*/  STL [R1+0xe3c], R22 ;  /* 0x000e3c1601007387 */ /* 0x000fe20000100800 */
[----:B---3--:R-:W-:Y:S02]  /*cee0*/  IADD3 R13, P4, R14, c[0x0][0x168], RZ ;  /* 0x00005a000e0d7a10 */ /* 0x008fe40007f9e0ff */
[----:B------:R-:W-:-:S03]  /*cef0*/  IADD3 R14, P5, R23, c[0x0][0x168], RZ ;  /* 0x00005a00170e7a10 */ /* 0x000fc60007fbe0ff */
[----:B------:R1:W-:Y:S04]  /*cf00*/  STL [R1+0xe68], R13 ;  /* 0x000e680d01007387 */ /* 0x0003e80000100800 */
[----:B------:R-:W-:Y:S01]  /*cf10*/  STL [R1+0xe44], R21 ;  /* 0x000e441501007387 */ /* 0x000fe20000100800 */
[----:B-1----:R-:W-:Y:S02]  /*cf20*/  IADD3.X R13, R12, c[0x0][0x16c], RZ, P3, !PT ;  /* 0x00005b000c0d7a10 */ /* 0x002fe40001ffe4ff */
[----:B------:R-:W-:Y:S01]  /*cf30*/  IADD3 R12, P3, R20, c[0x0][0x168], RZ ;  /* 0x00005a00140c7a10 */ /* 0x000fe20007f7e0ff */
[----:B------:R-:W-:Y:S04]  /*cf40*/  STL [R1+0xe70], R14 ;  /* 0x000e700e01007387 */ /* 0x000fe80000100800 */
[----:B------:R1:W-:Y:S04]  /*cf50*/  STL [R1+0xe4c], R13 ;  /* 0x000e4c0d01007387 */ /* 0x0003e80000100800 */
[----:B------:R2:W-:Y:S04]  /*cf60*/  STL [R1+0xe78], R12 ;  /* 0x000e780c01007387 */ /* 0x0005e80000100800 */
[----:B------:R3:W-:Y:S01]  /*cf70*/  STL [R1+0xe54], R11 ;  /* 0x000e540b01007387 */ /* 0x0007e20000100800 */
[----:B-1----:R-:W-:-:S02]  /*cf80*/  IADD3 R13, P1, R29, c[0x0][0x168], RZ ;  /* 0x00005a001d0d7a10 */ /* 0x002fc40007f3e0ff */
[----:B--2---:R-:W-:-:S03]  /*cf90*/  IADD3.X R12, R19, c[0x0][0x16c], RZ, P2, !PT ;  /* 0x00005b00130c7a10 */ /* 0x004fc600017fe4ff */
[----:B------:R-:W-:Y:S01]  /*cfa0*/  STL [R1+0xe80], R13 ;  /* 0x000e800d01007387 */ /* 0x000fe20000100800 */
[----:B---3--:R-:W-:Y:S02]  /*cfb0*/  IADD3 R11, P2, R4, c[0x0][0x168], RZ ;  /* 0x00005a00040b7a10 */ /* 0x008fe40007f5e0ff */
[----:B------:R-:W-:Y:S01]  /*cfc0*/  IADD3.X R4, R10, c[0x0][0x16c], RZ, P4, !PT ;  /* 0x00005b000a047a10 */ /* 0x000fe200027fe4ff */
[----:B------:R-:W-:Y:S01]  /*cfd0*/  STL [R1+0xe5c], R12 ;  /* 0x000e5c0c01007387 */ /* 0x000fe20000100800 */
[----:B------:R-:W-:-:S03]  /*cfe0*/  IADD3 R10, P4, R24, c[0x0][0x168], RZ ;  /* 0x00005a00180a7a10 */ /* 0x000fc60007f9e0ff */
[----:B------:R1:W-:Y:S04]  /*cff0*/  STL [R1+0xe88], R11 ;  /* 0x000e880b01007387 */ /* 0x0003e80000100800 */
[----:B------:R2:W-:Y:S01]  /*d000*/  STL [R1+0xe64], R4 ;  /* 0x000e640401007387 */ /* 0x0005e20000100800 */
[----:B-1----:R-:W-:-:S03]  /*d010*/  IADD3.X R11, R27, c[0x0][0x16c], RZ, P5, !PT ;  /* 0x00005b001b0b7a10 */ /* 0x002fc60002ffe4ff */
[----:B------:R1:W-:Y:S01]  /*d020*/  STL [R1+0xe90], R10 ;  /* 0x000e900a01007387 */ /* 0x0003e20000100800 */
[----:B--2---:R-:W-:-:S03]  /*d030*/  IADD3 R4, P5, R25, c[0x0][0x168], RZ ;  /* 0x00005a0019047a10 */ /* 0x004fc60007fbe0ff */
[----:B------:R2:W-:Y:S04]  /*d040*/  STL [R1+0xe6c], R11 ;  /* 0x000e6c0b01007387 */ /* 0x0005e80000100800 */
[----:B------:R3:W-:Y:S01]  /*d050*/  STL [R1+0xe98], R4 ;  /* 0x000e980401007387 */ /* 0x0007e20000100800 */
[----:B-1----:R-:W-:Y:S02]  /*d060*/  IADD3.X R10, R16, c[0x0][0x16c], RZ, P3, !PT ;  /* 0x00005b00100a7a10 */ /* 0x002fe40001ffe4ff */
[----:B--2---:R-:W-:-:S03]  /*d070*/  IADD3 R11, P3, R26, c[0x0][0x168], RZ ;  /* 0x00005a001a0b7a10 */ /* 0x004fc60007f7e0ff */
[----:B------:R1:W-:Y:S01]  /*d080*/  STL [R1+0xe74], R10 ;  /* 0x000e740a01007387 */ /* 0x0003e20000100800 */
[----:B---3--:R-:W-:-:S03]  /*d090*/  IADD3.X R4, R18, c[0x0][0x16c], RZ, P1, !PT ;  /* 0x00005b0012047a10 */ /* 0x008fc60000ffe4ff */
[----:B------:R-:W-:Y:S04]  /*d0a0*/  STL [R1+0xea0], R11 ;  /* 0x000ea00b01007387 */ /* 0x000fe80000100800 */
[----:B------:R2:W-:Y:S01]  /*d0b0*/  STL [R1+0xe7c], R4 ;  /* 0x000e7c0401007387 */ /* 0x0005e20000100800 */
[----:B-1----:R-:W-:Y:S02]  /*d0c0*/  IADD3 R10, P1, R5, c[0x0][0x168], RZ ;  /* 0x00005a00050a7a10 */ /* 0x002fe40007f3e0ff */
[----:B------:R-:W-:-:S03]  /*d0d0*/  IADD3.X R5, R17, c[0x0][0x16c], RZ, P2, !PT ;  /* 0x00005b0011057a10 */ /* 0x000fc600017fe4ff */
[----:B------:R-:W-:Y:S01]  /*d0e0*/  STL [R1+0xea8], R10 ;  /* 0x000ea80a01007387 */ /* 0x000fe20000100800 */
[----:B--2---:R-:W-:Y:S02]  /*d0f0*/  IADD3 R4, P2, R3, c[0x0][0x168], RZ ;  /* 0x00005a0003047a10 */ /* 0x004fe40007f5e0ff */
[----:B----4-:R-:W-:Y:S01]  /*d100*/  IADD3.X R3, R8, c[0x0][0x16c], RZ, P4, !PT ;  /* 0x00005b0008037a10 */ /* 0x010fe200027fe4ff */
[----:B------:R1:W-:Y:S04]  /*d110*/  STL [R1+0xe84], R5 ;  /* 0x000e840501007387 */ /* 0x0003e80000100800 */
[----:B------:R2:W-:Y:S04]  /*d120*/  STL [R1+0xeb0], R4 ;  /* 0x000eb00401007387 */ /* 0x0005e80000100800 */
[----:B------:R3:W-:Y:S01]  /*d130*/  STL [R1+0xe8c], R3 ;  /* 0x000e8c0301007387 */ /* 0x0007e20000100800 */
[----:B-1----:R-:W-:-:S02]  /*d140*/  IADD3.X R5, R7, c[0x0][0x16c], RZ, P5, !PT ;  /* 0x00005b0007057a10 */ /* 0x002fc40002ffe4ff */
[----:B--2---:R-:W-:Y:S02]  /*d150*/  IADD3.X R4, R2, c[0x0][0x16c], RZ, P3, !PT ;  /* 0x00005b0002047a10 */ /* 0x004fe40001ffe4ff */
[----:B------:R-:W-:Y:S02]  /*d160*/  IADD3.X R2, R6, c[0x0][0x16c], RZ, P2, !PT ;  /* 0x00005b0006027a10 */ /* 0x000fe400017fe4ff */
[----:B---3--:R-:W-:Y:S01]  /*d170*/  IADD3.X R3, R15, c[0x0][0x16c], RZ, P1, !PT ;  /* 0x00005b000f037a10 */ /* 0x008fe20000ffe4ff */
[----:B------:R-:W-:Y:S04]  /*d180*/  STL [R1+0xe94], R5 ;  /* 0x000e940501007387 */ /* 0x000fe80000100800 */
[----:B------:R-:W-:Y:S04]  /*d190*/  STL [R1+0xe9c], R4 ;  /* 0x000e9c0401007387 */ /* 0x000fe80000100800 */
[----:B------:R-:W-:Y:S04]  /*d1a0*/  STL [R1+0xea4], R3 ;  /* 0x000ea40301007387 */ /* 0x000fe80000100800 */
        /* <DEDUP_REMOVED lines=17> */
[----:B-1----:R-:W1:Y:S04]  /*d2c0*/  S2R R2, SR_TID.X ;  /* 0x0000000000027919 */ /* 0x002e680000002100 */
        /* <DEDUP_REMOVED lines=9> */
[----:B------:R-:W3:Y:S04]  /*d360*/  S2R R8, SR_TID.X ;  /* 0x0000000000087919 */ /* 0x000ee80000002100 */
[----:B------:R2:W-:Y:S04]  /*d370*/  STL [R1+0x818], RZ ;  /* 0x000818ff01007387 */ /* 0x0005e80000100800 */
[----:B------:R2:W-:Y:S01]  /*d380*/  STL [R1+0x81c], RZ ;  /* 0x00081cff01007387 */ /* 0x0005e20000100800 */
[----:B------:R-:W-:-:S03]  /*d390*/  IADD3 R3, R0, -0x2, RZ ;  /* 0xfffffffe00037810 */ /* 0x000fc60007ffe0ff */
[----:B------:R2:W-:Y:S01]  /*d3a0*/  STL [R1+0x840], RZ ;  /* 0x000840ff01007387 */ /* 0x0005e20000100800 */
[----:B------:R-:W-:-:S03]  /*d3b0*/  LOP3.LUT R0, R28, 0x40, RZ, 0x3c, !PT ;  /* 0x000000401c007812 */ /* 0x000fc600078e3cff */
[----:B------:R2:W-:Y:S04]  /*d3c0*/  STL [R1+0x844], RZ ;  /* 0x000844ff01007387 */ /* 0x0005e80000100800 */
[----:B------:R2:W-:Y:S04]  /*d3d0*/  STL [R1+0x848], RZ ;  /* 0x000848ff01007387 */ /* 0x0005e80000100800 */
[----:B------:R2:W-:Y:S04]  /*d3e0*/  STL [R1+0x84c], RZ ;  /* 0x00084cff01007387 */ /* 0x0005e80000100800 */
[----:B------:R2:W-:Y:S04]  /*d3f0*/  STL [R1+0x800], RZ ;  /* 0x000800ff01007387 */ /* 0x0005e80000100800 */
[----:B------:R2:W-:Y:S04]  /*d400*/  STL [R1+0x804], RZ ;  /* 0x000804ff01007387 */ /* 0x0005e80000100800 */
[----:B------:R2:W-:Y:S04]  /*d410*/  STL [R1+0x808], RZ ;  /* 0x000808ff01007387 */ /* 0x0005e80000100800 */
[----:B------:R2:W-:Y:S04]  /*d420*/  STL [R1+0x80c], RZ ;  /* 0x00080cff01007387 */ /* 0x0005e80000100800 */
[----:B------:R2:W5:Y:S01]  /*d430*/  LDL.LU R28, [R1+0xf74] ;  /* 0x000f7400011c7983 */ /* 0x0005620000300800 */
[----:B-1----:R-:W-:-:S03]  /*d440*/  LOP3.LUT R7, R2, 0x3, RZ, 0xc0, !PT ;  /* 0x0000000302077812 */ /* 0x002fc600078ec0ff */
[----:B------:R2:W-:Y:S01]  /*d450*/  STL [R1+0xf44], R0 ;  /* 0x000f440001007387 */ /* 0x0005e20000100800 */
[----:B------:R-:W-:Y:S01]  /*d460*/  SHF.R.U32.HI R2, RZ, 0x1, R2 ;  /* 0x00000001ff027819 */ /* 0x000fe20000011602 */
[----:B------:R-:W-:-:S03]  /*d470*/  IMAD R7, R7, 0x820, RZ ;  /* 0x0000082007077824 */ /* 0x000fc600078e02ff */
[----:B------:R-:W-:-:S04]  /*d480*/  LOP3.LUT R2, R2, 0xc0, RZ, 0xc0, !PT ;  /* 0x000000c002027812 */ /* 0x000fc800078ec0ff */
[----:B---3--:R-:W-:-:S04]  /*d490*/  LOP3.LUT R2, R2, 0x1c, R8, 0xf8, !PT ;  /* 0x0000001c02027812 */ /* 0x008fc800078ef808 */
[----:B------:R-:W-:Y:S02]  /*d4a0*/  LOP3.LUT R2, R7, R2, RZ, 0x3c, !PT ;  /* 0x0000000207027212 */ /* 0x000fe400078e3cff */
[----:B------:R-:W-:Y:S02]  /*d4b0*/  IADD3.X R29, R9, c[0x0][0x164], RZ, P0, !PT ;  /* 0x00005900091d7a10 */ /* 0x000fe400007fe4ff */
[----:B--2---:R-:W-:Y:S02]  /*d4c0*/  LOP3.LUT R2, R2, 0x20, RZ, 0x3c, !PT ;  /* 0x0000002002027812 */ /* 0x004fe400078e3cff */
.L_x_2:
[----:B------:R-:W2:Y:S01]  /*d4d0*/  LDL.LU R0, [R1+0x834] ;  /* 0x0008340001007983 */ /* 0x000ea20000300800 */
[----:B------:R-:W-:-:S04]  /*d4e0*/  DEPBAR.LE SB0, 0x2 ;  /* 0x000080800000791a */ /* 0x000fc80000000000 */
[----:B------:R-:W3:Y:S04]  /*d4f0*/  LDL R4, [R1+0xeb8] ;  /* 0x000eb80001047983 */ /* 0x000ee80000100800 */
[----:B------:R-:W1:Y:S04]  /*d500*/  S2R R3, SR_TID.X ;  /* 0x0000000000037919 */ /* 0x000e680000002100 */
[----:B------:R-:W4:Y:S04]  /*d510*/  S2R R7, SR_TID.X ;  /* 0x0000000000077919 */ /* 0x000f280000002100 */
[----:B-----5:R-:W-:Y:S04]  /*d520*/  STL [R1+0x1264], R28 ;  /* 0x0012641c01007387 */ /* 0x020fe80000100800 */
[----:B------:R-:W-:Y:S01]  /*d530*/  STL [R1+0x1260], R29 ;  /* 0x0012601d01007387 */ /* 0x000fe20000100800 */
[----:B-1----:R-:W-:-:S02]  /*d540*/  SHF.R.U32.HI R2, RZ, 0x1, R3 ;  /* 0x00000001ff027819 */ /* 0x002fc40000011603 */
[----:B------:R-:W-:Y:S02]  /*d550*/  LOP3.LUT R6, R3, 0x3, RZ, 0xc0, !PT ;  /* 0x0000000303067812 */ /* 0x000fe400078ec0ff */
[C---:B------:R-:W-:Y:S02]  /*d560*/  LOP3.LUT R5, R2.reuse, 0xc0, RZ, 0xc0, !PT ;  /* 0x000000c002057812 */ /* 0x040fe400078ec0ff */
[----:B------:R-:W-:Y:S01]  /*d570*/  LOP3.LUT R2, R2, 0xc0, RZ, 0xc0, !PT ;  /* 0x000000c002027812 */ /* 0x000fe200078ec0ff */
[----:B------:R-:W-:Y:S01]  /*d580*/  IMAD R6, R6, 0x820, RZ ;  /* 0x0000082006067824 */ /* 0x000fe200078e02ff */
[--C-:B----4-:R-:W-:Y:S02]  /*d590*/  LOP3.LUT R5, R5, 0x1c, R7.reuse, 0xf8, !PT ;  /* 0x0000001c05057812 */ /* 0x110fe400078ef807 */
[----:B------:R-:W-:Y:S02]  /*d5a0*/  LOP3.LUT R2, R2, 0x1c, R7, 0xf8, !PT ;  /* 0x0000001c02027812 */ /* 0x000fe400078ef807 */
[----:B------:R-:W-:-:S02]  /*d5b0*/  LOP3.LUT R5, R6, R5, RZ, 0x3c, !PT ;  /* 0x0000000506057212 */ /* 0x000fc400078e3cff */
[----:B------:R-:W-:Y:S02]  /*d5c0*/  LOP3.LUT R2, R6, R2, RZ, 0x3c, !PT ;  /* 0x0000000206027212 */ /* 0x000fe400078e3cff */
[----:B------:R-:W-:Y:S01]  /*d5d0*/  LOP3.LUT R5, R5, 0x20, RZ, 0x3c, !PT ;  /* 0x0000002005057812 */ /* 0x000fe200078e3cff */
[----:B------:R-:W-:Y:S01]  /*d5e0*/  BAR.SYNC.DEFER_BLOCKING 0x0 ;  /* 0x0000000000007b1d */ /* 0x000fe20000010000 */
[----:B--2---:R-:W-:-:S04]  /*d5f0*/  IADD3 R0, R0, 0x1, RZ ;  /* 0x0000000100007810 */ /* 0x004fc80007ffe0ff */
[----:B------:R-:W-:-:S04]  /*d600*/  ISETP.GT.AND P0, PT, R0, 0x1, PT ;  /* 0x000000010000780c */ /* 0x000fc80003f04270 */
[----:B------:R-:W-:-:S05]  /*d610*/  SEL R3, R0, RZ, !P0 ;  /* 0x000000ff00037207 */ /* 0x000fca0004000000 */
[C---:B------:R-:W-:Y:S01]  /*d620*/  IMAD R2, R3.reuse, 0x10000, R2 ;  /* 0x0001000003027824 */ /* 0x040fe200078e0202 */
[----:B------:R3:W-:Y:S01]  /*d630*/  STL [R1+0x834], R3 ;  /* 0x0008340301007387 */ /* 0x0007e20000100800 */
[----:B------:R-:W-:-:S03]  /*d640*/  IMAD R0, R3, 0x10000, R5 ;  /* 0x0001000003007824 */ /* 0x000fc600078e0205 */
[----:B------:R-:W1:Y:S04]  /*d650*/  LDS R19, [R2] ;  /* 0x0000000002137984 */ /* 0x000e680000000800 */
[----:B------:R-:W2:Y:S01]  /*d660*/  LDS R17, [R2+0x2000] ;  /* 0x0020000002117984 */ /* 0x000ea20000000800 */
[----:B---3--:R-:W-:-:S03]  /*d670*/  IMAD R3, R3, 0x10000, R4 ;  /* 0x0001000003037824 */ /* 0x008fc600078e0204 */
[----:B------:R-:W3:Y:S04]  /*d680*/  LDS R18, [R0] ;  /* 0x0000000000127984 */ /* 0x000ee80000000800 */
[----:B------:R-:W4:Y:S04]  /*d690*/  LDS R11, [R2+0x100] ;  /* 0x00010000020b7984 */ /* 0x000f280000000800 */
[----:B------:R-:W3:Y:S04]  /*d6a0*/  LDS R16, [R0+0x2000] ;  /* 0x0020000000107984 */ /* 0x000ee80000000800 */
[----:B------:R-:W4:Y:S04]  /*d6b0*/  LDS R9, [R2+0x2100] ;  /* 0x0021000002097984 */ /* 0x000f280000000800 */
[----:B------:R-:W4:Y:S04]  /*d6c0*/  LDS R10, [R0+0x100] ;  /* 0x00010000000a7984 */ /* 0x000f280000000800 */
[----:B------:R-:W4:Y:S04]  /*d6d0*/  LDS R8, [R0+0x2100] ;  /* 0x0021000000087984 */ /* 0x000f280000000800 */
[----:B------:R-:W-:Y:S04]  /*d6e0*/  LDS R6, [R2+0x2200] ;  /* 0x0022000002067984 */ /* 0x000fe80000000800 */
[----:B------:R-:W4:Y:S04]  /*d6f0*/  LDS R7, [R0+0x2200] ;  /* 0x0022000000077984 */ /* 0x000f280000000800 */
[----:B------:R-:W-:Y:S04]  /*d700*/  LDS R4, [R2+0x200] ;  /* 0x0002000002047984 */ /* 0x000fe80000000800 */
[----:B------:R-:W4:Y:S04]  /*d710*/  LDS R5, [R0+0x200] ;  /* 0x0002000000057984 */ /* 0x000f280000000800 */
[----:B-1----:R-:W-:Y:S04]  /*d720*/  STL [R1+0x10], R19 ;  /* 0x0000101301007387 */ /* 0x002fe80000100800 */
[----:B--2---:R-:W-:Y:S04]  /*d730*/  STL [R1+0x18], R17 ;  /* 0x0000181101007387 */ /* 0x004fe80000100800 */
[----:B---3--:R-:W-:Y:S04]  /*d740*/  STL [R1+0x14], R18 ;  /* 0x0000141201007387 */ /* 0x008fe80000100800 */
[----:B----4-:R-:W-:Y:S04]  /*d750*/  STL [R1], R11 ;  /* 0x0000000b01007387 */ /* 0x010fe80000100800 */
[----:B------:R-:W-:Y:S04]  /*d760*/  STL [R1+0x1c], R16 ;  /* 0x00001c1001007387 */ /* 0x000fe80000100800 */
[----:B------:R-:W-:Y:S04]  /*d770*/  STL [R1+0x8], R9 ;  /* 0x0000080901007387 */ /* 0x000fe80000100800 */
[----:B------:R-:W-:Y:S04]  /*d780*/  STL [R1+0x4], R10 ;  /* 0x0000040a01007387 */ /* 0x000fe80000100800 */
[----:B------:R-:W-:Y:S04]  /*d790*/  STL [R1+0xc], R8 ;  /* 0x00000c0801007387 */ /* 0x000fe80000100800 */
[----:B------:R1:W-:Y:S04]  /*d7a0*/  STL.64 [R1+0x3370], R6 ;  /* 0x0033700601007387 */ /* 0x0003e80000100a00 */
[----:B------:R2:W-:Y:S04]  /*d7b0*/  STL.64 [R1+0x3368], R4 ;  /* 0x0033680401007387 */ /* 0x0005e80000100a00 */
[----:B------:R-:W-:Y:S01]  /*d7c0*/  LDS R14, [R2+0x2400] ;  /* 0x00240000020e7984 */ /* 0x000fe20000000800 */
[----:B-1----:R-:W-:-:S03]  /*d7d0*/  IMAD.MOV.U32 R6, RZ, RZ, R9 ;  /* 0x000000ffff067224 */ /* 0x002fc600078e0009 */
[----:B------:R-:W-:Y:S01]  /*d7e0*/  LDS R15, [R0+0x2400] ;  /* 0x00240000000f7984 */ /* 0x000fe20000000800 */
[----:B------:R-:W-:Y:S02]  /*d7f0*/  IMAD.MOV.U32 R7, RZ, RZ, R8 ;  /* 0x000000ffff077224 */ /* 0x000fe400078e0008 */
[----:B--2---:R-:W-:Y:S01]  /*d800*/  IMAD.MOV.U32 R4, RZ, RZ, R11 ;  /* 0x000000ffff047224 */ /* 0x004fe200078e000b */
[----:B------:R-:W-:Y:S01]  /*d810*/  LDS R8, [R2+0x300] ;  /* 0x0003000002087984 */ /* 0x000fe20000000800 */
[----:B------:R-:W-:-:S03]  /*d820*/  IMAD.MOV.U32 R5, RZ, RZ, R10 ;  /* 0x000000ffff057224 */ /* 0x000fc600078e000a */
[----:B------:R-:W-:Y:S04]  /*d830*/  LDS R10, [R2+0x2300] ;  /* 0x00230000020a7984 */ /* 0x000fe80000000800 */
[----:B------:R-:W1:Y:S04]  /*d840*/  LDS R11, [R0+0x2300] ;  /* 0x00230000000b7984 */ /* 0x000e680000000800 */
[----:B------:R-:W2:Y:S04]  /*d850*/  LDS R9, [R0+0x300] ;  /* 0x0003000000097984 */ /* 0x000ea80000000800 */
[----:B------:R-:W-:Y:S04]  /*d860*/  STL.64 [R1+0x3390], R6 ;  /* 0x0033900601007387 */ /* 0x000fe80000100a00 */
[----:B------:R-:W-:Y:S04]  /*d870*/  STL.64 [R1+0x3388], R4 ;  /* 0x0033880401007387 */ /* 0x000fe80000100a00 */
[----:B------:R-:W-:Y:S04]  /*d880*/  LDS R12, [R2+0x400] ;  /* 0x00040000020c7984 */ /* 0x000fe80000000800 */
[----:B------:R-:W3:Y:S04]  /*d890*/  LDS R13, [R0+0x400] ;  /* 0x00040000000d7984 */ /* 0x000ee80000000800 */
[----:B------:R-:W-:Y:S04]  /*d8a0*/  LDS R20, [R2+0x600] ;  /* 0x0006000002147984 */ /* 0x000fe80000000800 */
[----:B------:R-:W-:Y:S04]  /*d8b0*/  LDS R22, [R2+0x2600] ;  /* 0x0026000002167984 */ /* 0x000fe80000000800 */
[----:B------:R-:W-:Y:S04]  /*d8c0*/  LDS R21, [R0+0x600] ;  /* 0x0006000000157984 */ /* 0x000fe80000000800 */
[----:B------:R-:W-:Y:S04]  /*d8d0*/  LDS R23, [R0+0x2600] ;  /* 0x0026000000177984 */ /* 0x000fe80000000800 */
[----:B-1----:R-:W-:Y:S04]  /*d8e0*/  STL.64 [R1+0x3360], R10 ;  /* 0x0033600a01007387 */ /* 0x002fe80000100a00 */
[----:B--2---:R1:W-:Y:S04]  /*d8f0*/  STL.64 [R1+0x3358], R8 ;  /* 0x0033580801007387 */ /* 0x0043e80000100a00 */
[----:B------:R-:W-:Y:S04]  /*d900*/  LDS R24, [R2+0x700] ;  /* 0x0007000002187984 */ /* 0x000fe80000000800 */
[----:B------:R-:W-:Y:S04]  /*d910*/  LDS R26, [R2+0x2700] ;  /* 0x00270000021a7984 */ /* 0x000fe80000000800 */
[----:B-1----:R-:W2:Y:S04]  /*d920*/  LDL.LU.64 R8, [R1+0x390] ;  /* 0x0003900001087983 */ /* 0x002ea80000300a00 */
[----:B------:R-:W4:Y:S04]  /*d930*/  LDL.LU.64 R10, [R1+0x398] ;  /* 0x00039800010a7983 */ /* 0x000f280000300a00 */
[----:B------:R-:W-:Y:S04]  /*d940*/  LDS R25, [R0+0x700] ;  /* 0x0007000000197984 */ /* 0x000fe80000000800 */
[----:B------:R-:W-:Y:S04]  /*d950*/  LDS R27, [R0+0x2700] ;  /* 0x00270000001b7984 */ /* 0x000fe80000000800 */
[----:B----4-:R-:W-:Y:S04]  /*d960*/  STL.64 [R1+0x3380], R10 ;  /* 0x0033800a01007387 */ /* 0x010fe80000100a00 */
[----:B--2---:R1:W-:Y:S04]  /*d970*/  STL.64 [R1+0x3378], R8 ;  /* 0x0033780801007387 */ /* 0x0043e80000100a00 */
[----:B-1----:R-:W2:Y:S04]  /*d980*/  LDL.LU.64 R8, [R1+0x440] ;  /* 0x0004400001087983 */ /* 0x002ea80000300a00 */
[----:B------:R-:W4:Y:S04]  /*d990*/  LDL.LU.64 R10, [R1+0x448] ;  /* 0x00044800010a7983 */ /* 0x000f280000300a00 */
[----:B----4-:R-:W-:Y:S04]  /*d9a0*/  STL.64 [R1+0x33a0], R10 ;  /* 0x0033a00a01007387 */ /* 0x010fe80000100a00 */
[----:B--2---:R-:W-:Y:S04]  /*d9b0*/  STL.64 [R1+0x3398], R8 ;  /* 0x0033980801007387 */ /* 0x004fe80000100a00 */
[----:B------:R1:W-:Y:S04]  /*d9c0*/  STL.64 [R1+0x3350], R14 ;  /* 0x0033500e01007387 */ /* 0x0003e80000100a00 */
[----:B---3--:R2:W-:Y:S04]  /*d9d0*/  STL.64 [R1+0x3348], R12 ;  /* 0x0033480c01007387 */ /* 0x0085e80000100a00 */
[----:B------:R-:W3:Y:S04]  /*d9e0*/  LDL.LU.64 R4, [R1+0x760] ;  /* 0x0007600001047983 */ /* 0x000ee80000300a00 */
[----:B------:R-:W3:Y:S01]  /*d9f0*/  LDL.LU.64 R6, [R1+0x768] ;  /* 0x0007680001067983 */ /* 0x000ee20000300a00 */
[----:B-1----:R-:W-:-:S02]  /*da00*/  IMAD.MOV.U32 R14, RZ, RZ, R17 ;  /* 0x000000ffff0e7224 */ /* 0x002fc400078e0011 */
[----:B------:R-:W-:Y:S01]  /*da10*/  IMAD.MOV.U32 R15, RZ, RZ, R16 ;  /* 0x000000ffff0f7224 */ /* 0x000fe200078e0010 */
[----:B------:R-:W-:Y:S01]  /*da20*/  LDS R17, [R0+0x500] ;  /* 0x0005000000117984 */ /* 0x000fe20000000800 */
[----:B--2---:R-:W-:Y:S02]  /*da30*/  IMAD.MOV.U32 R12, RZ, RZ, R19 ;  /* 0x000000ffff0c7224 */ /* 0x004fe400078e0013 */
[----:B------:R-:W-:Y:S01]  /*da40*/  IMAD.MOV.U32 R13, RZ, RZ, R18 ;  /* 0x000000ffff0d7224 */ /* 0x000fe200078e0012 */
[----:B------:R-:W-:Y:S04]  /*da50*/  LDS R19, [R0+0x2500] ;  /* 0x0025000000137984 */ /* 0x000fe80000000800 */
[----:B------:R-:W1:Y:S04]  /*da60*/  LDS R18, [R2+0x2500] ;  /* 0x0025000002127984 */ /* 0x000e680000000800 */
[----:B------:R-:W2:Y:S04]  /*da70*/  LDS R16, [R2+0x500] ;  /* 0x0005000002107984 */ /* 0x000ea80000000800 */
[----:B------:R-:W-:Y:S04]  /*da80*/  LDSM.16.M88.4 R8, [R3+0x21000] ;  /* 0x021000000308783b */ /* 0x000fe80000000200 */
[----:B-1----:R-:W-:Y:S04]  /*da90*/  STL.64 [R1+0x3340], R18 ;  /* 0x0033401201007387 */ /* 0x002fe80000100a00 */
[----:B--2---:R-:W-:Y:S04]  /*daa0*/  STL.64 [R1+0x3338], R16 ;  /* 0x0033381001007387 */ /* 0x004fe80000100a00 */
[----:B------:R-:W1:Y:S04]  /*dab0*/  LDSM.16.M88.4 R16, [R3+0x20000] ;  /* 0x020000000310783b */ /* 0x000e680000000200 */
[----:B-1----:R-:W-:Y:S04]  /*dac0*/  STL.64 [R1+0x58], R18 ;  /* 0x0000581201007387 */ /* 0x002fe80000100a00 */
[----:B------:R-:W-:Y:S04]  /*dad0*/  STL [R1+0x2ef8], R2 ;  /* 0x002ef80201007387 */ /* 0x000fe80000100800 */
[----:B------:R-:W-:Y:S04]  /*dae0*/  STL [R1+0x2efc], R0 ;  /* 0x002efc0001007387 */ /* 0x000fe80000100800 */
[----:B------:R-:W-:Y:S04]  /*daf0*/  STL.64 [R1+0x40], R8 ;  /* 0x0000400801007387 */ /* 0x000fe80000100a00 */
[----:B------:R1:W-:Y:S04]  /*db00*/  STL.64 [R1+0x48], R10 ;  /* 0x0000480a01007387 */ /* 0x0003e80000100a00 */
[----:B-1----:R-:W2:Y:S04]  /*db10*/  LDL.LU.64 R10, [R1+0x33a0] ;  /* 0x0033a000010a7983 */ /* 0x002ea80000300a00 */
[----:B------:R-:W2:Y:S04]  /*db20*/  LDL.LU.64 R8, [R1+0x3398] ;  /* 0x0033980001087983 */ /* 0x000ea80000300a00 */
[----:B------:R-:W-:Y:S01]  /*db30*/  STL [R1+0x32d0], R3 ;  /* 0x0032d00301007387 */ /* 0x000fe20000100800 */
[-C--:B---3--:R-:W-:Y:S03]  /*db40*/  HMMA.1688.F32.TF32 R12, R12, R16.reuse, R4 ;  /* 0x000000100c0c723c */ /* 0x088fe60000081004 */
[----:B------:R-:W2:Y:S04]  /*db50*/  LDL.LU.64 R6, [R1+0x3390] ;  /* 0x0033900001067983 */ /* 0x000ea80000300a00 */
[----:B------:R-:W2:Y:S11]  /*db60*/  LDL.LU.64 R4, [R1+0x3388] ;  /* 0x0033880001047983 */ /* 0x000eb60000300a00 */
[----:B------:R-:W-:Y:S05]  /*db70*/  @!UPT UIADD3 URZ, URZ, URZ, URZ ;  /* 0x0000003f3f3ff290 */ /* 0x000fea000fffe03f */
[----:B------:R1:W-:Y:S04]  /*db80*/  STL.64 [R1+0x3c0], R12 ;  /* 0x0003c00c01007387 */ /* 0x0003e80000100a00 */
[----:B------:R3:W-:Y:S04]  /*db90*/  STL.64 [R1+0x3c8], R14 ;  /* 0x0003c80e01007387 */ /* 0x0007e80000100a00 */
[----:B-1----:R-:W4:Y:S04]  /*dba0*/  LDL.LU.64 R12, [R1+0x300] ;  /* 0x00030000010c7983 */ /* 0x002f280000300a00 */
[----:B---3--:R-:W4:Y:S01]  /*dbb0*/  LDL.LU.64 R14, [R1+0x308] ;  /* 0x00030800010e7983 */ /* 0x008f220000300a00 */
[----:B--2---:R-:W-:Y:S03]  /*dbc0*/  HMMA.1688.F32.TF32 R4, R4, R16, R8 ;  /* 0x000000100404723c */ /* 0x004fe60000081008 */
[----:B------:R-:W2:Y:S04]  /*dbd0*/  LDL.LU.64 R10, [R1+0x3380] ;  /* 0x00338000010a7983 */ /* 0x000ea80000300a00 */
[----:B------:R-:W2:Y:S11]  /*dbe0*/  LDL.LU.64 R8, [R1+0x3378] ;  /* 0x0033780001087983 */ /* 0x000eb60000300a00 */
[----:B------:R-:W-:Y:S05]  /*dbf0*/  @!UPT UIADD3 URZ, URZ, URZ, URZ ;  /* 0x0000003f3f3ff290 */ /* 0x000fea000fffe03f */
[----:B------:R-:W-:Y:S04]  /*dc00*/  STL.64 [R1+0x3e0], R4 ;  /* 0x0003e00401007387 */ /* 0x000fe80000100a00 */
[----:B------:R1:W-:Y:S04]  /*dc10*/  STL.64 [R1+0x3e8], R6 ;  /* 0x0003e80601007387 */ /* 0x0003e80000100a00 */
[----:B-1----:R-:W2:Y:S04]  /*dc20*/  LDL.LU.64 R6, [R1+0x3370] ;  /* 0x0033700001067983 */ /* 0x002ea80000300a00 */
[----:B------:R-:W2:Y:S01]  /*dc30*/  LDL.LU.64 R4, [R1+0x3368] ;  /* 0x0033680001047983 */ /* 0x000ea20000300a00 */
[----:B------:R-:W-:-:S02]  /*dc40*/  IMAD.MOV.U32 R2, RZ, RZ, R16 ;  /* 0x000000ffff027224 */ /* 0x000fc400078e0010 */
[----:B------:R-:W-:Y:S01]  /*dc50*/  IMAD.MOV.U32 R0, RZ, RZ, R17 ;  /* 0x000000ffff007224 */ /* 0x000fe200078e0011 */
[----:B--2---:R-:W-:Y:S11]  /*dc60*/  HMMA.1688.F32.TF32 R8, R4, R16, R8 ;  /* 0x000000100408723c */ /* 0x004ff60000081008 */
[----:B------:R-:W-:Y:S11]  /*dc70*/  @!UPT UIADD3 URZ, URZ, URZ, URZ ;  /* 0x0000003f3f3ff290 */ /* 0x000ff6000fffe03f */
[----:B------:R-:W-:Y:S01]  /*dc80*/  @!UPT UIADD3 URZ, URZ, URZ, URZ ;  /* 0x0000003f3f3ff290 */ /* 0x000fe2000fffe03f */
[----:B------:R-:W-:Y:S04]  /*dc90*/  STL.64 [R1+0x3f0], R8 ;  /* 0x0003f00801007387 */ /* 0x000fe80000100a00 */
[----:B------:R1:W-:Y:S04]  /*dca0*/  STL.64 [R1+0x3f8], R10 ;  /* 0x0003f80a01007387 */ /* 0x0003e80000100a00 */
[----:B-1----:R-:W4:Y:S04]  /*dcb0*/  LDL.LU.64 R10, [R1+0x3360] ;  /* 0x00336000010a7983 */ /* 0x002f280000300a00 */
[----:B------:R-:W4:Y:S04]  /*dcc0*/  LDL.LU.64 R8, [R1+0x3358] ;  /* 0x0033580001087983 */ /* 0x000f280000300a00 */
[----:B------:R-:W2:Y:S04]  /*dcd0*/  LDL.LU.64 R16, [R1+0x280] ;  /* 0x0002800001107983 */ /* 0x000ea80000300a00 */
[----:B------:R-:W2:Y:S04]  /*dce0*/  LDL.LU.64 R18, [R1+0x288] ;  /* 0x0002880001127983 */ /* 0x000ea80000300a00 */
[----:B------:R1:W-:Y:S04]  /*dcf0*/  STL.64 [R1+0x32e8], R6 ;  /* 0x0032e80601007387 */ /* 0x0003e80000100a00 */
[----:B------:R3:W-:Y:S04]  /*dd00*/  STL.64 [R1+0x32e0], R4 ;  /* 0x0032e00401007387 */ /* 0x0007e80000100a00 */
[----:B-1----:R-:W2:Y:S04]  /*dd10*/  LDL.64 R6, [R1+0x8] ;  /* 0x0000080001067983 */ /* 0x002ea80000100a00 */
[----:B---3--:R-:W3:Y:S04]  /*dd20*/  LDL.64 R4, [R1] ;  /* 0x0000000001047983 */ /* 0x008ee80000100a00 */
[----:B--2---:R1:W-:Y:S04]  /*dd30*/  STL.64 [R1+0x3308], R6 ;  /* 0x0033080601007387 */ /* 0x0043e80000100a00 */
[----:B---3--:R2:W-:Y:S04]  /*dd40*/  STL.64 [R1+0x3300], R4 ;  /* 0x0033000401007387 */ /* 0x0085e80000100a00 */
[----:B-1----:R-:W3:Y:S04]  /*dd50*/  LDL.64 R6, [R1+0x18] ;  /* 0x0000180001067983 */ /* 0x002ee80000100a00 */
[----:B--2---:R-:W2:Y:S04]  /*dd60*/  LDL.64 R4, [R1+0x10] ;  /* 0x0000100001047983 */ /* 0x004ea80000100a00 */
[----:B---3--:R-:W-:Y:S04]  /*dd70*/  STL.64 [R1+0x3320], R6 ;  /* 0x0033200601007387 */ /* 0x008fe80000100a00 */
[----:B--2---:R1:W-:Y:S02]  /*dd80*/  STL.64 [R1+0x3318], R4 ;  /* 0x0033180401007387 */ /* 0x0043e40000100a00 */
[----:B-1----:R-:W-:-:S02]  /*dd90*/  IMAD.MOV.U32 R4, RZ, RZ, R2 ;  /* 0x000000ffff047224 */ /* 0x002fc400078e0002 */
[----:B------:R-:W-:-:S07]  /*dda0*/  IMAD.MOV.U32 R5, RZ, RZ, R0 ;  /* 0x000000ffff057224 */ /* 0x000fce00078e0000 */
[-C--:B----4-:R-:W-:Y:S11]  /*ddb0*/  HMMA.1688.F32.TF32 R12, R8, R4.reuse, R12 ;  /* 0x00000004080c723c */ /* 0x090ff6000008100c */
[----:B------:R-:W-:Y:S11]  /*ddc0*/  @!UPT UIADD3 URZ, URZ, URZ, URZ ;  /* 0x0000003f3f3ff290 */ /* 0x000ff6000fffe03f */
[----:B------:R-:W-:Y:S01]  /*ddd0*/  @!UPT UIADD3 URZ, URZ, URZ, URZ ;  /* 0x0000003f3f3ff290 */ /* 0x000fe2000fffe03f */
[----:B------:R-:W-:Y:S04]  /*dde0*/  STL.64 [R1+0x580], R12 ;  /* 0x0005800c01007387 */ /* 0x000fe80000100a00 */
[----:B------:R1:W-:Y:S04]  /*ddf0*/  STL.64 [R1+0x588], R14 ;  /* 0x0005880e01007387 */ /* 0x0003e80000100a00 */
[----:B-1----:R-:W2:Y:S04]  /*de00*/  LDL.LU.64 R14, [R1+0x3350] ;  /* 0x00335000010e7983 */ /* 0x002ea80000300a00 */
[----:B------:R-:W2:Y:S04]  /*de10*/  LDL.LU.64 R12, [R1+0x3348] ;  /* 0x00334800010c7983 */ /* 0x000ea80000300a00 */
[----:B------:R-:W-:Y:S04]  /*de20*/  STL.64 [R1+0x32f8], R10 ;  /* 0x0032f80a01007387 */ /* 0x000fe80000100a00 */
[----:B------:R1:W-:Y:S04]  /*de30*/  STL.64 [R1+0x32f0], R8 ;  /* 0x0032f00801007387 */ /* 0x0003e80000100a00 */
[----:B-1----:R-:W3:Y:S04]  /*de40*/  LDL.LU.64 R8, [R1+0x1b0] ;  /* 0x0001b00001087983 */ /* 0x002ee80000300a00 */
[----:B------:R-:W3:Y:S01]  /*de50*/  LDL.LU.64 R10, [R1+0x1b8] ;  /* 0x0001b800010a7983 */ /* 0x000ee20000300a00 */
[-C--:B--2---:R-:W-:Y:S11]  /*de60*/  HMMA.1688.F32.TF32 R16, R12, R4.reuse, R16 ;  /* 0x000000040c10723c */ /* 0x084ff60000081010 */
[----:B------:R-:W-:Y:S11]  /*de70*/  @!UPT UIADD3 URZ, URZ, URZ, URZ ;  /* 0x0000003f3f3ff290 */ /* 0x000ff6000fffe03f */
[----:B------:R-:W-:Y:S01]  /*de80*/  @!UPT UIADD3 URZ, URZ, URZ, URZ ;  /* 0x0000003f3f3ff290 */ /* 0x000fe2000fffe03f */
[----:B------:R-:W-:Y:S04]  /*de90*/  STL.64 [R1+0x770], R16 ;  /* 0x0007701001007387 */ /* 0x000fe80000100a00 */
[----:B------:R1:W-:Y:S04]  /*dea0*/  STL.64 [R1+0x778], R18 ;  /* 0x0007781201007387 */ /* 0x0003e80000100a00 */
[----:B-1----:R-:W3:Y:S04]  /*deb0*/  LDL.LU.64 R18, [R1+0x3340] ;  /* 0x0033400001127983 */ /* 0x002ee80000300a00 */
[----:B------:R-:W3:Y:S04]  /*dec0*/  LDL.LU.64 R16, [R1+0x3338] ;  /* 0x0033380001107983 */ /* 0x000ee80000300a00 */
[----:B------:R-:W-:Y:S04]  /*ded0*/  STL [R1+0x32dc], R14 ;  /* 0x0032dc0e01007387 */ /* 0x000fe80000100800 */
[----:B------:R-:W-:Y:S04]  /*dee0*/  STL [R1+0x32d8], R15 ;  /* 0x0032d80f01007387 */ /* 0x000fe80000100800 */
[----:B------:R1:W-:Y:S04]  /*def0*/  STL.64 [R1+0x3310], R12 ;  /* 0x0033100c01007387 */ /* 0x0003e80000100a00 */
[----:B-1----:R-:W2:Y:S04]  /*df00*/  LDL.LU.64 R12, [R1+0x720] ;  /* 0x00072000010c7983 */ /* 0x002ea80000300a00 */
[----:B------:R-:W4:Y:S01]  /*df10*/  LDL.LU.64 R14, [R1+0x728] ;  /* 0x00072800010e7983 */ /* 0x000f220000300a00 */
[-C--:B---3--:R-:W-:Y:S11]  /*df20*/  HMMA.1688.F32.TF32 R8, R16, R4.reuse, R8 ;  /* 0x000000041008723c */ /* 0x088ff60000081008 */
[----:B------:R-:W-:Y:S11]  /*df30*/  @!UPT UIADD3 URZ, URZ, URZ, URZ ;  /* 0x0000003f3f3ff290 */ /* 0x000ff6000fffe03f */
[----:B------:R-:W-:Y:S01]  /*df40*/  @!UPT UIADD3 URZ, URZ, URZ, URZ ;  /* 0x0000003f3f3ff290 */ /* 0x000fe2000fffe03f */
[----:B------:R-:W-:Y:S04]  /*df50*/  STL.64 [R1+0x850], R8 ;  /* 0x0008500801007387 */ /* 0x000fe80000100a00 */
[----:B------:R-:W-:Y:S04]  /*df60*/  STL.64 [R1+0x858], R10 ;  /* 0x0008580a01007387 */ /* 0x000fe80000100a00 */
[----:B----4-:R-:W-:Y:S04]  /*df70*/  STL.64 [R1+0x3330], R14 ;  /* 0x0033300e01007387 */ /* 0x010fe80000100a00 */
[----:B--2---:R1:W-:Y:S04]  /*df80*/  STL.64 [R1+0x3328], R12 ;  /* 0x0033280c01007387 */ /* 0x0043e80000100a00 */
[----:B-1----:R-:W2:Y:S04]  /*df90*/  LDL.LU.64 R12, [R1+0x100] ;  /* 0x00010000010c7983 */ /* 0x002ea80000300a00 */
[----:B------:R-:W2:Y:S04]  /*dfa0*/  LDL.LU.64 R14, [R1+0x108] ;  /* 0x00010800010e7983 */ /* 0x000ea80000300a00 */
[----:B------:R-:W3:Y:S04]  /*dfb0*/  LDL.LU.64 R8, [R1+0x460] ;  /* 0x0004600001087983 */ /* 0x000ee80000300a00 */
[----:B------:R-:W3:Y:S04]  /*dfc0*/  LDL.LU.64 R10, [R1+0x468] ;  /* 0x00046800010a7983 */ /* 0x000ee80000300a00 */
[----:B------:R-:W-:Y:S04]  /*dfd0*/  STL.64 [R1+0x32c8], R18 ;  /* 0x0032c81201007387 */ /* 0x000fe80000100a00 */
[----:B------:R1:W-:Y:S04]  /*dfe0*/  STL.64 [R1+0x32c0], R16 ;  /* 0x0032c01001007387 */ /* 0x0003e80000100a00 */
[----:B-1----:R-:W4:Y:S04]  /*dff0*/  LDL.LU.64 R16, [R1+0x180] ;  /* 0x0001800001107983 */ /* 0x002f280000300a00 */
[----:B------:R-:W4:Y:S02]  /*e000*/  LDL.LU.64 R18, [R1+0x188] ;  /* 0x0001880001127983 */ /* 0x000f240000300a00 */
[-C--:B----4-:R-:W-:Y:S08]  /*e010*/  HMMA.1688.F32.TF32 R16, R20, R4.reuse, R16 ;  /* 0x000000041410723c */ /* 0x090ff00000081010 */
[----:B--2---:R-:W-:Y:S11]  /*e020*/  HMMA.1688.F32.TF32 R4, R24, R4, R12 ;  /* 0x000000041804723c */ /* 0x004ff6000008100c */
[----:B------:R-:W-:Y:S04]  /*e030*/  @!UPT UIADD3 URZ, URZ, URZ, URZ ;  /* 0x0000003f3f3ff290 */ /* 0x000fe8000fffe03f */
[----:B------:R1:W-:Y:S04]  /*e040*/  STL.64 [R1+0xd70], R16 ;  /* 0x000d701001007387 */ /* 0x0003e80000100a00 */
[----:B------:R2:W-:Y:S04]  /*e050*/  STL.64 [R1+0xd78], R18 ;  /* 0x000d781201007387 */ /* 0x0005e80000100a00 */
[----:B-1----:R-:W4:Y:S04]  /*e060*/  LDL.LU.64 R16, [R1+0x3a0] ;  /* 0x0003a00001107983 */ /* 0x002f280000300a00 */
[----:B--2---:R-:W4:Y:S04]  /*e070*/  LDL.LU.64 R18, [R1+0x3a8] ;  /* 0x0003a80001127983 */ /* 0x004f280000300a00 */
[----:B------:R-:W-:Y:S04]  /*e080*/  STL.64 [R1+0x32b8], R22 ;  /* 0x0032b81601007387 */ /* 0x000fe80000100a00 */
[----:B------:R1:W-:Y:S01]  /*e090*/  STL.64 [R1+0x32b0], R20 ;  /* 0x0032b01401007387 */ /* 0x0003e20000100a00 */
[----:B------:R-:W-:-:S02]  /*e0a0*/  IMAD.MOV.U32 R29, RZ, RZ, R6 ;  /* 0x000000ffff1d7224 */ /* 0x000fc400078e0006 */
[----:B------:R-:W-:Y:S01]  /*e0b0*/  IMAD.MOV.U32 R28, RZ, RZ, R7 ;  /* 0x000000ffff1c7224 */ /* 0x000fe200078e0007 */
[----:B-1----:R-:W2:Y:S04]  /*e0c0*/  LDL.LU.64 R20, [R1+0x40] ;  /* 0x0000400001147983 */ /* 0x002ea80000300a00 */
[----:B------:R-:W2:Y:S04]  /*e0d0*/  LDL.LU.64 R14, [R1+0x3330] ;  /* 0x00333000010e7983 */ /* 0x000ea80000300a00 */
[----:B------:R-:W2:Y:S04]  /*e0e0*/  LDL.LU.64 R12, [R1+0x3328] ;  /* 0x00332800010c7983 */ /* 0x000ea80000300a00 */
[----:B------:R1:W-:Y:S04]  /*e0f0*/  STL.64 [R1+0xda0], R4 ;  /* 0x000da00401007387 */ /* 0x0003e80000100a00 */
[----:B------:R-:W2:Y:S04]  /*e100*/  LDL.LU.64 R6, [R1+0x3320] ;  /* 0x0033200001067983 */ /* 0x000ea80000300a00 */
[----:B-1----:R-:W2:Y:S04]  /*e110*/  LDL.LU.64 R4, [R1+0x3318] ;  /* 0x0033180001047983 */ /* 0x002ea80000300a00 */
[----:B------:R-:W-:Y:S04]  /*e120*/  STL [R1+0x32d4], R27 ;  /* 0x0032d41b01007387 */ /* 0x000fe80000100800 */
[----:B------:R-:W-:Y:S04]  /*e130*/  STL [R1+0x248c], R28 ;  /* 0x00248c1c01007387 */ /* 0x000fe80000100800 */
[----:B------:R-:W-:Y:S01]  /*e140*/  STL [R1+0x2488], R29 ;  /* 0x0024881d01007387 */ /* 0x000fe20000100800 */
[----:B--2---:R-:W-:Y:S11]  /*e150*/  HMMA.1688.F32.TF32 R12, R4, R20, R12 ;  /* 0x00000014040c723c */ /* 0x004ff6000008100c */
[----:B------:R-:W-:Y:S11]  /*e160*/  @!UPT UIADD3 URZ, URZ, URZ, URZ ;  /* 0x0000003f3f3ff290 */ /* 0x000ff6000fffe03f */
[----:B------:R-:W-:Y:S01]  /*e170*/  @!UPT UIADD3 URZ, URZ, URZ, URZ ;  /* 0x0000003f3f3ff290 */ /* 0x000fe2000fffe03f */
[----:B------:R1:W-:Y:S04]  /*e180*/  STL.64 [R1+0x370], R12 ;  /* 0x0003700c01007387 */ /* 0x0003e80000100a00 */
[----:B------:R2:W-:Y:S04]  /*e190*/  STL.64 [R1+0x378], R14 ;  /* 0x0003780e01007387 */ /* 0x0005e80000100a00 */
[----:B-1----:R-:W3:Y:S01]  /*e1a0*/  LDL.LU.64 R12, [R1+0x3310] ;  /* 0x00331000010c7983 */ /* 0x002ee20000300a00 */
[----:B--2---:R-:W-:-:S03]  /*e1b0*/  IMAD.MOV.U32 R14, RZ, RZ, R4 ;  /* 0x000000ffff0e7224 */ /* 0x004fc600078e0004 */
[----:B------:R-:W3:Y:S01]  /*e1c0*/  LDL.LU.64 R6, [R1+0x3308] ;  /* 0x0033080001067983 */ /* 0x000ee20000300a00 */
[----:B------:R-:W-:-:S03]  /*e1d0*/  IMAD.MOV.U32 R15, RZ, RZ, R5 ;  /* 0x000000ffff0f7224 */ /* 0x000fc600078e0005 */
[----:B------:R-:W3:Y:S02]  /*e1e0*/  LDL.LU.64 R4, [R1+0x3300] ;  /* 0x0033000001047983 */ /* 0x000ee40000300a00 */
[-C--:B---3--:R-:W-:Y:S01]  /*e1f0*/  HMMA.1688.F32.TF32 R8, R4, R20.reuse, R8 ;  /* 0x000000140408723c */ /* 0x088fe20000081008 */
[----:B------:R-:W-:Y:S02]  /*e200*/  IMAD.MOV.U32 R2, RZ, RZ, R6 ;  /* 0x000000ffff027224 */ /* 0x000fe400078e0006 */
[----:B------:R-:W-:Y:S02]  /*e210*/  IMAD.MOV.U32 R0, RZ, RZ, R7 ;  /* 0x000000ffff007224 */ /* 0x000fe400078e0007 */
[----:B------:R-:W-:Y:S02]  /*e220*/  IMAD.MOV.U32 R29, RZ, RZ, R4 ;  /* 0x000000ffff1d7224 */ /* 0x000fe400078e0004 */
[----:B------:R-:W-:Y:S11]  /*e230*/  IMAD.MOV.U32 R28, RZ, RZ, R5 ;  /* 0x000000ffff1c7224 */ /* 0x000ff600078e0005 */
[----:B------:R-:W-:Y:S05]  /*e240*/  @!UPT UIADD3 URZ, URZ, URZ, URZ ;  /* 0x0000003f3f3ff290 */ /* 0x000fea000fffe03f */
[----:B------:R-:W-:Y:S04]  /*e250*/  STL.64 [R1+0x3b0], R8 ;  /* 0x0003b00801007387 */ /* 0x000fe80000100a00 */
[----:B------:R1:W-:Y:S04]  /*e260*/  STL.64 [R1+0x3b8], R10 ;  /* 0x0003b80a01007387 */ /* 0x0003e80000100a00 */
[----:B-1----:R-:W2:Y:S04]  /*e270*/  LDL.LU.64 R10, [R1+0x32f8] ;  /* 0x0032f800010a7983 */ /* 0x002ea80000300a00 */
[----:B------:R-:W2:Y:S04]  /*e280*/  LDL.LU.64 R8, [R1+0x32f0] ;  /* 0x0032f00001087983 */ /* 0x000ea80000300a00 */
[----:B------:R-:W4:Y:S04]  /*e290*/  LDL.LU.64 R6, [R1+0x32e8] ;  /* 0x0032e80001067983 */ /* 0x000f280000300a00 */
[----:B------:R-:W4:Y:S02]  /*e2a0*/  LDL.LU.64 R4, [R1+0x32e0] ;  /* 0x0032e00001047983 */ /* 0x000f240000300a00 */
[----:B----4-:R-:W-:Y:S11]  /*e2b0*/  HMMA.1688.F32.TF32 R16, R4, R20, R16 ;  /* 0x000000140410723c */ /* 0x010ff60000081010 */
[----:B------:R-:W-:Y:S11]  /*e2c0*/  @!UPT UIADD3 URZ, URZ, URZ, URZ ;  /* 0x0000003f3f3ff290 */ /* 0x000ff6000fffe03f */
[----:B------:R-:W-:Y:S01]  /*e2d0*/  @!UPT UIADD3 URZ, URZ, URZ, URZ ;  /* 0x0000003f3f3ff290 */ /* 0x000fe2000fffe03f */
[----:B------:R1:W-:Y:S04]  /*e2e0*/  STL.64 [R1+0x3d0], R16 ;  /* 0x0003d01001007387 */ /* 0x0003e80000100a00 */
[----:B------:R3:W-:Y:S04]  /*e2f0*/  STL.64 [R1+0x3d8], R18 ;  /* 0x0003d81201007387 */ /* 0x0007e80000100a00 */
[----:B-1----:R-:W4:Y:S04]  /*e300*/  LDL.LU.64 R16, [R1+0x2a0] ;  /* 0x0002a00001107983 */ /* 0x002f280000300a00 */
[----:B---3--:R-:W4:Y:S04]  /*e310*/  LDL.LU.64 R18, [R1+0x2a8] ;  /* 0x0002a80001127983 */ /* 0x008f280000300a00 */
        /* <DEDUP_REMOVED lines=9> */
[----:B------:R1:W-:Y:S04]  /*e3b0*/  STL.64 [R1+0x4e0], R4 ;  /* 0x0004e00401007387 */ /* 0x0003e80000100a00 */
[----:B------:R-:W-:Y:S04]  /*e3c0*/  STL.64 [R1+0x4e8], R6 ;  /* 0x0004e80601007387 */ /* 0x000fe80000100a00 */
[----:B------:R-:W2:Y:S04]  /*e3d0*/  LDL.LU.64 R20, [R1+0x260] ;  /* 0x0002600001147983 */ /* 0x000ea80000300a00 */
[----:B------:R-:W2:Y:S01]  /*e3e0*/  LDL.LU.64 R22, [R1+0x268] ;  /* 0x0002680001167983 */ /* 0x000ea20000300a00 */
[----:B-1----:R-:W-:-:S03]  /*e3f0*/  IMAD.MOV.U32 R4, RZ, RZ, R14 ;  /* 0x000000ffff047224 */ /* 0x002fc600078e000e */
[----:B------:R-:W-:Y:S01]  /*e400*/  STL.64 [R1+0x3298], R10 ;  /* 0x0032980a01007387 */ /* 0x000fe20000100a00 */
[----:B------:R-:W-:-:S03]  /*e410*/  IMAD.MOV.U32 R5, RZ, RZ, R15 ;  /* 0x000000ffff057224 */ /* 0x000fc600078e000f */
[----:B------:R1:W-:Y:S04]  /*e420*/  STL.64 [R1+0x3290], R8 ;  /* 0x0032900801007387 */ /* 0x0003e80000100a00 */
[----:B-1----:R-:W3:Y:S04]  /*e430*/  LDL.LU.64 R8, [R1+0x190] ;  /* 0x0001900001087983 */ /* 0x002ee80000300a00 */
[----:B------:R-:W3:Y:S04]  /*e440*/  LDL.LU.64 R10, [R1+0x198] ;  /* 0x00019800010a7983 */ /* 0x000ee80000300a00 */
[----:B------:R-:W4:Y:S04]  /*e450*/  LDL.LU R14, [R1+0x32dc] ;  /* 0x0032dc00010e7983 */ /* 0x000f280000300800 */
[----:B------:R-:W4:Y:S04]  /*e460*/  LDL.LU R15, [R1+0x32d8] ;  /* 0x0032d800010f7983 */ /* 0x000f280000300800 */
[----:B------:R-:W2:Y:S04]  /*e470*/  LDL R6, [R1+0x18] ;  /* 0x0000180001067983 */ /* 0x000ea80000100800 */
[----:B------:R-:W2:Y:S04]  /*e480*/  LDL R7, [R1+0x1c] ;  /* 0x00001c0001077983 */ /* 0x000ea80000100800 */
[----:B--2---:R-:W-:Y:S04]  /*e490*/  STL.64 [R1+0x32a8], R6 ;  /* 0x0032a80601007387 */ /* 0x004fe80000100a00 */
[----:B------:R1:W-:Y:S02]  /*e4a0*/  STL.64 [R1+0x32a0], R4 ;  /* 0x0032a00401007387 */ /* 0x0003e40000100a00 */
[----:B-1----:R-:W-:-:S02]  /*e4b0*/  IMAD.MOV.U32 R4, RZ, RZ, R27 ;  /* 0x000000ffff047224 */ /* 0x002fc400078e001b */
[----:B------:R-:W-:Y:S01]  /*e4c0*/  IMAD.MOV.U32 R5, RZ, RZ, R3 ;  /* 0x000000ffff057224 */ /* 0x000fe200078e0003 */
[----:B------:R-:W2:Y:S04]  /*e4d0*/  LDL.LU R27, [R1+0x32d4] ;  /* 0x0032d400011b7983 */ /* 0x000ea80000300800 */
[----:B------:R-:W2:Y:S02]  /*e4e0*/  LDL.LU R3, [R1+0x32d0] ;  /* 0x0032d00001037983 */ /* 0x000ea40000300800 */
[-C--:B----4-:R-:W-:Y:S11]  /*e4f0*/  HMMA.1688.F32.TF32 R16, R12, R4.reuse, R16 ;  /* 0x000000040c10723c */ /* 0x090ff60000081010 */
[----:B------:R-:W-:Y:S11]  /*e500*/  @!UPT UIADD3 URZ, URZ, URZ, URZ ;  /* 0x0000003f3f3ff290 */ /* 0x000ff6000fffe03f */
[----:B------:R-:W-:Y:S01]  /*e510*/  @!UPT UIADD3 URZ, URZ, URZ, URZ ;  /* 0x0000003f3f3ff290 */ /* 0x000fe2000fffe03f */
[----:B------:R-:W-:Y:S04]  /*e520*/  STL.64 [R1+0x710], R16 ;  /* 0x0007101001007387 */ /* 0x000fe80000100a00 */
[----:B------:R1:W-:Y:S04]  /*e530*/  STL.64 [R1+0x718], R18 ;  /* 0x0007181201007387 */ /* 0x0003e80000100a00 */
[----:B-1----:R-:W4:Y:S04]  /*e540*/  LDL.LU.64 R18, [R1+0x32c8] ;  /* 0x0032c80001127983 */ /* 0x002f280000300a00 */
[----:B------:R-:W4:Y:S04]  /*e550*/  LDL.LU.64 R16, [R1+0x32c0] ;  /* 0x0032c00001107983 */ /* 0x000f280000300a00 */
[----:B------:R-:W-:Y:S04]  /*e560*/  STL.64 [R1+0x3278], R14 ;  /* 0x0032780e01007387 */ /* 0x000fe80000100a00 */
[----:B------:R1:W-:Y:S04]  /*e570*/  STL.64 [R1+0x3270], R12 ;  /* 0x0032700c01007387 */ /* 0x0003e80000100a00 */
[----:B-1----:R-:W2:Y:S04]  /*e580*/  LDL.LU.64 R12, [R1+0x20] ;  /* 0x00002000010c7983 */ /* 0x002ea80000300a00 */
[----:B------:R-:W2:Y:S01]  /*e590*/  LDL.LU.64 R14, [R1+0x28] ;  /* 0x00002800010e7983 */ /* 0x000ea20000300a00 */
[-C--:B----4-:R-:W-:Y:S11]  /*e5a0*/  HMMA.1688.F32.TF32 R20, R16, R4.reuse, R20 ;  /* 0x000000041014723c */ /* 0x090ff60000081014 */
[----:B------:R-:W-:Y:S11]  /*e5b0*/  @!UPT UIADD3 URZ, URZ, URZ, URZ ;  /* 0x0000003f3f3ff290 */ /* 0x000ff6000fffe03f */
[----:B------:R-:W-:Y:S01]  /*e5c0*/  @!UPT UIADD3 URZ, URZ, URZ, URZ ;  /* 0x0000003f3f3ff290 */ /* 0x000fe2000fffe03f */
[----:B------:R-:W-:Y:S04]  /*e5d0*/  STL.64 [R1+0x790], R20 ;  /* 0x0007901401007387 */ /* 0x000fe80000100a00 */
[----:B------:R1:W-:Y:S04]  /*e5e0*/  STL.64 [R1+0x798], R22 ;  /* 0x0007981601007387 */ /* 0x0003e80000100a00 */
[----:B-1----:R-:W3:Y:S04]  /*e5f0*/  LDL.LU.64 R22, [R1+0x32b8] ;  /* 0x0032b80001167983 */ /* 0x002ee80000300a00 */
[----:B------:R-:W3:Y:S04]  /*e600*/  LDL.LU.64 R20, [R1+0x32b0] ;  /* 0x0032b00001147983 */ /* 0x000ee80000300a00 */
[----:B------:R-:W-:Y:S04]  /*e610*/  STL.64 [R1+0x3268], R18 ;  /* 0x0032681201007387 */ /* 0x000fe80000100a00 */
[----:B------:R3:W-:Y:S02]  /*e620*/  STL.64 [R1+0x3260], R16 ;  /* 0x0032601001007387 */ /* 0x0007e40000100a00 */
[-C--:B---3--:R-:W-:Y:S02]  /*e630*/  HMMA.1688.F32.TF32 R16, R20, R4.reuse, R8 ;  /* 0x000000041410723c */ /* 0x088fe40000081008 */
[----:B------:R-:W3:Y:S04]  /*e640*/  LDL.LU.64 R8, [R1+0x8a0] ;  /* 0x0008a00001087983 */ /* 0x000ee80000300a00 */
[----:B------:R-:W3:Y:S02]  /*e650*/  LDL.LU.64 R10, [R1+0x8a8] ;  /* 0x0008a800010a7983 */ /* 0x000ee40000300a00 */
[----:B--2---:R-:W-:Y:S02]  /*e660*/  HMMA.1688.F32.TF32 R4, R24, R4, R12 ;  /* 0x000000041804723c */ /* 0x004fe4000008100c */
[----:B------:R-:W-:Y:S11]  /*e670*/  LDSM.16.M88.4 R12, [R3+0x22000] ;  /* 0x02200000030c783b */ /* 0x000ff60000000200 */
[----:B------:R-:W-:Y:S02]  /*e680*/  @!UPT UIADD3 URZ, URZ, URZ, URZ ;  /* 0x0000003f3f3ff290 */ /* 0x000fe4000fffe03f */
[----:B------:R1:W-:Y:S04]  /*e690*/  STL.64 [R1+0xd40], R16 ;  /* 0x000d401001007387 */ /* 0x0003e80000100a00 */
[----:B------:R2:W-:Y:S04]  /*e6a0*/  STL.64 [R1+0xd48], R18 ;  /* 0x000d481201007387 */ /* 0x0005e80000100a00 */
[----:B-1----:R-:W4:Y:S04]  /*e6b0*/  LDL.LU.64 R16, [R1+0x420] ;  /* 0x0004200001107983 */ /* 0x002f280000300a00 */
[----:B--2---:R-:W4:Y:S04]  /*e6c0*/  LDL.LU.64 R18, [R1+0x428] ;  /* 0x0004280001127983 */ /* 0x004f280000300a00 */
[----:B------:R-:W-:Y:S04]  /*e6d0*/  STL.64 [R1+0x3258], R22 ;  /* 0x0032581601007387 */ /* 0x000fe80000100a00 */
[----:B------:R1:W-:Y:S04]  /*e6e0*/  STL.64 [R1+0x3250], R20 ;  /* 0x0032501401007387 */ /* 0x0003e80000100a00 */
[----:B------:R-:W-:Y:S01]  /*e6f0*/  STL.64 [R1+0xd98], R6 ;  /* 0x000d980601007387 */ /* 0x000fe20000100a00 */
[----:B-1----:R-:W-:-:S02]  /*e700*/  IMAD.MOV.U32 R20, RZ, RZ, R29 ;  /* 0x000000ffff147224 */ /* 0x002fc400078e001d */
[----:B------:R-:W-:Y:S02]  /*e710*/  IMAD.MOV.U32 R21, RZ, RZ, R28 ;  /* 0x000000ffff157224 */ /* 0x000fe400078e001c */
[----:B------:R-:W-:Y:S02]  /*e720*/  IMAD.MOV.U32 R28, RZ, RZ, R4 ;  /* 0x000000ffff1c7224 */ /* 0x000fe400078e0004 */
[----:B------:R-:W-:Y:S02]  /*e730*/  IMAD.MOV.U32 R29, RZ, RZ, R5 ;  /* 0x000000ffff1d7224 */ /* 0x000fe400078e0005 */
[----:B------:R-:W1:Y:S04]  /*e740*/  LDSM.16.M88.4 R4, [R3+0x23000] ;  /* 0x023000000304783b */ /* 0x000e680000000200 */
[----:B------:R-:W-:Y:S04]  /*e750*/  STL.64 [R1+0x3248], R26 ;  /* 0x0032481a01007387 */ /* 0x000fe80000100a00 */
[----:B------:R2:W-:Y:S04]  /*e760*/  STL.64 [R1+0x3240], R24 ;  /* 0x0032401801007387 */ /* 0x0005e80000100a00 */
[----:B--2---:R-:W2:Y:S04]  /*e770*/  LDL.LU.64 R24, [R1+0x480] ;  /* 0x0004800001187983 */ /* 0x004ea80000300a00 */
[----:B------:R-:W2:Y:S04]  /*e780*/  LDL.LU.64 R26, [R1+0x488] ;  /* 0x00048800011a7983 */ /* 0x000ea80000300a00 */
[----:B------:R-:W-:Y:S04]  /*e790*/  STL [R1+0x249c], R28 ;  /* 0x00249c1c01007387 */ /* 0x000fe80000100800 */
[----:B------:R-:W-:Y:S04]  /*e7a0*/  STL [R1+0x2498], R29 ;  /* 0x0024981d01007387 */ /* 0x000fe80000100800 */
[----:B-1----:R-:W-:Y:S04]  /*e7b0*/  STL.64 [R1+0x20], R4 ;  /* 0x0000200401007387 */ /* 0x002fe80000100a00 */
[----:B------:R-:W-:Y:S04]  /*e7c0*/  STL.64 [R1+0x28], R6 ;  /* 0x0000280601007387 */ /* 0x000fe80000100a00 */
[----:B------:R-:W1:Y:S04]  /*e7d0*/  LDSM.16.M88.4 R4, [R3+0x24000] ;  /* 0x024000000304783b */ /* 0x000e680000000200 */
[----:B-1----:R-:W-:Y:S04]  /*e7e0*/  STL.64 [R1+0x110], R4 ;  /* 0x0001100401007387 */ /* 0x002fe80000100a00 */
[----:B------:R-:W-:Y:S04]  /*e7f0*/  STL.64 [R1+0x118], R6 ;  /* 0x0001180601007387 */ /* 0x000fe80000100a00 */
[----:B------:R-:W1:Y:S04]  /*e800*/  LDSM.16.M88.4 R4, [R3+0x25000] ;  /* 0x025000000304783b */ /* 0x000e680000000200 */
[----:B-1----:R-:W-:Y:S04]  /*e810*/  STL.64 [R1+0x100], R4 ;  /* 0x0001000401007387 */ /* 0x002fe80000100a00 */
[----:B------:R1:W-:Y:S04]  /*e820*/  STL.64 [R1+0x108], R6 ;  /* 0x0001080601007387 */ /* 0x0003e80000100a00 */
[----:B-1----:R-:W3:Y:S04]  /*e830*/  LDL.LU.64 R6, [R1+0x32a8] ;  /* 0x0032a80001067983 */ /* 0x002ee80000300a00 */
[----:B------:R-:W3:Y:S04]  /*e840*/  LDL.LU.64 R4, [R1+0x32a0] ;  /* 0x0032a00001047983 */ /* 0x000ee80000300a00 */
[----:B------:R-:W-:Y:S04]  /*e850*/  STL.64 [R1+0x38], R14 ;  /* 0x0000380e01007387 */ /* 0x000fe80000100a00 */
[----:B------:R-:W-:Y:S01]  /*e860*/  STL [R1+0x30c0], R3 ;  /* 0x0030c00301007387 */ /* 0x000fe20000100800 */
[----:B---3--:R-:W-:Y:S03]  /*e870*/  HMMA.1688.F32.TF32 R4, R4, R12, R8 ;  /* 0x0000000c0404723c */ /* 0x008fe60000081008 */
[----:B------:R-:W3:Y:S04]  /*e880*/  LDL.LU.64 R10, [R1+0x3298] ;  /* 0x00329800010a7983 */ /* 0x000ee80000300a00 */
[----:B------:R-:W3:Y:S11]  /*e890*/  LDL.LU.64 R8, [R1+0x3290] ;  /* 0x0032900001087983 */ /* 0x000ef60000300a00 */
[----:B------:R-:W-:Y:S05]  /*e8a0*/  @!UPT UIADD3 URZ, URZ, URZ, URZ ;  /* 0x0000003f3f3ff290 */ /* 0x000fea000fffe03f */
[----:B------:R-:W-:Y:S04]  /*e8b0*/  STL.64 [R1+0x320], R4 ;  /* 0x0003200401007387 */ /* 0x000fe80000100a00 */
[----:B------:R1:W-:Y:S04]  /*e8c0*/  STL.64 [R1+0x328], R6 ;  /* 0x0003280601007387 */ /* 0x0003e80000100a00 */
[----:B-1----:R-:W4:Y:S04]  /*e8d0*/  LDL.LU.64 R6, [R1+0x3288] ;  /* 0x0032880001067983 */ /* 0x002f280000300a00 */
[----:B------:R-:W4:Y:S01]  /*e8e0*/  LDL.LU.64 R4, [R1+0x3280] ;  /* 0x0032800001047983 */ /* 0x000f220000300a00 */
[----:B------:R-:W-:-:S02]  /*e8f0*/  IMAD.MOV.U32 R22, RZ, RZ, R2 ;  /* 0x000000ffff167224 */ /* 0x000fc400078e0002 */
[----:B------:R-:W-:-:S07]  /*e900*/  IMAD.MOV.U32 R23, RZ, RZ, R0 ;  /* 0x000000ffff177224 */ /* 0x000fce00078e0000 */
[-C--:B--2---:R-:W-:Y:S01]  /*e910*/  HMMA.1688.F32.TF32 R20, R20, R12.reuse, R24 ;  /* 0x0000000c1414723c */ /* 0x084fe20000081018 */
[----:B------:R-:W-:Y:S02]  /*e920*/  IMAD.MOV.U32 R2, RZ, RZ, R12 ;  /* 0x000000ffff027224 */ /* 0x000fe400078e000c */
[----:B------:R-:W-:Y:S11]  /*e930*/  IMAD.MOV.U32 R0, RZ, RZ, R13 ;  /* 0x000000ffff007224 */ /* 0x000ff600078e000d */
[----:B------:R-:W-:Y:S09]  /*e940*/  @!UPT UIADD3 URZ, URZ, URZ, URZ ;  /* 0x0000003f3f3ff290 */ /* 0x000ff2000fffe03f */
[----:B------:R-:W-:Y:S04]  /*e950*/  STL.64 [R1+0x360], R20 ;  /* 0x0003601401007387 */ /* 0x000fe80000100a00 */
[----:B------:R-:W-:Y:S01]  /*e960*/  STL.64 [R1+0x368], R22 ;  /* 0x0003681601007387 */ /* 0x000fe20000100a00 */
[----:B----4-:R-:W-:Y:S11]  /*e970*/  HMMA.1688.F32.TF32 R16, R4, R12, R16 ;  /* 0x0000000c0410723c */ /* 0x010ff60000081010 */
[----:B------:R-:W-:Y:S11]  /*e980*/  @!UPT UIADD3 URZ, URZ, URZ, URZ ;  /* 0x0000003f3f3ff290 */ /* 0x000ff6000fffe03f */
[----:B------:R-:W-:Y:S01]  /*e990*/  @!UPT UIADD3 URZ, URZ, URZ, URZ ;  /* 0x0000003f3f3ff290 */ /* 0x000fe2000fffe03f */
[----:B------:R1:W-:Y:S04]  /*e9a0*/  STL.64 [R1+0x3a0], R16 ;  /* 0x0003a01001007387 */ /* 0x0003e80000100a00 */
[----:B------:R2:W-:Y:S04]  /*e9b0*/  STL.64 [R1+0x3a8], R18 ;  /* 0x0003a81201007387 */ /* 0x0005e80000100a00 */
[----:B------:R-:W3:Y:S04]  /*e9c0*/  LDL.LU.64 R12, [R1+0x330] ;  /* 0x00033000010c7983 */ /* 0x000ee80000300a00 */
[----:B------:R-:W3:Y:S04]  /*e9d0*/  LDL.LU.64 R14, [R1+0x338] ;  /* 0x00033800010e7983 */ /* 0x000ee80000300a00 */
[----:B-1----:R-:W4:Y:S04]  /*e9e0*/  LDL.LU.64 R16, [R1+0x2d0] ;  /* 0x0002d00001107983 */ /* 0x002f280000300a00 */
[----:B--2---:R-:W4:Y:S04]  /*e9f0*/  LDL.LU.64 R18, [R1+0x2d8] ;  /* 0x0002d80001127983 */ /* 0x004f280000300a00 */
[----:B------:R-:W2:Y:S04]  /*ea00*/  LDL.LU.64 R20, [R1+0x270] ;  /* 0x0002700001147983 */ /* 0x000ea80000300a00 */
[----:B------:R-:W2:Y:S04]  /*ea10*/  LDL.LU.64 R22, [R1+0x278] ;  /* 0x0002780001167983 */ /* 0x000ea80000300a00 */
[----:B------:R-:W2:Y:S04]  /*ea20*/  LDL.LU.64 R24, [R1+0x1a0] ;  /* 0x0001a00001187983 */ /* 0x000ea80000300a00 */
[----:B------:R-:W2:Y:S04]  /*ea30*/  LDL.LU.64 R26, [R1+0x1a8] ;  /* 0x0001a800011a7983 */ /* 0x000ea80000300a00 */
[----:B------:R1:W-:Y:S04]  /*ea40*/  STL.64 [R1+0x3208], R6 ;  /* 0x0032080601007387 */ /* 0x0003e80000100a00 */
[----:B------:R1:W-:Y:S04]  /*ea50*/  STL.64 [R1+0x3200], R4 ;  /* 0x0032000401007387 */ /* 0x0003e80000100a00 */
[----:B-1----:R-:W2:Y:S04]  /*ea60*/  LDL.64 R6, [R1+0x8] ;  /* 0x0000080001067983 */ /* 0x002ea80000100a00 */
[----:B------:R-:W3:Y:S04]  /*ea70*/  LDL.64 R4, [R1] ;  /* 0x0000000001047983 */ /* 0x000ee80000100a00 */
        /* <DEDUP_REMOVED lines=8> */
[-C--:B------:R-:W-:Y:S11]  /*eb00*/  HMMA.1688.F32.TF32 R12, R8, R4.reuse, R12 ;  /* 0x00000004080c723c */ /* 0x080ff6000008100c */
        /* <DEDUP_REMOVED lines=18> */
[----:B------:R1:W-:Y:S04]  /*ec30*/  STL.64 [R1+0x31f0], R12 ;  /* 0x0031f00c01007387 */ /* 0x0003e80000100a00 */
[----:B-1----:R-:W4:Y:S01]  /*ec40*/  LDL.LU.64 R12, [R1+0x20] ;  /* 0x00002000010c7983 */ /* 0x002f220000300a00 */
[-C--:B---3--:R-:W-:Y:S11]  /*ec50*/  HMMA.1688.F32.TF32 R20, R16, R4.reuse, R20 ;  /* 0x000000041014723c */ /* 0x088ff60000081014 */
        /* <DEDUP_REMOVED lines=8> */
[----:B-1----:R-:W4:Y:S04]  /*ece0*/  LDL.LU.64 R16, [R1+0x8c0] ;  /* 0x0008c00001107983 */ /* 0x002f280000300a00 */
[----:B------:R-:W4:Y:S01]  /*ecf0*/  LDL.LU.64 R18, [R1+0x8c8] ;  /* 0x0008c80001127983 */ /* 0x000f220000300a00 */
[-C--:B---3--:R-:W-:Y:S11]  /*ed00*/  HMMA.1688.F32.TF32 R24, R20, R4.reuse, R24 ;  /* 0x000000041418723c */ /* 0x088ff60000081018 */
        /* <DEDUP_REMOVED lines=10> */
[----:B--2---:R-:W-:Y:S03]  /*edb0*/  HMMA.1688.F32.TF32 R4, R24, R4, R8 ;  /* 0x000000041804723c */ /* 0x004fe60000081008 */
[----:B------:R-:W2:Y:S04]  /*edc0*/  LDL.LU.64 R10, [R1+0x3238] ;  /* 0x00323800010a7983 */ /* 0x000ea80000300a00 */
[----:B------:R-:W2:Y:S11]  /*edd0*/  LDL.LU.64 R8, [R1+0x3230] ;  /* 0x0032300001087983 */ /* 0x000eb60000300a00 */
[----:B------:R-:W-:Y:S05]  /*ede0*/  @!UPT UIADD3 URZ, URZ, URZ, URZ ;  /* 0x0000003f3f3ff290 */ /* 0x000fea000fffe03f */
        /* <DEDUP_REMOVED lines=8> */
[----:B----4-:R-:W-:Y:S01]  /*ee70*/  HMMA.1688.F32.TF32 R16, R4, R12, R16 ;  /* 0x0000000c0410723c */ /* 0x010fe20000081010 */
[----:B------:R-:W-:Y:S11]  /*ee80*/  IMAD.MOV.U32 R3, RZ, RZ, R7 ;  /* 0x000000ffff037224 */ /* 0x000ff600078e0007 */
[----:B------:R-:W-:Y:S11]  /*ee90*/  @!UPT UIADD3 URZ, URZ, URZ, URZ ;  /* 0x0000003f3f3ff290 */ /* 0x000ff6000fffe03f */
[----:B------:R1:W-:Y:S04]  /*eea0*/  STL.64 [R1+0x310], R16 ;  /* 0x0003101001007387 */ /* 0x0003e80000100a00 */
[----:B------:R4:W-:Y:S01]  /*eeb0*/  STL.64 [R1+0x318], R18 ;  /* 0x0003181201007387 */ /* 0x0009e20000100a00 */
[----:B-1----:R-:W-:Y:S02]  /*eec0*/  IMAD.MOV.U32 R16, RZ, RZ, R6 ;  /* 0x000000ffff107224 */ /* 0x002fe400078e0006 */
[----:B------:R-:W-:Y:S01]  /*eed0*/  IMAD.MOV.U32 R17, RZ, RZ, R5 ;  /* 0x000000ffff117224 */ /* 0x000fe200078e0005 */
[----:B------:R-:W3:Y:S01]  /*eee0*/  LDL.LU.64 R6, [R1+0x3218] ;  /* 0x0032180001067983 */ /* 0x000ee20000300a00 */
[----:B----4-:R-:W-:-:S03]  /*eef0*/  IMAD.MOV.U32 R18, RZ, RZ, R4 ;  /* 0x000000ffff127224 */ /* 0x010fc600078e0004 */
[----:B------:R-:W3:Y:S02]  /*ef00*/  LDL.LU.64 R4, [R1+0x3210] ;  /* 0x0032100001047983 */ /* 0x000ee40000300a00 */
[----:B---3--:R-:W-:Y:S01]  /*ef10*/  HMMA.1688.F32.TF32 R20, R4, R12, R20 ;  /* 0x0000000c0414723c */ /* 0x008fe20000081014 */
[----:B------:R-:W-:Y:S11]  /*ef20*/  IMAD.MOV.U32 R19, RZ, RZ, R7 ;  /* 0x000000ffff137224 */ /* 0x000ff600078e0007 */
[----:B------:R-:W-:Y:S11]  /*ef30*/  @!UPT UIADD3 URZ, URZ, URZ, URZ ;  /* 0x0000003f3f3ff290 */ /* 0x000ff6000fffe03f */
[----:B------:R1:W-:Y:S04]  /*ef40*/  STL.64 [R1+0x350], R20 ;  /* 0x0003501401007387 */ /* 0x0003e80000100a00 */
[----:B------:R3:W-:Y:S01]  /*ef50*/  STL.64 [R1+0x358], R22 ;  /* 0x0003581601007387 */ /* 0x0007e20000100a00 */
[----:B-1----:R-:W-:Y:S02]  /*ef60*/  IMAD.MOV.U32 R20, RZ, RZ, R6 ;  /* 0x000000ffff147224 */ /* 0x002fe400078e0006 */
[----:B------:R-:W-:Y:S01]  /*ef70*/  IMAD.MOV.U32 R21, RZ, RZ, R5 ;  /* 0x000000ffff157224 */ /* 0x000fe200078e0005 */
[----:B------:R-:W2:Y:S01]  /*ef80*/  LDL.LU.64 R6, [R1+0x3208] ;  /* 0x0032080001067983 */ /* 0x000ea20000300a00 */
[----:B---3--:R-:W-:-:S03]  /*ef90*/  IMAD.MOV.U32 R22, RZ, RZ, R4 ;  /* 0x000000ffff167224 */ /* 0x008fc600078e0004 */
[----:B------:R-:W2:Y:S01]  /*efa0*/  LDL.LU.64 R4, [R1+0x3200] ;  /* 0x0032000001047983 */ /* 0x000ea20000300a00 */
[----:B------:R-:W-:Y:S02]  /*efb0*/  IMAD.MOV.U32 R2, RZ, RZ, R12 ;  /* 0x000000ffff027224 */ /* 0x000fe400078e000c */
[----:B------:R-:W-:Y:S01]  /*efc0*/  IMAD.MOV.U32 R0, RZ, RZ, R13 ;  /* 0x000000ffff007224 */ /* 0x000fe200078e000d */
[----:B--2---:R-:W-:Y:S11]  /*efd0*/  HMMA.1688.F32.TF32 R24, R4, R12, R24 ;  /* 0x0000000c0418723c */ /* 0x004ff60000081018 */
[----:B------:R-:W-:Y:S11]  /*efe0*/  @!UPT UIADD3 URZ, URZ, URZ, URZ ;  /* 0x0000003f3f3ff290 */ /* 0x000ff6000fffe03f */
[----:B------:R-:W-:Y:S01]  /*eff0*/  @!UPT UIADD3 URZ, URZ, URZ, URZ ;  /* 0x0000003f3f3ff290 */ /* 0x000fe2000fffe03f */
[----:B------:R-:W-:Y:S04]  /*f000*/  STL.64 [R1+0x390], R24 ;  /* 0x0003901801007387 */ /* 0x000fe80000100a00 */
[----:B------:R-:W-:Y:S04]  /*f010*/  STL.64 [R1+0x398], R26 ;  /* 0x0003981a01007387 */ /* 0x000fe80000100a00 */
[----:B------:R-:W2:Y:S04]  /*f020*/  LDL.LU.64 R12, [R1+0x340] ;  /* 0x00034000010c7983 */ /* 0x000ea80000300a00 */
[----:B------:R-:W2:Y:S04]  /*f030*/  LDL.LU.64 R14, [R1+0x348] ;  /* 0x00034800010e7983 */ /* 0x000ea80000300a00 */
[----:B------:R1:W-:Y:S04]  /*f040*/  STL.64 [R1+0x3168], R6 ;  /* 0x0031680601007387 */ /* 0x0003e80000100a00 */
[----:B------:R3:W-:Y:S01]  /*f050*/  STL.64 [R1+0x3160], R4 ;  /* 0x0031600401007387 */ /* 0x0007e20000100a00 */
[----:B-1----:R-:W-:-:S02]  /*f060*/  IMAD.MOV.U32 R6, RZ, RZ, R20 ;  /* 0x000000ffff067224 */ /* 0x002fc400078e0014 */
[----:B------:R-:W-:Y:S02]  /*f070*/  IMAD.MOV.U32 R7, RZ, RZ, R19 ;  /* 0x000000ffff077224 */ /* 0x000fe400078e0013 */
[----:B---3--:R-:W-:Y:S02]  /*f080*/  IMAD.MOV.U32 R4, RZ, RZ, R22 ;  /* 0x000000ffff047224 */ /* 0x008fe400078e0016 */
[----:B------:R-:W-:Y:S01]  /*f090*/  IMAD.MOV.U32 R5, RZ, RZ, R21 ;  /* 0x000000ffff057224 */ /* 0x000fe200078e0015 */
[----:B------:R1:W-:Y:S04]  /*f0a0*/  STL.64 [R1+0x3188], R6 ;  /* 0x0031880601007387 */ /* 0x0003e80000100a00 */
[----:B------:R3:W-:Y:S01]  /*f0b0*/  STL.64 [R1+0x3180], R4 ;  /* 0x0031800401007387 */ /* 0x0007e20000100a00 */
[----:B-1----:R-:W-:-:S02]  /*f0c0*/  IMAD.MOV.U32 R6, RZ, RZ, R16 ;  /* 0x000000ffff067224 */ /* 0x002fc400078e0010 */
[----:B------:R-:W-:Y:S02]  /*f0d0*/  IMAD.MOV.U32 R7, RZ, RZ, R3 ;  /* 0x000000ffff077224 */ /* 0x000fe400078e0003 */
[----:B---3--:R-:W-:Y:S02]  /*f0e0*/  IMAD.MOV.U32 R5, RZ, RZ, R17 ;  /* 0x000000ffff057224 */ /* 0x008fe400078e0011 */
[----:B------:R-:W-:Y:S01]  /*f0f0*/  IMAD.MOV.U32 R4, RZ, RZ, R18 ;  /* 0x000000ffff047224 */ /* 0x000fe200078e0012 */
[----:B------:R-:W3:Y:S04]  /*f100*/  LDL.LU.64 R16, [R1+0x2e0] ;  /* 0x0002e00001107983 */ /* 0x000ee80000300a00 */
[----:B------:R-:W3:Y:S04]  /*f110*/  LDL.LU.64 R18, [R1+0x2e8] ;  /* 0x0002e80001127983 */ /* 0x000ee80000300a00 */
[----:B------:R-:W4:Y:S04]  /*f120*/  LDL.LU.64 R20, [R1+0x290] ;  /* 0x0002900001147983 */ /* 0x000f280000300a00 */
[----:B------:R-:W4:Y:S04]  /*f130*/  LDL.LU.64 R22, [R1+0x298] ;  /* 0x0002980001167983 */ /* 0x000f280000300a00 */
[----:B------:R-:W3:Y:S04]  /*f140*/  LDL.LU.64 R24, [R1+0x1c0] ;  /* 0x0001c00001187983 */ /* 0x000ee80000300a00 */
[----:B------:R-:W3:Y:S04]  /*f150*/  LDL.LU.64 R26, [R1+0x1c8] ;  /* 0x0001c800011a7983 */ /* 0x000ee80000300a00 */
[----:B------:R-:W-:Y:S04]  /*f160*/  STL.64 [R1+0x31a8], R6 ;  /* 0x0031a80601007387 */ /* 0x000fe80000100a00 */
[----:B------:R1:W-:Y:S02]  /*f170*/  STL.64 [R1+0x31a0], R4 ;  /* 0x0031a00401007387 */ /* 0x0003e40000100a00 */
[----:B-1----:R-:W-:-:S02]  /*f180*/  IMAD.MOV.U32 R4, RZ, RZ, R2 ;  /* 0x000000ffff047224 */ /* 0x002fc400078e0002 */
[----:B------:R-:W-:-:S07]  /*f190*/  IMAD.MOV.U32 R5, RZ, RZ, R0 ;  /* 0x000000ffff057224 */ /* 0x000fce00078e0000 */
[-C--:B--2---:R-:W-:Y:S11]  /*f1a0*/  HMMA.1688.F32.TF32 R12, R8, R4.reuse, R12 ;  /* 0x00000004080c723c */ /* 0x084ff6000008100c */
        /* <DEDUP_REMOVED lines=8> */
[----:B-1----:R-:W2:Y:S04]  /*f230*/  LDL.LU.64 R8, [R1+0x540] ;  /* 0x0005400001087983 */ /* 0x002ea80000300a00 */
[----:B------:R-:W2:Y:S04]  /*f240*/  LDL.LU.64 R10, [R1+0x548] ;  /* 0x00054800010a7983 */ /* 0x000ea80000300a00 */
[----:B--2---:R-:W-:Y:S04]  /*f250*/  STL.64 [R1+0x3198], R10 ;  /* 0x0031980a01007387 */ /* 0x004fe80000100a00 */
[----:B------:R1:W-:Y:S04]  /*f260*/  STL.64 [R1+0x3190], R8 ;  /* 0x0031900801007387 */ /* 0x0003e80000100a00 */
[----:B-1----:R-:W2:Y:S04]  /*f270*/  LDL.LU.64 R8, [R1+0x8d0] ;  /* 0x0008d00001087983 */ /* 0x002ea80000300a00 */
[----:B------:R-:W2:Y:S01]  /*f280*/  LDL.LU.64 R10, [R1+0x8d8] ;  /* 0x0008d800010a7983 */ /* 0x000ea20000300a00 */
[-C--:B---3--:R-:W-:Y:S03]  /*f290*/  HMMA.1688.F32.TF32 R16, R12, R4.reuse, R16 ;  /* 0x000000040c10723c */ /* 0x088fe60000081010 */
[----:B--2---:R-:W-:Y:S04]  /*f2a0*/  STL.64 [R1+0x31b8], R10 ;  /* 0x0031b80a01007387 */ /* 0x004fe80000100a00 */
[----:B------:R1:W-:Y:S04]  /*f2b0*/  STL.64 [R1+0x31b0], R8 ;  /* 0x0031b00801007387 */ /* 0x0003e80000100a00 */
[----:B-1----:R-:W2:Y:S04]  /*f2c0*/  LDL.LU.64 R8, [R1+0xe0] ;  /* 0x0000e00001087983 */ /* 0x002ea80000300a00 */
[----:B------:R-:W2:Y:S08]  /*f2d0*/  LDL.LU.64 R10, [R1+0xe8] ;  /* 0x0000e800010a7983 */ /* 0x000eb00000300a00 */
[----:B------:R-:W-:Y:S04]  /*f2e0*/  STL.64 [R1+0x640], R16 ;  /* 0x0006401001007387 */ /* 0x000fe80000100a00 */
[----:B------:R1:W-:Y:S04]  /*f2f0*/  STL.64 [R1+0x648], R18 ;  /* 0x0006481201007387 */ /* 0x0003e80000100a00 */
[----:B-1----:R-:W4:Y:S04]  /*f300*/  LDL.LU.64 R18, [R1+0x31e8] ;  /* 0x0031e80001127983 */ /* 0x002f280000300a00 */
[----:B------:R-:W4:Y:S02]  /*f310*/  LDL.LU.64 R16, [R1+0x31e0] ;  /* 0x0031e00001107983 */ /* 0x000f240000300a00 */
[-C--:B----4-:R-:W-:Y:S11]  /*f320*/  HMMA.1688.F32.TF32 R20, R16, R4.reuse, R20 ;  /* 0x000000041014723c */ /* 0x090ff60000081014 */
[----:B------:R-:W-:Y:S11]  /*f330*/  @!UPT UIADD3 URZ, URZ, URZ, URZ ;  /* 0x0000003f3f3ff290 */ /* 0x000ff6000fffe03f */
[----:B------:R-:W-:Y:S01]  /*f340*/  @!UPT UIADD3 URZ, URZ, URZ, URZ ;  /* 0x0000003f3f3ff290 */ /* 0x000fe2000fffe03f */
[----:B------:R-:W-:Y:S04]  /*f350*/  STL.64 [R1+0x720], R20 ;  /* 0x0007201401007387 */ /* 0x000fe80000100a00 */
[----:B------:R1:W-:Y:S04]  /*f360*/  STL.64 [R1+0x728], R22 ;  /* 0x0007281601007387 */ /* 0x0003e80000100a00 */
[----:B-1----:R-:W3:Y:S04]  /*f370*/  LDL.LU.64 R22, [R1+0x31d8] ;  /* 0x0031d80001167983 */ /* 0x002ee80000300a00 */
[----:B------:R-:W3:Y:S02]  /*f380*/  LDL.LU.64 R20, [R1+0x31d0] ;  /* 0x0031d00001147983 */ /* 0x000ee40000300a00 */
[----:B---3--:R-:W-:Y:S11]  /*f390*/  HMMA.1688.F32.TF32 R24, R20, R4, R24 ;  /* 0x000000041418723c */ /* 0x008ff60000081018 */
[----:B------:R-:W-:Y:S11]  /*f3a0*/  @!UPT UIADD3 URZ, URZ, URZ, URZ ;  /* 0x0000003f3f3ff290 */ /* 0x000ff6000fffe03f */
[----:B------:R-:W-:Y:S01]  /*f3b0*/  @!UPT UIADD3 URZ, URZ, URZ, URZ ;  /* 0x0000003f3f3ff290 */ /* 0x000fe2000fffe03f */
[----:B------:R-:W-:Y:S01]  /*f3c0*/  STL.64 [R1+0x780], R24 ;  /* 0x0007801801007387 */ /* 0x000fe20000100a00 */
[----:B------:R-:W-:-:S03]  /*f3d0*/  IMAD.MOV.U32 R29, RZ, RZ, R27 ;  /* 0x000000ffff1d7224 */ /* 0x000fc600078e001b */
[----:B------:R1:W-:Y:S04]  /*f3e0*/  STL [R1+0x788], R26 ;  /* 0x0007881a01007387 */ /* 0x0003e80000100800 */
[----:B-1----:R-:W2:Y:S04]  /*f3f0*/  LDL.LU.64 R26, [R1+0x31c8] ;  /* 0x0031c800011a7983 */ /* 0x002ea80000300a00 */
[----:B------:R-:W2:Y:S04]  /*f400*/  LDL.LU.64 R24, [R1+0x31c0] ;  /* 0x0031c00001187983 */ /* 0x000ea80000300a00 */
[----:B------:R-:W-:Y:S04]  /*f410*/  STL.64 [R1+0x3148], R22 ;  /* 0x0031481601007387 */ /* 0x000fe80000100a00 */
[----:B------:R1:W-:Y:S04]  /*f420*/  STL.64 [R1+0x3140], R20 ;  /* 0x0031401401007387 */ /* 0x0003e80000100a00 */
[----:B-1----:R-:W3:Y:S04]  /*f430*/  LDL.LU.64 R20, [R1+0x470] ;  /* 0x0004700001147983 */ /* 0x002ee80000300a00 */
[----:B------:R-:W3:Y:S04]  /*f440*/  LDL.LU.64 R22, [R1+0x478] ;  /* 0x0004780001167983 */ /* 0x000ee80000300a00 */
[----:B------:R-:W-:Y:S01]  /*f450*/  STL [R1+0x2568], R29 ;  /* 0x0025681d01007387 */ /* 0x000fe20000100800 */
[----:B--2---:R-:W-:Y:S03]  /*f460*/  HMMA.1688.F32.TF32 R4, R24, R4, R8 ;  /* 0x000000041804723c */ /* 0x004fe60000081008 */
[----:B------:R-:W2:Y:S04]  /*f470*/  LDL.LU.64 R10, [R1+0x31b8] ;  /* 0x0031b800010a7983 */ /* 0x000ea80000300a00 */
[----:B------:R-:W2:Y:S11]  /*f480*/  LDL.LU.64 R8, [R1+0x31b0] ;  /* 0x0031b00001087983 */ /* 0x000eb60000300a00 */
[----:B------:R-:W-:Y:S05]  /*f490*/  @!UPT UIADD3 URZ, URZ, URZ, URZ ;  /* 0x0000003f3f3ff290 */ /* 0x000fea000fffe03f */
[----:B------:R-:W-:Y:S04]  /*f4a0*/  STL.64 [R1+0xd50], R4 ;  /* 0x000d500401007387 */ /* 0x000fe80000100a00 */
[----:B------:R1:W-:Y:S04]  /*f4b0*/  STL.64 [R1+0xd58], R6 ;  /* 0x000d580601007387 */ /* 0x0003e80000100a00 */
[----:B-1----:R-:W2:Y:S04]  /*f4c0*/  LDL.LU.64 R6, [R1+0x31a8] ;  /* 0x0031a80001067983 */ /* 0x002ea80000300a00 */
[----:B------:R-:W2:Y:S04]  /*f4d0*/  LDL.LU.64 R4, [R1+0x31a0] ;  /* 0x0031a00001047983 */ /* 0x000ea80000300a00 */
[----:B------:R-:W-:Y:S04]  /*f4e0*/  STL.64 [R1+0x3158], R26 ;  /* 0x0031581a01007387 */ /* 0x000fe80000100a00 */
[----:B------:R1:W-:Y:S04]  /*f4f0*/  STL.64 [R1+0x3150], R24 ;  /* 0x0031501801007387 */ /* 0x0003e80000100a00 */
[----:B-1----:R-:W2:Y:S02]  /*f500*/  LDL.LU.64 R24, [R1+0x110] ;  /* 0x0001100001187983 */ /* 0x002ea40000300a00 */
[-C--:B--2---:R-:W-:Y:S02]  /*f510*/  HMMA.1688.F32.TF32 R4, R4, R24.reuse, R8 ;  /* 0x000000180404723c */ /* 0x084fe40000081008 */
[----:B------:R-:W2:Y:S04]  /*f520*/  LDL.LU.64 R10, [R1+0x3198] ;  /* 0x00319800010a7983 */ /* 0x000ea80000300a00 */
[----:B------:R-:W2:Y:S11]  /*f530*/  LDL.LU.64 R8, [R1+0x3190] ;  /* 0x0031900001087983 */ /* 0x000eb60000300a00 */
[----:B------:R-:W-:Y:S06]  /*f540*/  @!UPT UIADD3 URZ, URZ, URZ, URZ ;  /* 0x0000003f3f3ff290 */ /* 0x000fec000fffe03f */
[----:B------:R-:W-:Y:S04]  /*f550*/  STL.64 [R1+0x300], R4 ;  /* 0x0003000401007387 */ /* 0x000fe80000100a00 */
[----:B------:R1:W-:Y:S04]  /*f560*/  STL.64 [R1+0x308], R6 ;  /* 0x0003080601007387 */ /* 0x0003e80000100a00 */
[----:B-1----:R-:W2:Y:S04]  /*f570*/  LDL.LU.64 R6, [R1+0x3188] ;  /* 0x0031880001067983 */ /* 0x002ea80000300a00 */
[----:B------:R-:W2:Y:S02]  /*f580*/  LDL.LU.64 R4, [R1+0x3180] ;  /* 0x0031800001047983 */ /* 0x000ea40000300a00 */
[-C--:B--2---:R-:W-:Y:S02]  /*f590*/  HMMA.1688.F32.TF32 R4, R4, R24.reuse, R8 ;  /* 0x000000180404723c */ /* 0x084fe40000081008 */
[----:B------:R-:W2:Y:S04]  /*f5a0*/  LDL.LU.64 R10, [R1+0x3178] ;  /* 0x00317800010a7983 */ /* 0x000ea80000300a00 */
[----:B------:R-:W2:Y:S11]  /*f5b0*/  LDL.LU.64 R8, [R1+0x3170] ;  /* 0x0031700001087983 */ /* 0x000eb60000300a00 */
[----:B------:R-:W-:Y:S06]  /*f5c0*/  @!UPT UIADD3 URZ, URZ, URZ, URZ ;  /* 0x0000003f3f3ff290 */ /* 0x000fec000fffe03f */
[----:B------:R-:W-:Y:S04]  /*f5d0*/  STL.64 [R1+0x340], R4 ;  /* 0x0003400401007387 */ /* 0x000fe80000100a00 */
[----:B------:R1:W-:Y:S04]  /*f5e0*/  STL.64 [R1+0x348], R6 ;  /* 0x0003480601007387 */ /* 0x0003e80000100a00 */
[----:B-1----:R-:W3:Y:S04]  /*f5f0*/  LDL.LU.64 R6, [R1+0x3168] ;  /* 0x0031680001067983 */ /* 0x002ee80000300a00 */
[----:B------:R-:W3:Y:S02]  /*f600*/  LDL.LU.64 R4, [R1+0x3160] ;  /* 0x0031600001047983 */ /* 0x000ee40000300a00 */
[-C--:B---3--:R-:W-:Y:S11]  /*f610*/  HMMA.1688.F32.TF32 R20, R4, R24.reuse, R20 ;  /* 0x000000180414723c */ /* 0x088ff60000081014 */
        /* <DEDUP_REMOVED lines=9> */
[----:B------:R-:W2:Y:S02]  /*f6b0*/  LDL.LU.64 R6, [R1+0x418] ;  /* 0x0004180001067983 */ /* 0x000ea40000300a00 */
[----:B--2---:R-:W-:Y:S11]  /*f6c0*/  HMMA.1688.F32.TF32 R4, R8, R24, R4 ;  /* 0x000000180804723c */ /* 0x004ff60000081004 */
[----:B------:R-:W-:Y:S11]  /*f6d0*/  @!UPT UIADD3 URZ, URZ, URZ, URZ ;  /* 0x0000003f3f3ff290 */ /* 0x000ff6000fffe03f */
[----:B------:R-:W-:Y:S01]  /*f6e0*/  @!UPT UIADD3 URZ, URZ, URZ, URZ ;  /* 0x0000003f3f3ff290 */ /* 0x000fe2000fffe03f */
[----:B------:R1:W-:Y:S04]  /*f6f0*/  STL.64 [R1+0x4b0], R4 ;  /* 0x0004b00401007387 */ /* 0x0003e80000100a00 */
[----:B------:R2:W-:Y:S04]  /*f700*/  STL.64 [R1+0x4b8], R6 ;  /* 0x0004b80601007387 */ /* 0x0005e80000100a00 */
[----:B-1----:R-:W3:Y:S04]  /*f710*/  LDL.LU.64 R4, [R1+0x1d0] ;  /* 0x0001d00001047983 */ /* 0x002ee80000300a00 */
[----:B--2---:R-:W3:Y:S04]  /*f720*/  LDL.LU.64 R6, [R1+0x1d8] ;  /* 0x0001d80001067983 */ /* 0x004ee80000300a00 */
[----:B------:R-:W-:Y:S04]  /*f730*/  STL.64 [R1+0x3108], R10 ;  /* 0x0031080a01007387 */ /* 0x000fe80000100a00 */
[----:B------:R1:W-:Y:S04]  /*f740*/  STL.64 [R1+0x3100], R8 ;  /* 0x0031000801007387 */ /* 0x0003e80000100a00 */
[----:B-1----:R-:W2:Y:S04]  /*f750*/  LDL.LU.64 R8, [R1+0x100] ;  /* 0x0001000001087983 */ /* 0x002ea80000300a00 */
[----:B--2---:R1:W-:Y:S04]  /*f760*/  STL.64 [R1+0x3138], R8 ;  /* 0x0031380801007387 */ /* 0x0043e80000100a00 */
        /* <DEDUP_REMOVED lines=8> */
[----:B------:R2:W-:Y:S04]  /*f7f0*/  STL.64 [R1+0x5a8], R10 ;  /* 0x0005a80a01007387 */ /* 0x0005e80000100a00 */
[----:B------:R-:W3:Y:S04]  /*f800*/  LDL.LU.64 R26, [R1+0x3158] ;  /* 0x00315800011a7983 */ /* 0x000ee80000300a00 */
[----:B------:R-:W3:Y:S04]  /*f810*/  LDL.LU.64 R24, [R1+0x3150] ;  /* 0x0031500001187983 */ /* 0x000ee80000300a00 */
[----:B------:R-:W-:Y:S04]  /*f820*/  STL.64 [R1+0x30f0], R14 ;  /* 0x0030f00e01007387 */ /* 0x000fe80000100a00 */
[----:B------:R4:W-:Y:S04]  /*f830*/  STL.64 [R1+0x30e8], R12 ;  /* 0x0030e80c01007387 */ /* 0x0009e80000100a00 */
[----:B-1----:R-:W3:Y:S04]  /*f840*/  LDL.LU.64 R8, [R1+0xd0] ;  /* 0x0000d00001087983 */ /* 0x002ee80000300a00 */
[----:B--2---:R-:W2:Y:S01]  /*f850*/  LDL.LU.64 R10, [R1+0xd8] ;  /* 0x0000d800010a7983 */ /* 0x004ea20000300a00 */
[----:B----4-:R-:W-:-:S02]  /*f860*/  IMAD.MOV.U32 R12, RZ, RZ, R2 ;  /* 0x000000ffff0c7224 */ /* 0x010fc400078e0002 */
[----:B------:R-:W-:-:S07]  /*f870*/  IMAD.MOV.U32 R13, RZ, RZ, R0 ;  /* 0x000000ffff0d7224 */ /* 0x000fce00078e0000 */
[-C--:B------:R-:W-:Y:S11]  /*f880*/  HMMA.1688.F32.TF32 R20, R16, R12.reuse, R20 ;  /* 0x0000000c1014723c */ /* 0x080ff60000081014 */
        /* <DEDUP_REMOVED lines=13> */
[----:B------:R1:W-:Y:S04]  /*f960*/  STL.64 [R1+0x740], R4 ;  /* 0x0007400401007387 */ /* 0x0003e80000100a00 */
[----:B------:R3:W-:Y:S04]  /*f970*/  STL.64 [R1+0x748], R6 ;  /* 0x0007480601007387 */ /* 0x0007e80000100a00 */
[----:B-1----:R-:W4:Y:S04]  /*f980*/  LDL.LU.64 R4, [R1+0x550] ;  /* 0x0005500001047983 */ /* 0x002f280000300a00 */
[----:B---3--:R-:W3:Y:S01]  /*f990*/  LDL.LU.64 R6, [R1+0x558] ;  /* 0x0005580001067983 */ /* 0x008ee20000300a00 */
[----:B--2---:R-:W-:Y:S03]  /*f9a0*/  HMMA.1688.F32.TF32 R12, R24, R12, R8 ;  /* 0x0000000c180c723c */ /* 0x004fe60000081008 */
[----:B---3--:R-:W-:Y:S04]  /*f9b0*/  STL.64 [R1+0x3130], R6 ;  /* 0x0031300601007387 */ /* 0x008fe80000100a00 */
[----:B----4-:R1:W-:Y:S04]  /*f9c0*/  STL.64 [R1+0x3128], R4 ;  /* 0x0031280401007387 */ /* 0x0103e80000100a00 */
[----:B-1----:R-:W2:Y:S04]  /*f9d0*/  LDL.LU.64 R4, [R1+0x9b0] ;  /* 0x0009b00001047983 */ /* 0x002ea80000300a00 */
[----:B------:R-:W2:Y:S04]  /*f9e0*/  LDL.LU.64 R6, [R1+0x9b8] ;  /* 0x0009b80001067983 */ /* 0x000ea80000300a00 */
[----:B------:R1:W-:Y:S04]  /*f9f0*/  STL.64 [R1+0x30d0], R22 ;  /* 0x0030d01601007387 */ /* 0x0003e80000100a00 */
[----:B------:R3:W-:Y:S04]  /*fa00*/  STL.64 [R1+0x30c8], R20 ;  /* 0x0030c81401007387 */ /* 0x0007e80000100a00 */
[----:B-1----:R-:W4:Y:S04]  /*fa10*/  LDL.64 R22, [R1+0x8] ;  /* 0x0000080001167983 */ /* 0x002f280000100a00 */
[----:B---3--:R-:W4:Y:S04]  /*fa20*/  LDL.64 R20, [R1] ;  /* 0x0000000001147983 */ /* 0x008f280000100a00 */
[----:B------:R-:W2:Y:S04]  /*fa30*/  LDL.LU.64 R8, [R1+0x3138] ;  /* 0x0031380001087983 */ /* 0x000ea80000300a00 */
[----:B------:R-:W-:Y:S04]  /*fa40*/  STL [R1+0x30fc], R26 ;  /* 0x0030fc1a01007387 */ /* 0x000fe80000100800 */
[----:B------:R-:W-:Y:S04]  /*fa50*/  STL [R1+0x30f8], R27 ;  /* 0x0030f81b01007387 */ /* 0x000fe80000100800 */
[----:B------:R-:W-:Y:S04]  /*fa60*/  STL.64 [R1+0xd60], R12 ;  /* 0x000d600c01007387 */ /* 0x000fe80000100a00 */
[----:B------:R-:W-:Y:S04]  /*fa70*/  STL.64 [R1+0xd68], R14 ;  /* 0x000d680e01007387 */ /* 0x000fe80000100a00 */
[----:B------:R1:W-:Y:S04]  /*fa80*/  STL.64 [R1+0x3110], R24 ;  /* 0x0031101801007387 */ /* 0x0003e80000100a00 */
[----:B-1----:R-:W3:Y:S04]  /*fa90*/  LDL.LU.64 R24, [R1+0x490] ;  /* 0x0004900001187983 */ /* 0x002ee80000300a00 */
[----:B------:R-:W3:Y:S04]  /*faa0*/  LDL.LU.64 R26, [R1+0x498] ;  /* 0x00049800011a7983 */ /* 0x000ee80000300a00 */
[----:B------:R-:W3:Y:S04]  /*fab0*/  LDL.LU.64 R12, [R1+0x430] ;  /* 0x00043000010c7983 */ /* 0x000ee80000300a00 */
[----:B------:R-:W3:Y:S01]  /*fac0*/  LDL.LU.64 R14, [R1+0x438] ;  /* 0x00043800010e7983 */ /* 0x000ee20000300a00 */
[----:B--2---:R-:W-:Y:S11]  /*fad0*/  HMMA.1688.F32.TF32 R4, R16, R8, R4 ;  /* 0x000000081004723c */ /* 0x004ff60000081004 */
[----:B------:R-:W-:Y:S11]  /*fae0*/  @!UPT UIADD3 URZ, URZ, URZ, URZ ;  /* 0x0000003f3f3ff290 */ /* 0x000ff6000fffe03f */
[----:B------:R-:W-:Y:S01]  /*faf0*/  @!UPT UIADD3 URZ, URZ, URZ, URZ ;  /* 0x0000003f3f3ff290 */ /* 0x000fe2000fffe03f */
[----:B------:R-:W-:Y:S04]  /*fb00*/  STL.64 [R1+0x2e0], R4 ;  /* 0x0002e00401007387 */ /* 0x000fe80000100a00 */
[----:B------:R1:W-:Y:S04]  /*fb10*/  STL.64 [R1+0x2e8], R6 ;  /* 0x0002e80601007387 */ /* 0x0003e80000100a00 */
[----:B-1----:R-:W4:Y:S04]  /*fb20*/  LDL.LU.64 R6, [R1+0x3130] ;  /* 0x0031300001067983 */ /* 0x002f280000300a00 */
[----:B------:R-:W4:Y:S01]  /*fb30*/  LDL.LU.64 R4, [R1+0x3128] ;  /* 0x0031280001047983 */ /* 0x000f220000300a00 */
[----:B------:R-:W-:-:S02]  /*fb40*/  IMAD.MOV.U32 R29, RZ, RZ, R16 ;  /* 0x000000ffff1d7224 */ /* 0x000fc400078e0010 */
[----:B------:R-:W-:Y:S02]  /*fb50*/  IMAD.MOV.U32 R28, RZ, RZ, R17 ;  /* 0x000000ffff1c7224 */ /* 0x000fe400078e0011 */
[----:B------:R-:W-:Y:S01]  /*fb60*/  IMAD.MOV.U32 R2, RZ, RZ, R18 ;  /* 0x000000ffff027224 */ /* 0x000fe200078e0012 */
[----:B------:R-:W2:Y:S01]  /*fb70*/  LDL.LU.64 R16, [R1+0x400] ;  /* 0x0004000001107983 */ /* 0x000ea20000300a00 */
[----:B------:R-:W-:-:S03]  /*fb80*/  IMAD.MOV.U32 R0, RZ, RZ, R19 ;  /* 0x000000ffff007224 */ /* 0x000fc600078e0013 */
[----:B------:R-:W2:Y:S01]  /*fb90*/  LDL.LU.64 R18, [R1+0x408] ;  /* 0x0004080001127983 */ /* 0x000ea20000300a00 */
[----:B----4-:R-:W-:Y:S11]  /*fba0*/  HMMA.1688.F32.TF32 R4, R20, R8, R4 ;  /* 0x000000081404723c */ /* 0x010ff60000081004 */
[----:B------:R-:W-:Y:S11]  /*fbb0*/  @!UPT UIADD3 URZ, URZ, URZ, URZ ;  /* 0x0000003f3f3ff290 */ /* 0x000ff6000fffe03f */
[----:B------:R-:W-:Y:S01]  /*fbc0*/  @!UPT UIADD3 URZ, URZ, URZ, URZ ;  /* 0x0000003f3f3ff290 */ /* 0x000fe2000fffe03f */
[----:B------:R-:W-:Y:S04]  /*fbd0*/  STL.64 [R1+0x2f0], R4 ;  /* 0x0002f00401007387 */ /* 0x000fe80000100a00 */
[----:B------:R1:W-:Y:S04]  /*fbe0*/  STL.64 [R1+0x2f8], R6 ;  /* 0x0002f80601007387 */ /* 0x0003e80000100a00 */
[----:B-1----:R-:W3:Y:S04]  /*fbf0*/  LDL.LU.64 R6, [R1+0x3120] ;  /* 0x0031200001067983 */ /* 0x002ee80000300a00 */
[----:B------:R-:W3:Y:S01]  /*fc00*/  LDL.LU.64 R4, [R1+0x3118] ;  /* 0x0031180001047983 */ /* 0x000ee20000300a00 */
[----:B------:R-:W-:-:S03]  /*fc10*/  IMAD.MOV.U32 R3, RZ, RZ, R22 ;  /* 0x000000ffff037224 */ /* 0x000fc600078e0016 */
[----:B------:R-:W4:Y:S04]  /*fc20*/  LDL.LU.64 R20, [R1+0x2c0] ;  /* 0x0002c00001147983 */ /* 0x000f280000300a00 */
[----:B------:R-:W4:Y:S01]  /*fc30*/  LDL.LU.64 R22, [R1+0x2c8] ;  /* 0x0002c80001167983 */ /* 0x000f220000300a00 */
[----:B---3--:R-:W-:Y:S11]  /*fc40*/  HMMA.1688.F32.TF32 R24, R4, R8, R24 ;  /* 0x000000080418723c */ /* 0x008ff60000081018 */
[----:B------:R-:W-:Y:S11]  /*fc50*/  @!UPT UIADD3 URZ, URZ, URZ, URZ ;  /* 0x0000003f3f3ff290 */ /* 0x000ff6000fffe03f */
[----:B------:R-:W-:Y:S01]  /*fc60*/  @!UPT UIADD3 URZ, URZ, URZ, URZ ;  /* 0x0000003f3f3ff290 */ /* 0x000fe2000fffe03f */
[----:B------:R1:W-:Y:S04]  /*fc70*/  STL.64 [R1+0x330], R24 ;  /* 0x0003301801007387 */ /* 0x0003e80000100a00 */
[----:B------:R3:W-:Y:S04]  /*fc80*/  STL.64 [R1+0x338], R26 ;  /* 0x0003381a01007387 */ /* 0x0007e80000100a00 */
[----:B-1----:R-:W2:Y:S01]  /*fc90*/  LDL.LU.64 R24, [R1+0x3110] ;  /* 0x0031100001187983 */ /* 0x002ea20000300a00 */
[----:B---3--:R-:W-:-:S03]  /*fca0*/  IMAD.MOV.U32 R26, RZ, RZ, R8 ;  /* 0x000000ffff1a7224 */ /* 0x008fc600078e0008 */
[----:B------:R-:W3:Y:S01]  /*fcb0*/  LDL.LU.64 R10, [R1+0x3108] ;  /* 0x00310800010a7983 */ /* 0x000ee20000300a00 */
[----:B------:R-:W-:-:S03]  /*fcc0*/  IMAD.MOV.U32 R27, RZ, RZ, R9 ;  /* 0x000000ffff1b7224 */ /* 0x000fc600078e0009 */
[----:B------:R-:W3:Y:S04]  /*fcd0*/  LDL.LU.64 R8, [R1+0x3100] ;  /* 0x0031000001087983 */ /* 0x000ee80000300a00 */
[----:B------:R-:W-:Y:S04]  /*fce0*/  STL.64 [R1+0x2fa0], R6 ;  /* 0x002fa00601007387 */ /* 0x000fe80000100a00 */
[----:B------:R1:W-:Y:S02]  /*fcf0*/  STL.64 [R1+0x2f98], R4 ;  /* 0x002f980401007387 */ /* 0x0003e40000100a00 */
[----:B-1----:R-:W-:-:S02]  /*fd00*/  IMAD.MOV.U32 R4, RZ, RZ, R26 ;  /* 0x000000ffff047224 */ /* 0x002fc400078e001a */
[----:B------:R-:W-:Y:S01]  /*fd10*/  IMAD.MOV.U32 R5, RZ, RZ, R27 ;  /* 0x000000ffff057224 */ /* 0x000fe200078e001b */
[----:B------:R-:W2:Y:S04]  /*fd20*/  LDL.LU R26, [R1+0x30fc] ;  /* 0x0030fc00011a7983 */ /* 0x000ea80000300800 */
[----:B------:R-:W2:Y:S02]  /*fd30*/  LDL.LU R27, [R1+0x30f8] ;  /* 0x0030f800011b7983 */ /* 0x000ea40000300800 */
[-C--:B---3--:R-:W-:Y:S11]  /*fd40*/  HMMA.1688.F32.TF32 R12, R8, R4.reuse, R12 ;  /* 0x00000004080c723c */ /* 0x088ff6000008100c */
[----:B------:R-:W-:Y:S11]  /*fd50*/  @!UPT UIADD3 URZ, URZ, URZ, URZ ;  /* 0x0000003f3f3ff290 */ /* 0x000ff6000fffe03f */
[----:B------:R-:W-:Y:S01]  /*fd60*/  @!UPT UIADD3 URZ, URZ, URZ, URZ ;  /* 0x0000003f3f3ff290 */ /* 0x000fe2000fffe03f */
[----:B------:R-:W-:Y:S04]  /*fd70*/  STL.64 [R1+0x4a0], R12 ;  /* 0x0004a00c01007387 */ /* 0x000fe80000100a00 */
[----:B------:R1:W-:Y:S04]  /*fd80*/  STL.64 [R1+0x4a8], R14 ;  /* 0x0004a80e01007387 */ /* 0x0003e80000100a00 */
[----:B-1----:R-:W2:Y:S04]  /*fd90*/  LDL.LU.64 R14, [R1+0x30f0] ;  /* 0x0030f000010e7983 */ /* 0x002ea80000300a00 */
[----:B------:R-:W2:Y:S04]  /*fda0*/  LDL.LU.64 R12, [R1+0x30e8] ;  /* 0x0030e800010c7983 */ /* 0x000ea80000300a00 */
[----:B------:R-:W-:Y:S04]  /*fdb0*/  STL [R1+0x2f00], R11 ;  /* 0x002f000b01007387 */ /* 0x000fe80000100800 */
[----:B------:R-:W-:Y:S04]  /*fdc0*/  STL [R1+0x2f20], R10 ;  /* 0x002f200a01007387 */ /* 0x000fe80000100800 */
        /* <DEDUP_REMOVED lines=19> */
[----:B-1----:R-:W2:Y:S04]  /*ff00*/  LDL.LU.64 R22, [R1+0x30d0] ;  /* 0x0030d00001167983 */ /* 0x002ea80000300a00 */
[----:B------:R-:W2:Y:S01]  /*ff10*/  LDL.LU.64 R20, [R1+0x30c8] ;  /* 0x0030c80001147983 */ /* 0x000ea20000300a00 */
[-C--:B---3--:R-:W-:Y:S03]  /*ff20*/  HMMA.1688.F32.TF32 R8, R24, R4.reuse, R8 ;  /* 0x000000041808723c */ /* 0x088fe60000081008 */
[----:B------:R-:W-:Y:S04]  /*ff30*/  STL.64 [R1+0x2dd0], R18 ;  /* 0x002dd01201007387 */ /* 0x000fe80000100a00 */
[----:B------:R-:W-:Y:S01]  /*ff40*/  STL.64 [R1+0x2dc8], R16 ;  /* 0x002dc81001007387 */ /* 0x000fe20000100a00 */
[----:B------:R-:W-:Y:S01]  /*ff50*/  IMAD.MOV.U32 R6, RZ, RZ, R3 ;  /* 0x000000ffff067224 */ /* 0x000fe200078e0003 */
[----:B--2---:R-:W-:Y:S02]  /*ff60*/  HMMA.1688.F32.TF32 R12, R20, R4, R12 ;  /* 0x00000004140c723c */ /* 0x004fe4000008100c */
[----:B------:R-:W-:Y:S04]  /*ff70*/  STL.64 [R1+0x2d18], R22 ;  /* 0x002d181601007387 */ /* 0x000fe80000100a00 */
[----:B------:R-:W-:Y:S11]  /*ff80*/  STL.64 [R1+0x2d10], R20 ;  /* 0x002d101401007387 */ /* 0x000ff60000100a00 */
[----:B------:R-:W-:Y:S06]  /*ff90*/  @!UPT UIADD3 URZ, URZ, URZ, URZ ;  /* 0x0000003f3f3ff290 */ /* 0x000fec000fffe03f */
[----:B------:R-:W-:Y:S04]  /*ffa0*/  STL.64 [R1+0x730], R12 ;  /* 0x0007300c01007387 */ /* 0x000fe80000100a00 */
[----:B------:R-:W-:Y:S04]  /*ffb0*/  STL.64 [R1+0x738], R14 ;  /* 0x0007380e01007387 */ /* 0x000fe80000100a00 */
[----:B------:R-:W2:Y:S04]  /*ffc0*/  LDL.LU R4, [R1] ;  /* 0x0000000001047983 */ /* 0x000ea80000300800 */
[----:B------:R-:W-:Y:S04]  /*ffd0*/  STL.64 [R1+0xd30], R8 ;  /* 0x000d300801007387 */ /* 0x000fe80000100a00 */
[----:B------:R-:W-:Y:S04]  /*ffe0*/  STL.64 [R1+0xd38], R10 ;  /* 0x000d380a01007387 */ /* 0x000fe80000100a00 */
[----:B------:R-:W2:Y:S04]  /*fff0*/  LDL.LU R5, [R1+0x4] ;  /* 0x0000040001057983 */ /* 0x000ea80000300800 */
[----:B------:R-:W3:Y:S04]  /*10000*/  LDL.LU R3, [R1+0x30c0] ;  /* 0x0030c00001037983 */ /* 0x000ee80000300800 */
[----:B------:R-:W4:Y:S04]  /*10010*/  LDL.LU R7, [R1+0xc] ;  /* 0x00000c0001077983 */ /* 0x000f280000300800 */
[----:B---3--:R-:W1:Y:S04]  /*10020*/  LDSM.16.M88.4 R8, [R3+0x28000] ;  /* 0x028000000308783b */ /* 0x008e680000000200 */
[----:B----4-:R3:W-:Y:S04]  /*10030*/  STL.64 [R1+0x3038], R6 ;  /* 0x0030380601007387 */ /* 0x0107e80000100a00 */
[----:B--2---:R-:W-:Y:S04]  /*10040*/  STL.64 [R1+0x3030], R4 ;  /* 0x0030300401007387 */ /* 0x004fe80000100a00 */
[----:B------:R-:W-:Y:S04]  /*10050*/  STL.64 [R1+0x2d08], R26 ;  /* 0x002d081a01007387 */ /* 0x000fe80000100a00 */
[----:B------:R-:W-:Y:S04]  /*10060*/  STL.64 [R1+0x2d00], R24 ;  /* 0x002d001801007387 */ /* 0x000fe80000100a00 */
[----:B------:R-:W2:Y:S04]  /*10070*/  LDSM.16.M88.4 R24, [R3+0x26000] ;  /* 0x026000000318783b */ /* 0x000ea80000000200 */
[----:B------:R-:W4:Y:S01]  /*10080*/  LDSM.16.M88.4 R12, [R3+0x27000] ;  /* 0x02700000030c783b */ /* 0x000f220000000200 */
[----:B---3--:R-:W-:-:S02]  /*10090*/  IMAD.MOV.U32 R6, RZ, RZ, R2 ;  /* 0x000000ffff067224 */ /* 0x008fc400078e0002 */
[----:B------:R-:W-:Y:S01]  /*100a0*/  IMAD.MOV.U32 R7, RZ, RZ, R0 ;  /* 0x000000ffff077224 */ /* 0x000fe200078e0000 */
[----:B------:R-:W-:Y:S04]  /*100b0*/  LDSM.16.M88.4 R16, [R3+0x2a000] ;  /* 0x02a000000310783b */ /* 0x000fe80000000200 */
[----:B-1----:R-:W-:Y:S01]  /*100c0*/  STL.64 [R1+0xd0], R8 ;  /* 0x0000d00801007387 */ /* 0x002fe20000100a00 */
[----:B------:R-:W-:Y:S02]  /*100d0*/  IMAD.MOV.U32 R2, RZ, RZ, R8 ;  /* 0x000000ffff027224 */ /* 0x000fe400078e0008 */
[----:B------:R-:W-:Y:S01]  /*100e0*/  IMAD.MOV.U32 R0, RZ, RZ, R9 ;  /* 0x000000ffff007224 */ /* 0x000fe200078e0009 */
[----:B------:R-:W-:Y:S04]  /*100f0*/  STL.64 [R1+0xd8], R10 ;  /* 0x0000d80a01007387 */ /* 0x000fe80000100a00 */
[----:B------:R-:W1:Y:S04]  /*10100*/  LDSM.16.M88.4 R8, [R3+0x29000] ;  /* 0x029000000308783b */ /* 0x000e680000000200 */
[----:B--2---:R-:W-:Y:S04]  /*10110*/  STL.64 [R1+0xf8], R26 ;  /* 0x0000f81a01007387 */ /* 0x004fe80000100a00 */
[----:B----4-:R-:W-:Y:S04]  /*10120*/  STL.64 [R1+0xe8], R14 ;  /* 0x0000e80e01007387 */ /* 0x010fe80000100a00 */
[----:B------:R-:W-:Y:S04]  /*10130*/  STL.64 [R1+0x30b8], R12 ;  /* 0x0030b80c01007387 */ /* 0x000fe80000100a00 */
[----:B------:R-:W2:Y:S04]  /*10140*/  LDSM.16.M88.4 R12, [R3+0x2b000] ;  /* 0x02b00000030c783b */ /* 0x000ea80000000200 */
[----:B-1----:R-:W-:Y:S04]  /*10150*/  STL.64 [R1+0xc0], R8 ;  /* 0x0000c00801007387 */ /* 0x002fe80000100a00 */
[----:B------:R-:W-:Y:S04]  /*10160*/  STL.64 [R1+0xb0], R16 ;  /* 0x0000b01001007387 */ /* 0x000fe80000100a00 */
[----:B------:R-:W-:Y:S04]  /*10170*/  STL.64 [R1+0xb8], R18 ;  /* 0x0000b81201007387 */ /* 0x000fe80000100a00 */
[----:B------:R-:W-:Y:S04]  /*10180*/  STL.64 [R1+0xc8], R10 ;  /* 0x0000c80a01007387 */ /* 0x000fe80000100a00 */
[----:B------:R-:W-:Y:S04]  /*10190*/  LDSM.16.M88.4 R16, [R3+0x2d000] ;  /* 0x02d000000310783b */ /* 0x000fe80000000200 */
[----:B--2---:R-:W-:Y:S04]  /*101a0*/  STL.64 [R1+0xa0], R12 ;  /* 0x0000a00c01007387 */ /* 0x004fe80000100a00 */
[----:B------:R-:W-:Y:S04]  /*101b0*/  STL.64 [R1+0xa8], R14 ;  /* 0x0000a80e01007387 */ /* 0x000fe80000100a00 */
[----:B------:R-:W1:Y:S04]  /*101c0*/  LDSM.16.M88.4 R12, [R3+0x2c000] ;  /* 0x02c00000030c783b */ /* 0x000e680000000200 */
[----:B------:R-:W-:Y:S04]  /*101d0*/  STL.64 [R1+0x30a0], R8 ;  /* 0x0030a00801007387 */ /* 0x000fe80000100a00 */
[----:B------:R-:W2:Y:S04]  /*101e0*/  LDSM.16.M88.4 R8, [R3+0x2e000] ;  /* 0x02e000000308783b */ /* 0x000ea80000000200 */
[----:B-1----:R1:W-:Y:S04]  /*101f0*/  STL.64 [R1+0x90], R12 ;  /* 0x0000900c01007387 */ /* 0x0023e80000100a00 */
[----:B------:R3:W-:Y:S04]  /*10200*/  STL.64 [R1+0x98], R14 ;  /* 0x0000980e01007387 */ /* 0x0007e80000100a00 */
[----:B-1----:R-:W4:Y:S04]  /*10210*/  LDL.LU.64 R12, [R1+0xb90] ;  /* 0x000b9000010c7983 */ /* 0x002f280000300a00 */
[----:B------:R-:W-:Y:S04]  /*10220*/  STL.64 [R1+0x80], R16 ;  /* 0x0000801001007387 */ /* 0x000fe80000100a00 */
[----:B------:R-:W-:Y:S04]  /*10230*/  STL.64 [R1+0x88], R18 ;  /* 0x0000881201007387 */ /* 0x000fe80000100a00 */
[----:B---3--:R-:W4:Y:S04]  /*10240*/  LDL.LU.64 R14, [R1+0xb98] ;  /* 0x000b9800010e7983 */ /* 0x008f280000300a00 */
[----:B--2---:R1:W-:Y:S04]  /*10250*/  STL.64 [R1+0x70], R8 ;  /* 0x0000700801007387 */ /* 0x0043e80000100a00 */
[----:B------:R2:W-:Y:S04]  /*10260*/  STL.64 [R1+0x78], R10 ;  /* 0x0000780a01007387 */ /* 0x0005e80000100a00 */
[----:B------:R-:W3:Y:S04]  /*10270*/  LDSM.16.M88.4 R16, [R3+0x2f000] ;  /* 0x02f000000310783b */ /* 0x000ee80000000200 */
[----:B-1----:R-:W4:Y:S04]  /*10280*/  LDL.LU.64 R8, [R1+0xb70] ;  /* 0x000b700001087983 */ /* 0x002f280000300a00 */
[----:B--2---:R-:W2:Y:S01]  /*10290*/  LDL.LU.64 R10, [R1+0xb78] ;  /* 0x000b7800010a7983 */ /* 0x004ea20000300a00 */
[----:B---3--:R-:W-:-:S02]  /*102a0*/  IMAD.MOV.U32 R22, RZ, RZ, R18 ;  /* 0x000000ffff167224 */ /* 0x008fc400078e0012 */
[----:B------:R-:W-:Y:S01]  /*102b0*/  IMAD.MOV.U32 R21, RZ, RZ, R19 ;  /* 0x000000ffff157224 */ /* 0x000fe200078e0013 */
[----:B--2---:R-:W-:Y:S04]  /*102c0*/  STL.64 [R1+0x30b0], R10 ;  /* 0x0030b00a01007387 */ /* 0x004fe80000100a00 */
[----:B----4-:R1:W-:Y:S04]  /*102d0*/  STL.64 [R1+0x30a8], R8 ;  /* 0x0030a80801007387 */ /* 0x0103e80000100a00 */
[----:B-1----:R-:W2:Y:S04]  /*102e0*/  LDL.LU.64 R8, [R1+0xb80] ;  /* 0x000b800001087983 */ /* 0x002ea80000300a00 */
[----:B------:R-:W2:Y:S04]  /*102f0*/  LDL.LU.64 R10, [R1+0xb88] ;  /* 0x000b8800010a7983 */ /* 0x000ea80000300a00 */
[----:B------:R-:W-:Y:S04]  /*10300*/  STL [R1+0x2e3c], R22 ;  /* 0x002e3c1601007387 */ /* 0x000fe80000100800 */
[----:B------:R-:W-:Y:S04]  /*10310*/  STL [R1+0x2e38], R21 ;  /* 0x002e381501007387 */ /* 0x000fe80000100800 */
[----:B------:R-:W-:Y:S04]  /*10320*/  STL.64 [R1+0x68], R18 ;  /* 0x0000681201007387 */ /* 0x000fe80000100a00 */
[----:B------:R1:W-:Y:S04]  /*10330*/  STL.64 [R1+0x3090], R16 ;  /* 0x0030901001007387 */ /* 0x0003e80000100a00 */
[----:B-1----:R-:W3:Y:S01]  /*10340*/  LDL.64 R16, [R1+0xa0] ;  /* 0x0000a00001107983 */ /* 0x002ee20000100a00 */
[----:B------:R-:W-:-:S02]  /*10350*/  IMAD.MOV.U32 R4, RZ, RZ, R29 ;  /* 0x000000ffff047224 */ /* 0x000fc400078e001d */
[----:B------:R-:W-:-:S07]  /*10360*/  IMAD.MOV.U32 R5, RZ, RZ, R28 ;  /* 0x000000ffff057224 */ /* 0x000fce00078e001c */
[C---:B------:R-:W-:Y:S01]  /*10370*/  HMMA.1688.F32.TF32 R12, R4.reuse, R24, R12 ;  /* 0x00000018040c723c */ /* 0x040fe2000008100c */
[----:B---3--:R1:W-:Y:S04]  /*10380*/  STL.64 [R1+0x3098], R16 ;  /* 0x0030981001007387 */ /* 0x0083e80000100a00 */
[----:B-1----:R-:W3:Y:S04]  /*10390*/  LDL.LU.64 R16, [R1+0xb60] ;  /* 0x000b600001107983 */ /* 0x002ee80000300a00 */
[----:B------:R-:W3:Y:S11]  /*103a0*/  LDL.LU.64 R18, [R1+0xb68] ;  /* 0x000b680001127983 */ /* 0x000ef60000300a00 */
[----:B------:R-:W-:Y:S03]  /*103b0*/  @!UPT UIADD3 URZ, URZ, URZ, URZ ;  /* 0x0000003f3f3ff290 */ /* 0x000fe6000fffe03f */
[----:B------:R1:W-:Y:S04]  /*103c0*/  STL.64 [R1+0x2d0], R12 ;  /* 0x0002d00c01007387 */ /* 0x0003e80000100a00 */
[----:B------:R-:W-:Y:S04]  /*103d0*/  STL.64 [R1+0x2d8], R14 ;  /* 0x0002d80e01007387 */ /* 0x000fe80000100a00 */
[----:B-1----:R-:W2:Y:S04]  /*103e0*/  LDL.LU.64 R12, [R1+0x30b8] ;  /* 0x0030b800010c7983 */ /* 0x002ea80000300a00 */
[----:B------:R1:W-:Y:S04]  /*103f0*/  STL.64 [R1+0x3060], R24 ;  /* 0x0030601801007387 */ /* 0x0003e80000100a00 */
[----:B-1----:R-:W4:Y:S04]  /*10400*/  LDL.LU.64 R24, [R1+0xb40] ;  /* 0x000b400001187983 */ /* 0x002f280000300a00 */
[----:B------:R-:W4:Y:S01]  /*10410*/  LDL.LU.64 R26, [R1+0xb48] ;  /* 0x000b4800011a7983 */ /* 0x000f220000300a00 */
[----:B--2---:R-:W-:Y:S11]  /*10420*/  HMMA.1688.F32.TF32 R8, R4, R12, R8 ;  /* 0x0000000c0408723c */ /* 0x004ff60000081008 */
[----:B------:R-:W-:Y:S11]  /*10430*/  @!UPT UIADD3 URZ, URZ, URZ, URZ ;  /* 0x0000003f3f3ff290 */ /* 0x000ff6000fffe03f */
[----:B------:R-:W-:Y:S01]  /*10440*/  @!UPT UIADD3 URZ, URZ, URZ, URZ ;  /* 0x0000003f3f3ff290 */ /* 0x000fe2000fffe03f */
[----:B------:R-:W-:Y:S04]  /*10450*/  STL.64 [R1+0x2c0], R8 ;  /* 0x0002c00801007387 */ /* 0x000fe80000100a00 */
[----:B------:R1:W-:Y:S04]  /*10460*/  STL.64 [R1+0x2c8], R10 ;  /* 0x0002c80a01007387 */ /* 0x0003e80000100a00 */
[----:B-1----:R-:W2:Y:S04]  /*10470*/  LDL.LU.64 R10, [R1+0x30b0] ;  /* 0x0030b000010a7983 */ /* 0x002ea80000300a00 */
[----:B------:R-:W2:Y:S01]  /*10480*/  LDL.LU.64 R8, [R1+0x30a8] ;  /* 0x0030a80001087983 */ /* 0x000ea20000300a00 */
[----:B------:R-:W-:-:S02]  /*10490*/  IMAD.MOV.U32 R20, RZ, RZ, R2 ;  /* 0x000000ffff147224 */ /* 0x000fc400078e0002 */
[----:B------:R-:W-:-:S07]  /*104a0*/  IMAD.MOV.U32 R21, RZ, RZ, R0 ;  /* 0x000000ffff157224 */ /* 0x000fce00078e0000 */
[C---:B--2---:R-:W-:Y:S11]  /*104b0*/  HMMA.1688.F32.TF32 R8, R4.reuse, R20, R8 ;  /* 0x000000140408723c */ /* 0x044ff60000081008 */
[----:B------:R-:W-:Y:S11]  /*104c0*/  @!UPT UIADD3 URZ, URZ, URZ, URZ ;  /* 0x0000003f3f3ff290 */ /* 0x000ff6000fffe03f */
[----:B------:R-:W-:Y:S01]  /*104d0*/  @!UPT UIADD3 URZ, URZ, URZ, URZ ;  /* 0x0000003f3f3ff290 */ /* 0x000fe2000fffe03f */
[----:B------:R1:W-:Y:S04]  /*104e0*/  STL.64 [R1+0x2b0], R8 ;  /* 0x0002b00801007387 */ /* 0x0003e80000100a00 */
[----:B------:R-:W-:Y:S04]  /*104f0*/  STL.64 [R1+0x2b8], R10 ;  /* 0x0002b80a01007387 */ /* 0x000fe80000100a00 */
[----:B-1----:R-:W3:Y:S04]  /*10500*/  LDL.LU.64 R8, [R1+0x30a0] ;  /* 0x0030a00001087983 */ /* 0x002ee80000300a00 */
[----:B------:R1:W-:Y:S04]  /*10510*/  STL.64 [R1+0x3078], R20 ;  /* 0x0030781401007387 */ /* 0x0003e80000100a00 */
[----:B-1----:R-:W2:Y:S01]  /*10520*/  LDL.64 R20, [R1+0xb0] ;  /* 0x0000b00001147983 */ /* 0x002ea20000100a00 */
[----:B---3--:R-:W-:Y:S11]  /*10530*/  HMMA.1688.F32.TF32 R16, R4, R8, R16 ;  /* 0x000000080410723c */ /* 0x008ff60000081010 */
[----:B------:R-:W-:Y:S11]  /*10540*/  @!UPT UIADD3 URZ, URZ, URZ, URZ ;  /* 0x0000003f3f3ff290 */ /* 0x000ff6000fffe03f */
[----:B------:R-:W-:Y:S01]  /*10550*/  @!UPT UIADD3 URZ, URZ, URZ, URZ ;  /* 0x0000003f3f3ff290 */ /* 0x000fe2000fffe03f */
[----:B------:R1:W-:Y:S04]  /*10560*/  STL.64 [R1+0x2a0], R16 ;  /* 0x0002a01001007387 */ /* 0x0003e80000100a00 */
[----:B------:R-:W-:Y:S04]  /*10570*/  STL.64 [R1+0x2a8], R18 ;  /* 0x0002a81201007387 */ /* 0x000fe80000100a00 */
[----:B-1----:R-:W4:Y:S04]  /*10580*/  LDL.LU.64 R16, [R1+0x3098] ;  /* 0x0030980001107983 */ /* 0x002f280000300a00 */
[----:B------:R1:W-:Y:S04]  /*10590*/  STL.64 [R1+0x3028], R8 ;  /* 0x0030280801007387 */ /* 0x0003e80000100a00 */
[----:B-1----:R-:W3:Y:S04]  /*105a0*/  LDL.LU.64 R8, [R1+0xb50] ;  /* 0x000b500001087983 */ /* 0x002ee80000300a00 */
[----:B------:R-:W3:Y:S01]  /*105b0*/  LDL.LU.64 R10, [R1+0xb58] ;  /* 0x000b5800010a7983 */ /* 0x000ee20000300a00 */
[----:B--2---:R-:W-:-:S02]  /*105c0*/  IMAD.MOV.U32 R14, RZ, RZ, R20 ;  /* 0x000000ffff0e7224 */ /* 0x004fc400078e0014 */
[----:B------:R-:W-:Y:S01]  /*105d0*/  IMAD.MOV.U32 R3, RZ, RZ, R21 ;  /* 0x000000ffff037224 */ /* 0x000fe200078e0015 */
[C---:B---3--:R-:W-:Y:S11]  /*105e0*/  HMMA.1688.F32.TF32 R8, R4.reuse, R20, R8 ;  /* 0x000000140408723c */ /* 0x048ff60000081008 */
[----:B------:R-:W-:Y:S11]  /*105f0*/  @!UPT UIADD3 URZ, URZ, URZ, URZ ;  /* 0x0000003f3f3ff290 */ /* 0x000ff6000fffe03f */
[----:B------:R-:W-:Y:S01]  /*10600*/  @!UPT UIADD3 URZ, URZ, URZ, URZ ;  /* 0x0000003f3f3ff290 */ /* 0x000fe2000fffe03f */
[----:B------:R-:W-:Y:S04]  /*10610*/  STL.64 [R1+0x290], R8 ;  /* 0x0002900801007387 */ /* 0x000fe80000100a00 */
[----:B------:R4:W-:Y:S02]  /*10620*/  STL.64 [R1+0x298], R10 ;  /* 0x0002980a01007387 */ /* 0x0009e40000100a00 */
[----:B----4-:R-:W-:Y:S02]  /*10630*/  HMMA.1688.F32.TF32 R8, R4, R16, R24 ;  /* 0x000000100408723c */ /* 0x010fe40000081018 */
[----:B------:R-:W-:Y:S01]  /*10640*/  STL [R1+0x3088], R14 ;  /* 0x0030880e01007387 */ /* 0x000fe20000100800 */
[----:B------:R-:W-:-:S03]  /*10650*/  IMAD.MOV.U32 R2, RZ, RZ, R16 ;  /* 0x000000ffff027224 */ /* 0x000fc600078e0010 */
[----:B------:R1:W-:Y:S01]  /*10660*/  STL.64 [R1+0x3080], R12 ;  /* 0x0030800c01007387 */ /* 0x0003e20000100a00 */
[----:B------:R-:W-:-:S03]  /*10670*/  IMAD.MOV.U32 R0, RZ, RZ, R17 ;  /* 0x000000ffff007224 */ /* 0x000fc600078e0011 */
[----:B-1----:R-:W2:Y:S11]  /*10680*/  LDL.64 R12, [R1+0x90] ;  /* 0x00009000010c7983 */ /* 0x002eb60000100a00 */
[----:B------:R-:W-:Y:S02]  /*10690*/  @!UPT UIADD3 URZ, URZ, URZ, URZ ;  /* 0x0000003f3f3ff290 */ /* 0x000fe4000fffe03f */
[----:B------:R-:W-:Y:S04]  /*106a0*/  STL.64 [R1+0x280], R8 ;  /* 0x0002800801007387 */ /* 0x000fe80000100a00 */
[----:B------:R-:W-:Y:S04]  /*106b0*/  STL.64 [R1+0x288], R10 ;  /* 0x0002880a01007387 */ /* 0x000fe80000100a00 */
[----:B------:R-:W2:Y:S04]  /*106c0*/  LDL.LU.64 R16, [R1+0xb30] ;  /* 0x000b300001107983 */ /* 0x000ea80000300a00 */
[----:B------:R-:W2:Y:S04]  /*106d0*/  LDL.LU.64 R18, [R1+0xb38] ;  /* 0x000b380001127983 */ /* 0x000ea80000300a00 */
[----:B------:R-:W3:Y:S04]  /*106e0*/  LDL.LU.64 R20, [R1+0xb20] ;  /* 0x000b200001147983 */ /* 0x000ee80000300a00 */
[----:B------:R-:W3:Y:S04]  /*106f0*/  LDL.LU.64 R22, [R1+0xb28] ;  /* 0x000b280001167983 */ /* 0x000ee80000300a00 */
[----:B------:R-:W4:Y:S04]  /*10700*/  LDL.LU.64 R24, [R1+0xbb0] ;  /* 0x000bb00001187983 */ /* 0x000f280000300a00 */
[----:B------:R-:W2:Y:S04]  /*10710*/  LDL.LU.64 R26, [R1+0xbb8] ;  /* 0x000bb800011a7983 */ /* 0x000ea80000300a00 */
[----:B--2---:R-:W-:Y:S04]  /*10720*/  STL.64 [R1+0x3070], R26 ;  /* 0x0030701a01007387 */ /* 0x004fe80000100a00 */
[----:B----4-:R1:W-:Y:S04]  /*10730*/  STL.64 [R1+0x3068], R24 ;  /* 0x0030681801007387 */ /* 0x0103e80000100a00 */
[----:B-1----:R-:W3:Y:S04]  /*10740*/  LDL.64 R24, [R1+0x80] ;  /* 0x0000800001187983 */ /* 0x002ee80000100a00 */
[----:B------:R-:W2:Y:S04]  /*10750*/  LDL.LU.64 R8, [R1+0xad0] ;  /* 0x000ad00001087983 */ /* 0x000ea80000300a00 */
[----:B------:R-:W4:Y:S01]  /*10760*/  LDL.LU.64 R10, [R1+0xad8] ;  /* 0x000ad800010a7983 */ /* 0x000f220000300a00 */
[C---:B------:R-:W-:Y:S03]  /*10770*/  HMMA.1688.F32.TF32 R16, R4.reuse, R12, R16 ;  /* 0x0000000c0410723c */ /* 0x040fe60000081010 */
[----:B----4-:R-:W-:Y:S04]  /*10780*/  STL.64 [R1+0x3048], R10 ;  /* 0x0030480a01007387 */ /* 0x010fe80000100a00 */
[----:B--2---:R1:W-:Y:S04]  /*10790*/  STL.64 [R1+0x3040], R8 ;  /* 0x0030400801007387 */ /* 0x0043e80000100a00 */
[----:B-1----:R-:W2:Y:S04]  /*107a0*/  LDL.LU.64 R8, [R1+0xba0] ;  /* 0x000ba00001087983 */ /* 0x002ea80000300a00 */
[----:B------:R-:W4:Y:S01]  /*107b0*/  LDL.LU.64 R10, [R1+0xba8] ;  /* 0x000ba800010a7983 */ /* 0x000f220000300a00 */
[----:B---3--:R-:W-:Y:S01]  /*107c0*/  HMMA.1688.F32.TF32 R20, R4, R24, R20 ;  /* 0x000000180414723c */ /* 0x008fe20000081014 */
[----:B------:R-:W-:-:S02]  /*107d0*/  IMAD.MOV.U32 R15, RZ, RZ, R13 ;  /* 0x000000ffff0f7224 */ /* 0x000fc400078e000d */
[----:B----4-:R-:W-:Y:S04]  /*107e0*/  STL.64 [R1+0x3058], R10 ;  /* 0x0030580a01007387 */ /* 0x010fe80000100a00 */
[----:B--2---:R1:W-:Y:S04]  /*107f0*/  STL.64 [R1+0x3050], R8 ;  /* 0x0030500801007387 */ /* 0x0043e80000100a00 */
[----:B-1----:R-:W2:Y:S04]  /*10800*/  LDL.64 R8, [R1+0x70] ;  /* 0x0000700001087983 */ /* 0x002ea80000100a00 */
[----:B------:R1:W-:Y:S04]  /*10810*/  STL.64 [R1+0x270], R16 ;  /* 0x0002701001007387 */ /* 0x0003e80000100a00 */
[----:B------:R3:W-:Y:S04]  /*10820*/  STL.64 [R1+0x278], R18 ;  /* 0x0002781201007387 */ /* 0x0007e80000100a00 */
[----:B-1----:R-:W4:Y:S01]  /*10830*/  LDL.LU.64 R16, [R1+0x3090] ;  /* 0x0030900001107983 */ /* 0x002f220000300a00 */
[----:B---3--:R-:W-:-:S03]  /*10840*/  IMAD.MOV.U32 R18, RZ, RZ, R12 ;  /* 0x000000ffff127224 */ /* 0x008fc600078e000c */
[----:B------:R-:W3:Y:S04]  /*10850*/  LDL.LU R14, [R1+0x3088] ;  /* 0x00308800010e7983 */ /* 0x000ee80000300800 */
[----:B------:R-:W3:Y:S01]  /*10860*/  LDL.LU.64 R12, [R1+0x3080] ;  /* 0x00308000010c7983 */ /* 0x000ee20000300a00 */
[----:B------:R-:W-:-:S03]  /*10870*/  IMAD.MOV.U32 R19, RZ, RZ, R25 ;  /* 0x000000ffff137224 */ /* 0x000fc600078e0019 */
[----:B------:R1:W-:Y:S04]  /*10880*/  STL.64 [R1+0x260], R20 ;  /* 0x0002601401007387 */ /* 0x0003e80000100a00 */
[----:B------:R1:W-:Y:S04]  /*10890*/  STL.64 [R1+0x268], R22 ;  /* 0x0002681601007387 */ /* 0x0003e80000100a00 */
[----:B-1----:R-:W3:Y:S01]  /*108a0*/  LDL.LU.64 R20, [R1+0x3078] ;  /* 0x0030780001147983 */ /* 0x002ee20000300a00 */
[----:B------:R-:W-:-:S03]  /*108b0*/  IMAD.MOV.U32 R22, RZ, RZ, R24 ;  /* 0x000000ffff167224 */ /* 0x000fc600078e0018 */
[----:B------:R-:W3:Y:S04]  /*108c0*/  LDL.LU.64 R26, [R1+0x3070] ;  /* 0x00307000011a7983 */ /* 0x000ee80000300a00 */
[----:B------:R-:W3:Y:S01]  /*108d0*/  LDL.LU.64 R24, [R1+0x3068] ;  /* 0x0030680001187983 */ /* 0x000ee20000300a00 */
[----:B--2---:R-:W-:Y:S01]  /*108e0*/  IMAD.MOV.U32 R23, RZ, RZ, R9 ;  /* 0x000000ffff177224 */ /* 0x004fe200078e0009 */
[----:B---3--:R-:W-:Y:S11]  /*108f0*/  HMMA.1688.F32.TF32 R24, R4, R8, R24 ;  /* 0x000000080418723c */ /* 0x008ff60000081018 */
[----:B------:R-:W-:Y:S11]  /*10900*/  @!UPT UIADD3 URZ, URZ, URZ, URZ ;  /* 0x0000003f3f3ff290 */ /* 0x000ff6000fffe03f */
[----:B------:R-:W-:Y:S01]  /*10910*/  @!UPT UIADD3 URZ, URZ, URZ, URZ ;  /* 0x0000003f3f3ff290 */ /* 0x000fe2000fffe03f */
[----:B------:R1:W-:Y:S04]  /*10920*/  STL.64 [R1+0x250], R24 ;  /* 0x0002501801007387 */ /* 0x0003e80000100a00 */
[----:B------:R2:W-:Y:S04]  /*10930*/  STL.64 [R1+0x258], R26 ;  /* 0x0002581a01007387 */ /* 0x0005e80000100a00 */
[----:B-1----:R-:W3:Y:S01]  /*10940*/  LDL.LU.64 R24, [R1+0x3060] ;  /* 0x0030600001187983 */ /* 0x002ee20000300a00 */
[----:B--2---:R-:W-:-:S03]  /*10950*/  IMAD.MOV.U32 R26, RZ, RZ, R8 ;  /* 0x000000ffff1a7224 */ /* 0x004fc600078e0008 */
[----:B------:R-:W4:Y:S04]  /*10960*/  LDL.LU.64 R10, [R1+0x3058] ;  /* 0x00305800010a7983 */ /* 0x000f280000300a00 */
[----:B------:R-:W4:Y:S02]  /*10970*/  LDL.LU.64 R8, [R1+0x3050] ;  /* 0x0030500001087983 */ /* 0x000f240000300a00 */
[----:B----4-:R-:W-:Y:S02]  /*10980*/  HMMA.1688.F32.TF32 R4, R4, R16, R8 ;  /* 0x000000100404723c */ /* 0x010fe40000081008 */
[----:B------:R-:W2:Y:S04]  /*10990*/  LDL.LU.64 R10, [R1+0x3048] ;  /* 0x00304800010a7983 */ /* 0x000ea80000300a00 */
[----:B------:R-:W2:Y:S11]  /*109a0*/  LDL.LU.64 R8, [R1+0x3040] ;  /* 0x0030400001087983 */ /* 0x000eb60000300a00 */
[----:B------:R-:W-:Y:S06]  /*109b0*/  @!UPT UIADD3 URZ, URZ, URZ, URZ ;  /* 0x0000003f3f3ff290 */ /* 0x000fec000fffe03f */
[----:B------:R-:W-:Y:S04]  /*109c0*/  STL.64 [R1+0x120], R4 ;  /* 0x0001200401007387 */ /* 0x000fe80000100a00 */
[----:B------:R1:W-:Y:S04]  /*109d0*/  STL.64 [R1+0x128], R6 ;  /* 0x0001280601007387 */ /* 0x0003e80000100a00 */
[----:B-1----:R-:W4:Y:S04]  /*109e0*/  LDL.LU.64 R6, [R1+0x3038] ;  /* 0x0030380001067983 */ /* 0x002f280000300a00 */
[----:B------:R-:W4:Y:S04]  /*109f0*/  LDL.LU.64 R4, [R1+0x3030] ;  /* 0x0030300001047983 */ /* 0x000f280000300a00 */
[----:B------:R1:W-:Y:S02]  /*10a00*/  STL.64 [R1+0x2fb0], R16 ;  /* 0x002fb01001007387 */ /* 0x0003e40000100a00 */
[----:B-1----:R-:W-:-:S02]  /*10a10*/  IMAD.MOV.U32 R16, RZ, RZ, R26 ;  /* 0x000000ffff107224 */ /* 0x002fc400078e001a */
[----:B------:R-:W-:-:S05]  /*10a20*/  IMAD.MOV.U32 R17, RZ, RZ, R23 ;  /* 0x000000ffff117224 */ /* 0x000fca00078e0017 */
[----:B------:R1:W-:Y:S02]  /*10a30*/  STL.64 [R1+0x2fc8], R16 ;  /* 0x002fc81001007387 */ /* 0x0003e40000100a00 */
[----:B-1----:R-:W-:Y:S02]  /*10a40*/  IMAD.MOV.U32 R16, RZ, RZ, R22 ;  /* 0x000000ffff107224 */ /* 0x002fe400078e0016 */
[----:B------:R-:W-:-:S05]  /*10a50*/  IMAD.MOV.U32 R17, RZ, RZ, R19 ;  /* 0x000000ffff117224 */ /* 0x000fca00078e0013 */
[----:B------:R1:W-:Y:S02]  /*10a60*/  STL.64 [R1+0x2fe0], R16 ;  /* 0x002fe01001007387 */ /* 0x0003e40000100a00 */
[----:B-1----:R-:W-:Y:S02]  /*10a70*/  IMAD.MOV.U32 R16, RZ, RZ, R18 ;  /* 0x000000ffff107224 */ /* 0x002fe400078e0012 */
[----:B------:R-:W-:-:S05]  /*10a80*/  IMAD.MOV.U32 R17, RZ, RZ, R15 ;  /* 0x000000ffff117224 */ /* 0x000fca00078e000f */
[----:B------:R1:W-:Y:S04]  /*10a90*/  STL.64 [R1+0x2ff8], R16 ;  /* 0x002ff81001007387 */ /* 0x0003e80000100a00 */
[----:B-1----:R-:W4:Y:S04]  /*10aa0*/  LDL.LU.64 R16, [R1+0xae0] ;  /* 0x000ae00001107983 */ /* 0x002f280000300a00 */
[----:B------:R-:W4:Y:S04]  /*10ab0*/  LDL.LU.64 R18, [R1+0xae8] ;  /* 0x000ae80001127983 */ /* 0x000f280000300a00 */
[----:B---3--:R-:W-:Y:S01]  /*10ac0*/  STL.64 [R1+0x2fa8], R24 ;  /* 0x002fa81801007387 */ /* 0x008fe20000100a00 */
[C---:B----4-:R-:W-:Y:S11]  /*10ad0*/  HMMA.1688.F32.TF32 R16, R4.reuse, R24, R16 ;  /* 0x000000180410723c */ /* 0x050ff60000081010 */
[----:B------:R-:W-:Y:S11]  /*10ae0*/  @!UPT UIADD3 URZ, URZ, URZ, URZ ;  /* 0x0000003f3f3ff290 */ /* 0x000ff6000fffe03f */
[----:B------:R-:W-:Y:S01]  /*10af0*/  @!UPT UIADD3 URZ, URZ, URZ, URZ ;  /* 0x0000003f3f3ff290 */ /* 0x000fe2000fffe03f */
[----:B------:R-:W-:Y:S04]  /*10b00*/  STL.64 [R1+0x240], R16 ;  /* 0x0002401001007387 */ /* 0x000fe80000100a00 */
[----:B------:R2:W-:Y:S02]  /*10b10*/  STL.64 [R1+0x248], R18 ;  /* 0x0002481201007387 */ /* 0x0005e40000100a00 */
[----:B--2---:R-:W-:Y:S02]  /*10b20*/  HMMA.1688.F32.TF32 R16, R4, R12, R8 ;  /* 0x0000000c0410723c */ /* 0x004fe40000081008 */
[----:B------:R-:W2:Y:S04]  /*10b30*/  LDL.LU.64 R8, [R1+0xac0] ;  /* 0x000ac00001087983 */ /* 0x000ea80000300a00 */
[----:B------:R-:W2:Y:S11]  /*10b40*/  LDL.LU.64 R10, [R1+0xac8] ;  /* 0x000ac800010a7983 */ /* 0x000eb60000300a00 */
[----:B------:R-:W-:Y:S06]  /*10b50*/  @!UPT UIADD3 URZ, URZ, URZ, URZ ;  /* 0x0000003f3f3ff290 */ /* 0x000fec000fffe03f */
[----:B------:R1:W-:Y:S04]  /*10b60*/  STL.64 [R1+0x230], R16 ;  /* 0x0002301001007387 */ /* 0x0003e80000100a00 */
[----:B------:R3:W-:Y:S04]  /*10b70*/  STL.64 [R1+0x238], R18 ;  /* 0x0002381201007387 */ /* 0x0007e80000100a00 */
[----:B-1----:R-:W4:Y:S04]  /*10b80*/  LDL.LU.64 R16, [R1+0xa90] ;  /* 0x000a900001107983 */ /* 0x002f280000300a00 */
[----:B---3--:R-:W3:Y:S04]  /*10b90*/  LDL.LU.64 R18, [R1+0xa98] ;  /* 0x000a980001127983 */ /* 0x008ee80000300a00 */
[----:B---3--:R-:W-:Y:S04]  /*10ba0*/  STL.64 [R1+0x3008], R18 ;  /* 0x0030081201007387 */ /* 0x008fe80000100a00 */
[----:B----4-:R1:W-:Y:S02]  /*10bb0*/  STL.64 [R1+0x3000], R16 ;  /* 0x0030001001007387 */ /* 0x0103e40000100a00 */
[----:B-1----:R-:W-:-:S02]  /*10bc0*/  IMAD.MOV.U32 R16, RZ, RZ, R14 ;  /* 0x000000ffff107224 */ /* 0x002fc400078e000e */
[----:B------:R-:W-:-:S05]  /*10bd0*/  IMAD.MOV.U32 R17, RZ, RZ, R3 ;  /* 0x000000ffff117224 */ /* 0x000fca00078e0003 */
[----:B------:R1:W-:Y:S04]  /*10be0*/  STL.64 [R1+0x3020], R16 ;  /* 0x0030201001007387 */ /* 0x0003e80000100a00 */
[----:B-1----:R-:W3:Y:S04]  /*10bf0*/  LDL.LU.64 R16, [R1+0xab0] ;  /* 0x000ab00001107983 */ /* 0x002ee80000300a00 */
[----:B------:R-:W3:Y:S04]  /*10c00*/  LDL.LU.64 R18, [R1+0xab8] ;  /* 0x000ab80001127983 */ /* 0x000ee80000300a00 */
[----:B------:R-:W4:Y:S04]  /*10c10*/  LDL.LU.64 R24, [R1+0xb00] ;  /* 0x000b000001187983 */ /* 0x000f280000300a00 */
[----:B------:R-:W2:Y:S04]  /*10c20*/  LDL.LU.64 R26, [R1+0xb08] ;  /* 0x000b0800011a7983 */ /* 0x000ea80000300a00 */
[----:B--2---:R-:W-:Y:S04]  /*10c30*/  STL.64 [R1+0x2fc0], R26 ;  /* 0x002fc01a01007387 */ /* 0x004fe80000100a00 */
[----:B----4-:R1:W-:Y:S04]  /*10c40*/  STL.64 [R1+0x2fb8], R24 ;  /* 0x002fb81801007387 */ /* 0x0103e80000100a00 */
[----:B-1----:R-:W2:Y:S04]  /*10c50*/  LDL.LU.64 R24, [R1+0xb10] ;  /* 0x000b100001187983 */ /* 0x002ea80000300a00 */
[----:B------:R-:W4:Y:S04]  /*10c60*/  LDL.LU.64 R26, [R1+0xb18] ;  /* 0x000b1800011a7983 */ /* 0x000f280000300a00 */
[----:B----4-:R-:W-:Y:S04]  /*10c70*/  STL.64 [R1+0x2fd8], R26 ;  /* 0x002fd81a01007387 */ /* 0x010fe80000100a00 */
[----:B--2---:R1:W-:Y:S04]  /*10c80*/  STL.64 [R1+0x2fd0], R24 ;  /* 0x002fd01801007387 */ /* 0x0043e80000100a00 */
[----:B-1----:R-:W2:Y:S04]  /*10c90*/  LDL.LU.64 R24, [R1+0xa70] ;  /* 0x000a700001187983 */ /* 0x002ea80000300a00 */
[----:B------:R-:W4:Y:S01]  /*10ca0*/  LDL.LU.64 R26, [R1+0xa78] ;  /* 0x000a7800011a7983 */ /* 0x000f220000300a00 */
[C---:B------:R-:W-:Y:S03]  /*10cb0*/  HMMA.1688.F32.TF32 R8, R4.reuse, R20, R8 ;  /* 0x000000140408723c */ /* 0x040fe60000081008 */
[----:B----4-:R-:W-:Y:S04]  /*10cc0*/  STL.64 [R1+0x2ff0], R26 ;  /* 0x002ff01a01007387 */ /* 0x010fe80000100a00 */
[----:B--2---:R1:W-:Y:S04]  /*10cd0*/  STL.64 [R1+0x2fe8], R24 ;  /* 0x002fe81801007387 */ /* 0x0043e80000100a00 */
[----:B-1----:R-:W2:Y:S04]  /*10ce0*/  LDL.LU.64 R24, [R1+0xa80] ;  /* 0x000a800001187983 */ /* 0x002ea80000300a00 */
[----:B------:R-:W4:Y:S04]  /*10cf0*/  LDL.LU.64 R26, [R1+0xa88] ;  /* 0x000a8800011a7983 */ /* 0x000f280000300a00 */
[----:B----4-:R-:W-:Y:S04]  /*10d00*/  STL.64 [R1+0x3018], R26 ;  /* 0x0030181a01007387 */ /* 0x010fe80000100a00 */
[----:B--2---:R1:W-:Y:S04]  /*10d10*/  STL.64 [R1+0x3010], R24 ;  /* 0x0030101801007387 */ /* 0x0043e80000100a00 */
[----:B-1----:R-:W2:Y:S04]  /*10d20*/  LDL.LU.64 R24, [R1+0xaa0] ;  /* 0x000aa00001187983 */ /* 0x002ea80000300a00 */
[----:B------:R-:W2:Y:S04]  /*10d30*/  LDL.LU.64 R26, [R1+0xaa8] ;  /* 0x000aa800011a7983 */ /* 0x000ea80000300a00 */
[----:B------:R1:W-:Y:S04]  /*10d40*/  STL.64 [R1+0x2f90], R12 ;  /* 0x002f900c01007387 */ /* 0x0003e80000100a00 */
[----:B-1----:R-:W4:Y:S04]  /*10d50*/  LDL.LU.64 R12, [R1+0xa30] ;  /* 0x000a3000010c7983 */ /* 0x002f280000300a00 */
[----:B------:R-:W4:Y:S04]  /*10d60*/  LDL.LU.64 R14, [R1+0xa38] ;  /* 0x000a3800010e7983 */ /* 0x000f280000300a00 */
[----:B------:R1:W-:Y:S04]  /*10d70*/  STL.64 [R1+0x220], R8 ;  /* 0x0002200801007387 */ /* 0x0003e80000100a00 */
[----:B------:R-:W-:Y:S04]  /*10d80*/  STL.64 [R1+0x228], R10 ;  /* 0x0002280a01007387 */ /* 0x000fe80000100a00 */
[----:B-1----:R-:W3:Y:S04]  /*10d90*/  LDL.LU.64 R8, [R1+0x3028] ;  /* 0x0030280001087983 */ /* 0x002ee80000300a00 */
[----:B------:R1:W-:Y:S04]  /*10da0*/  STL.64 [R1+0x2f88], R20 ;  /* 0x002f881401007387 */ /* 0x0003e80000100a00 */
[----:B-1----:R-:W2:Y:S04]  /*10db0*/  LDL.LU.64 R20, [R1+0xa20] ;  /* 0x000a200001147983 */ /* 0x002ea80000300a00 */
[----:B------:R-:W2:Y:S01]  /*10dc0*/  LDL.LU.64 R22, [R1+0xa28] ;  /* 0x000a280001167983 */ /* 0x000ea20000300a00 */
[C---:B---3--:R-:W-:Y:S11]  /*10dd0*/  HMMA.1688.F32.TF32 R16, R4.reuse, R8, R16 ;  /* 0x000000080410723c */ /* 0x048ff60000081010 */
[----:B------:R-:W-:Y:S11]  /*10de0*/  @!UPT UIADD3 URZ, URZ, URZ, URZ ;  /* 0x0000003f3f3ff290 */ /* 0x000ff6000fffe03f */
[----:B------:R-:W-:Y:S01]  /*10df0*/  @!UPT UIADD3 URZ, URZ, URZ, URZ ;  /* 0x0000003f3f3ff290 */ /* 0x000fe2000fffe03f */
[----:B------:R1:W-:Y:S04]  /*10e00*/  STL.64 [R1+0x210], R16 ;  /* 0x0002101001007387 */ /* 0x0003e80000100a00 */
[----:B------:R2:W-:Y:S04]  /*10e10*/  STL.64 [R1+0x218], R18 ;  /* 0x0002181201007387 */ /* 0x0005e80000100a00 */
[----:B-1----:R-:W2:Y:S04]  /*10e20*/  LDL.LU.64 R16, [R1+0x3020] ;  /* 0x0030200001107983 */ /* 0x002ea80000300a00 */
[----:B------:R-:W-:Y:S01]  /*10e30*/  STL.64 [R1+0x2f80], R8 ;  /* 0x002f800801007387 */ /* 0x000fe20000100a00 */
[----:B--2---:R-:W-:Y:S03]  /*10e40*/  HMMA.1688.F32.TF32 R16, R4, R16, R24 ;  /* 0x000000100410723c */ /* 0x004fe60000081018 */
[----:B------:R-:W2:Y:S04]  /*10e50*/  LDL.LU.64 R26, [R1+0x3018] ;  /* 0x00301800011a7983 */ /* 0x000ea80000300a00 */
[----:B------:R-:W2:Y:S11]  /*10e60*/  LDL.LU.64 R24, [R1+0x3010] ;  /* 0x0030100001187983 */ /* 0x000eb60000300a00 */
[----:B------:R-:W-:Y:S05]  /*10e70*/  @!UPT UIADD3 URZ, URZ, URZ, URZ ;  /* 0x0000003f3f3ff290 */ /* 0x000fea000fffe03f */
[----:B------:R-:W-:Y:S04]  /*10e80*/  STL.64 [R1+0x200], R16 ;  /* 0x0002001001007387 */ /* 0x000fe80000100a00 */
[----:B------:R1:W-:Y:S04]  /*10e90*/  STL.64 [R1+0x208], R18 ;  /* 0x0002081201007387 */ /* 0x0003e80000100a00 */
[----:B-1----:R-:W3:Y:S04]  /*10ea0*/  LDL.LU.64 R18, [R1+0x3008] ;  /* 0x0030080001127983 */ /* 0x002ee80000300a00 */
[----:B------:R-:W3:Y:S01]  /*10eb0*/  LDL.LU.64 R16, [R1+0x3000] ;  /* 0x0030000001107983 */ /* 0x000ee20000300a00 */
[----:B------:R-:W-:-:S02]  /*10ec0*/  IMAD.MOV.U32 R8, RZ, RZ, R2 ;  /* 0x000000ffff087224 */ /* 0x000fc400078e0002 */
[----:B------:R-:W-:-:S07]  /*10ed0*/  IMAD.MOV.U32 R9, RZ, RZ, R0 ;  /* 0x000000ffff097224 */ /* 0x000fce00078e0000 */
[C---:B---3--:R-:W-:Y:S01]  /*10ee0*/  HMMA.1688.F32.TF32 R8, R4.reuse, R8, R16 ;  /* 0x000000080408723c */ /* 0x048fe20000081010 */
[----:B------:R-:W2:Y:S11]  /*10ef0*/  LDL.LU.64 R16, [R1+0x2ff8] ;  /* 0x002ff80001107983 */ /* 0x000eb60000300a00 */
[----:B------:R-:W-:Y:S11]  /*10f00*/  @!UPT UIADD3 URZ, URZ, URZ, URZ ;  /* 0x0000003f3f3ff290 */ /* 0x000ff6000fffe03f */
[----:B------:R1:W-:Y:S04]  /*10f10*/  STL.64 [R1+0x1f0], R8 ;  /* 0x0001f00801007387 */ /* 0x0003e80000100a00 */
[----:B------:R3:W-:Y:S04]  /*10f20*/  STL.64 [R1+0x1f8], R10 ;  /* 0x0001f80a01007387 */ /* 0x0007e80000100a00 */
[----:B-1----:R-:W4:Y:S04]  /*10f30*/  LDL.LU.64 R8, [R1+0xa10] ;  /* 0x000a100001087983 */ /* 0x002f280000300a00 */
[----:B---3--:R-:W3:Y:S01]  /*10f40*/  LDL.LU.64 R10, [R1+0xa18] ;  /* 0x000a1800010a7983 */ /* 0x008ee20000300a00 */
[C---:B--2---:R-:W-:Y:S03]  /*10f50*/  HMMA.1688.F32.TF32 R16, R4.reuse, R16, R24 ;  /* 0x000000100410723c */ /* 0x044fe60000081018 */
[----:B------:R-:W2:Y:S04]  /*10f60*/  LDL.LU.64 R26, [R1+0x2ff0] ;  /* 0x002ff000011a7983 */ /* 0x000ea80000300a00 */
[----:B------:R-:W2:Y:S11]  /*10f70*/  LDL.LU.64 R24, [R1+0x2fe8] ;  /* 0x002fe80001187983 */ /* 0x000eb60000300a00 */
[----:B------:R-:W-:Y:S05]  /*10f80*/  @!UPT UIADD3 URZ, URZ, URZ, URZ ;  /* 0x0000003f3f3ff290 */ /* 0x000fea000fffe03f */
[----:B------:R1:W-:Y:S04]  /*10f90*/  STL.64 [R1+0x1e0], R16 ;  /* 0x0001e01001007387 */ /* 0x0003e80000100a00 */
[----:B------:R2:W-:Y:S04]  /*10fa0*/  STL.64 [R1+0x1e8], R18 ;  /* 0x0001e81201007387 */ /* 0x0005e80000100a00 */
[----:B-1----:R-:W2:Y:S02]  /*10fb0*/  LDL.LU.64 R16, [R1+0x2fe0] ;  /* 0x002fe00001107983 */ /* 0x002ea40000300a00 */
[C---:B--2---:R-:W-:Y:S02]  /*10fc0*/  HMMA.1688.F32.TF32 R16, R4.reuse, R16, R24 ;  /* 0x000000100410723c */ /* 0x044fe40000081018 */
[----:B------:R-:W2:Y:S04]  /*10fd0*/  LDL.LU.64 R26, [R1+0x2fd8] ;  /* 0x002fd800011a7983 */ /* 0x000ea80000300a00 */
[----:B------:R-:W2:Y:S11]  /*10fe0*/  LDL.LU.64 R24, [R1+0x2fd0] ;  /* 0x002fd00001187983 */ /* 0x000eb60000300a00 */
[----:B------:R-:W-:Y:S06]  /*10ff0*/  @!UPT UIADD3 URZ, URZ, URZ, URZ ;  /* 0x0000003f3f3ff290 */ /* 0x000fec000fffe03f */
        /* <DEDUP_REMOVED lines=8> */
[----:B------:R-:W-:Y:S04]  /*11080*/  STL.64 [R1+0x1c8], R18 ;  /* 0x0001c81201007387 */ /* 0x000fe80000100a00 */
[----:B-1----:R-:W2:Y:S02]  /*11090*/  LDL.LU.64 R16, [R1+0x2fb0] ;  /* 0x002fb00001107983 */ /* 0x002ea40000300a00 */
[----:B--2---:R-:W-:Y:S02]  /*110a0*/  HMMA.1688.F32.TF32 R4, R4, R16, R24 ;  /* 0x000000100404723c */ /* 0x004fe40000081018 */
[----:B------:R-:W4:Y:S11]  /*110b0*/  LDL.LU.64 R24, [R1+0x2fa8] ;  /* 0x002fa80001187983 */ /* 0x000f360000300a00 */
[----:B------:R-:W-:Y:S10]  /*110c0*/  @!UPT UIADD3 URZ, URZ, URZ, URZ ;  /* 0x0000003f3f3ff290 */ /* 0x000ff4000fffe03f */
[----:B------:R-:W-:Y:S04]  /*110d0*/  STL.64 [R1+0x10], R4 ;  /* 0x0000100401007387 */ /* 0x000fe80000100a00 */
[----:B------:R1:W-:Y:S04]  /*110e0*/  STL.64 [R1+0x18], R6 ;  /* 0x0000180601007387 */ /* 0x0003e80000100a00 */
[----:B-1----:R-:W4:Y:S04]  /*110f0*/  LDL.LU.64 R6, [R1+0x2fa0] ;  /* 0x002fa00001067983 */ /* 0x002f280000300a00 */
[----:B------:R-:W4:Y:S02]  /*11100*/  LDL.LU.64 R4, [R1+0x2f98] ;  /* 0x002f980001047983 */ /* 0x000f240000300a00 */
[C---:B----4-:R-:W-:Y:S11]  /*11110*/  HMMA.1688.F32.TF32 R12, R4.reuse, R24, R12 ;  /* 0x00000018040c723c */ /* 0x050ff6000008100c */
[----:B------:R-:W-:Y:S11]  /*11120*/  @!UPT UIADD3 URZ, URZ, URZ, URZ ;  /* 0x0000003f3f3ff290 */ /* 0x000ff6000fffe03f */
[----:B------:R-:W-:Y:S01]  /*11130*/  @!UPT UIADD3 URZ, URZ, URZ, URZ ;  /* 0x0000003f3f3ff290 */ /* 0x000fe2000fffe03f */
[----:B------:R1:W-:Y:S04]  /*11140*/  STL.64 [R1+0x1b0], R12 ;  /* 0x0001b00c01007387 */ /* 0x0003e80000100a00 */
[----:B------:R-:W-:Y:S04]  /*11150*/  STL.64 [R1+0x1b8], R14 ;  /* 0x0001b80e01007387 */ /* 0x000fe80000100a00 */
[----:B-1----:R-:W2:Y:S04]  /*11160*/  LDL.LU.64 R12, [R1+0x2f90] ;  /* 0x002f9000010c7983 */ /* 0x002ea80000300a00 */
[----:B------:R1:W-:Y:S04]  /*11170*/  STL.64 [R1+0x2f68], R24 ;  /* 0x002f681801007387 */ /* 0x0003e80000100a00 */
[----:B-1----:R-:W4:Y:S04]  /*11180*/  LDL.LU.64 R24, [R1+0xa00] ;  /* 0x000a000001187983 */ /* 0x002f280000300a00 */
[----:B------:R-:W4:Y:S01]  /*11190*/  LDL.LU.64 R26, [R1+0xa08] ;  /* 0x000a0800011a7983 */ /* 0x000f220000300a00 */
[C---:B--2---:R-:W-:Y:S01]  /*111a0*/  HMMA.1688.F32.TF32 R20, R4.reuse, R12, R20 ;  /* 0x0000000c0414723c */ /* 0x044fe20000081014 */
[----:B------:R-:W-:Y:S11]  /*111b0*/  IMAD.MOV.U32 R18, RZ, RZ, R12 ;  /* 0x000000ffff127224 */ /* 0x000ff600078e000c */
[----:B------:R-:W-:Y:S11]  /*111c0*/  @!UPT UIADD3 URZ, URZ, URZ, URZ ;  /* 0x0000003f3f3ff290 */ /* 0x000ff6000fffe03f */
[----:B------:R1:W-:Y:S04]  /*111d0*/  STL.64 [R1+0x1a0], R20 ;  /* 0x0001a01401007387 */ /* 0x0003e80000100a00 */
[----:B------:R-:W-:Y:S04]  /*111e0*/  STL.64 [R1+0x1a8], R22 ;  /* 0x0001a81601007387 */ /* 0x000fe80000100a00 */
[----:B-1----:R-:W3:Y:S04]  /*111f0*/  LDL.LU.64 R20, [R1+0x2f88] ;  /* 0x002f880001147983 */ /* 0x002ee80000300a00 */
[----:B------:R-:W-:Y:S04]  /*11200*/  STL [R1+0x2f60], R18 ;  /* 0x002f601201007387 */ /* 0x000fe80000100800 */
[----:B------:R1:W-:Y:S04]  /*11210*/  STL.64 [R1+0x2f58], R16 ;  /* 0x002f581001007387 */ /* 0x0003e80000100a00 */
[----:B-1----:R-:W2:Y:S01]  /*11220*/  LDL.64 R16, [R1+0xa0] ;  /* 0x0000a00001107983 */ /* 0x002ea20000100a00 */
[C---:B---3--:R-:W-:Y:S03]  /*11230*/  HMMA.1688.F32.TF32 R8, R4.reuse, R20, R8 ;  /* 0x000000140408723c */ /* 0x048fe60000081008 */
[----:B--2---:R1:W-:Y:S04]  /*11240*/  STL.64 [R1+0x2f70], R16 ;  /* 0x002f701001007387 */ /* 0x0043e80000100a00 */
[----:B-1----:R-:W2:Y:S11]  /*11250*/  LDL.64 R16, [R1+0xb0] ;  /* 0x0000b00001107983 */ /* 0x002eb60000100a00 */
[----:B------:R-:W-:Y:S05]  /*11260*/  @!UPT UIADD3 URZ, URZ, URZ, URZ ;  /* 0x0000003f3f3ff290 */ /* 0x000fea000fffe03f */
[----:B------:R1:W-:Y:S04]  /*11270*/  STL.64 [R1+0x190], R8 ;  /* 0x0001900801007387 */ /* 0x0003e80000100a00 */
[----:B------:R-:W-:Y:S04]  /*11280*/  STL.64 [R1+0x198], R10 ;  /* 0x0001980a01007387 */ /* 0x000fe80000100a00 */
[----:B-1----:R-:W4:Y:S04]  /*11290*/  LDL.LU.64 R8, [R1+0x2f80] ;  /* 0x002f800001087983 */ /* 0x002f280000300a00 */
[----:B------:R4:W-:Y:S01]  /*112a0*/  STL.64 [R1+0x2ef0], R20 ;  /* 0x002ef01401007387 */ /* 0x0009e20000100a00 */
[----:B------:R-:W-:Y:S01]  /*112b0*/  IMAD.MOV.U32 R15, RZ, RZ, R13 ;  /* 0x000000ffff0f7224 */ /* 0x000fe200078e000d */
[----:B----4-:R-:W-:Y:S01]  /*112c0*/  HMMA.1688.F32.TF32 R20, R4, R8, R24 ;  /* 0x000000080414723c */ /* 0x010fe20000081018 */
[----:B------:R-:W-:-:S02]  /*112d0*/  IMAD.MOV.U32 R12, RZ, RZ, R8 ;  /* 0x000000ffff0c7224 */ /* 0x000fc400078e0008 */
[----:B------:R-:W-:Y:S11]  /*112e0*/  IMAD.MOV.U32 R3, RZ, RZ, R9 ;  /* 0x000000ffff037224 */ /* 0x000ff600078e0009 */
[----:B------:R-:W-:Y:S09]  /*112f0*/  @!UPT UIADD3 URZ, URZ, URZ, URZ ;  /* 0x0000003f3f3ff290 */ /* 0x000ff2000fffe03f */
[----:B------:R-:W-:Y:S04]  /*11300*/  STL.64 [R1+0x180], R20 ;  /* 0x0001801401007387 */ /* 0x000fe80000100a00 */
[----:B------:R-:W-:Y:S04]  /*11310*/  STL.64 [R1+0x188], R22 ;  /* 0x0001881601007387 */ /* 0x000fe80000100a00 */
[----:B------:R-:W-:Y:S04]  /*11320*/  STL [R1+0x2f7c], R15 ;  /* 0x002f7c0f01007387 */ /* 0x000fe80000100800 */
[----:B------:R1:W-:Y:S04]  /*11330*/  STL [R1+0x2f78], R12 ;  /* 0x002f780c01007387 */ /* 0x0003e80000100800 */
[----:B-1----:R-:W2:Y:S04]  /*11340*/  LDL.LU.64 R12, [R1+0x9f0] ;  /* 0x0009f000010c7983 */ /* 0x002ea80000300a00 */
[----:B------:R-:W2:Y:S04]  /*11350*/  LDL.LU.64 R14, [R1+0x9f8] ;  /* 0x0009f800010e7983 */ /* 0x000ea80000300a00 */
[----:B------:R-:W3:Y:S04]  /*11360*/  LDL.LU.64 R24, [R1+0x9e0] ;  /* 0x0009e00001187983 */ /* 0x000ee80000300a00 */
[----:B------:R-:W3:Y:S04]  /*11370*/  LDL.LU.64 R26, [R1+0x9e8] ;  /* 0x0009e800011a7983 */ /* 0x000ee80000300a00 */
[----:B------:R-:W4:Y:S04]  /*11380*/  LDL.LU.64 R8, [R1+0xaf0] ;  /* 0x000af00001087983 */ /* 0x000f280000300a00 */
[----:B------:R-:W2:Y:S04]  /*11390*/  LDL.LU.64 R10, [R1+0xaf8] ;  /* 0x000af800010a7983 */ /* 0x000ea80000300a00 */
[----:B--2---:R-:W-:Y:S04]  /*113a0*/  STL.64 [R1+0x2f30], R10 ;  /* 0x002f300a01007387 */ /* 0x004fe80000100a00 */
[----:B----4-:R1:W-:Y:S04]  /*113b0*/  STL.64 [R1+0x2f28], R8 ;  /* 0x002f280801007387 */ /* 0x0103e80000100a00 */
[----:B-1----:R-:W2:Y:S04]  /*113c0*/  LDL.64 R8, [R1+0x80] ;  /* 0x0000800001087983 */ /* 0x002ea80000100a00 */
[----:B--2---:R1:W-:Y:S04]  /*113d0*/  STL.64 [R1+0x2f40], R8 ;  /* 0x002f400801007387 */ /* 0x0043e80000100a00 */
[----:B-1----:R-:W2:Y:S04]  /*113e0*/  LDL.64 R8, [R1+0x90] ;  /* 0x0000900001087983 */ /* 0x002ea80000100a00 */
[----:B------:R-:W4:Y:S04]  /*113f0*/  LDL.LU.64 R20, [R1+0xa60] ;  /* 0x000a600001147983 */ /* 0x000f280000300a00 */
[----:B------:R-:W2:Y:S04]  /*11400*/  LDL.LU.64 R22, [R1+0xa68] ;  /* 0x000a680001167983 */ /* 0x000ea80000300a00 */
[----:B--2---:R-:W-:Y:S04]  /*11410*/  STL.64 [R1+0x2f10], R22 ;  /* 0x002f101601007387 */ /* 0x004fe80000100a00 */
[----:B----4-:R1:W-:Y:S04]  /*11420*/  STL.64 [R1+0x2f08], R20 ;  /* 0x002f081401007387 */ /* 0x0103e80000100a00 */
[----:B-1----:R-:W2:Y:S01]  /*11430*/  LDL.64 R20, [R1+0x70] ;  /* 0x0000700001147983 */ /* 0x002ea20000100a00 */
[----:B------:R-:W-:Y:S03]  /*11440*/  HMMA.1688.F32.TF32 R12, R4, R16, R12 ;  /* 0x00000010040c723c */ /* 0x000fe6000008100c */
        /* <DEDUP_REMOVED lines=8> */
[----:B------:R4:W-:Y:S01]  /*114d0*/  STL.64 [R1+0x178], R14 ;  /* 0x0001780e01007387 */ /* 0x0009e20000100a00 */
[----:B-1----:R-:W-:-:S03]  /*114e0*/  IMAD.MOV.U32 R13, RZ, RZ, R17 ;  /* 0x000000ffff0d7224 */ /* 0x002fc600078e0011 */
[----:B----4-:R-:W4:Y:S01]  /*114f0*/  LDL.LU R15, [R1+0x2f7c] ;  /* 0x002f7c00010f7983 */ /* 0x010f220000300800 */
[----:B------:R-:W-:-:S03]  /*11500*/  IMAD.MOV.U32 R14, RZ, RZ, R16 ;  /* 0x000000ffff0e7224 */ /* 0x000fc600078e0010 */
[----:B------:R-:W3:Y:S04]  /*11510*/  LDL.LU R12, [R1+0x2f78] ;  /* 0x002f7800010c7983 */ /* 0x000ee80000300800 */
[----:B------:R-:W3:Y:S01]  /*11520*/  LDL.LU.64 R16, [R1+0x2f70] ;  /* 0x002f700001107983 */ /* 0x000ee20000300a00 */
[----:B------:R-:W-:Y:S01]  /*11530*/  IMAD.MOV.U32 R28, RZ, RZ, R8 ;  /* 0x000000ffff1c7224 */ /* 0x000fe200078e0008 */
[C---:B--2---:R-:W-:Y:S08]  /*11540*/  HMMA.1688.F32.TF32 R20, R4.reuse, R8, R20 ;  /* 0x000000080414723c */ /* 0x044ff00000081014 */
[----:B---3--:R-:W-:Y:S01]  /*11550*/  HMMA.1688.F32.TF32 R24, R4, R16, R24 ;  /* 0x000000100418723c */ /* 0x008fe20000081018 */
[----:B------:R-:W-:Y:S11]  /*11560*/  IMAD.MOV.U32 R19, RZ, RZ, R17 ;  /* 0x000000ffff137224 */ /* 0x000ff600078e0011 */
[----:B------:R-:W-:Y:S11]  /*11570*/  @!UPT UIADD3 URZ, URZ, URZ, URZ ;  /* 0x0000003f3f3ff290 */ /* 0x000ff6000fffe03f */
[----:B------:R1:W-:Y:S04]  /*11580*/  STL.64 [R1+0x160], R24 ;  /* 0x0001601801007387 */ /* 0x0003e80000100a00 */
[----:B------:R2:W-:Y:S04]  /*11590*/  STL.64 [R1+0x168], R26 ;  /* 0x0001681a01007387 */ /* 0x0005e80000100a00 */
[----:B-1----:R-:W3:Y:S01]  /*115a0*/  LDL.LU.64 R24, [R1+0x2f68] ;  /* 0x002f680001187983 */ /* 0x002ee20000300a00 */
[----:B--2---:R-:W-:-:S03]  /*115b0*/  IMAD.MOV.U32 R26, RZ, RZ, R16 ;  /* 0x000000ffff1a7224 */ /* 0x004fc600078e0010 */
[----:B------:R-:W2:Y:S04]  /*115c0*/  LDL.LU R18, [R1+0x2f60] ;  /* 0x002f600001127983 */ /* 0x000ea80000300800 */
[----:B------:R-:W2:Y:S01]  /*115d0*/  LDL.LU.64 R16, [R1+0x2f58] ;  /* 0x002f580001107983 */ /* 0x000ea20000300a00 */
[----:B------:R-:W-:-:S03]  /*115e0*/  IMAD.MOV.U32 R27, RZ, RZ, R9 ;  /* 0x000000ffff1b7224 */ /* 0x000fc600078e0009 */
[----:B------:R-:W-:Y:S04]  /*115f0*/  STL.64 [R1+0x150], R20 ;  /* 0x0001501401007387 */ /* 0x000fe80000100a00 */
[----:B------:R1:W-:Y:S04]  /*11600*/  STL.64 [R1+0x158], R22 ;  /* 0x0001581601007387 */ /* 0x0003e80000100a00 */
[----:B-1----:R-:W2:Y:S04]  /*11610*/  LDL.LU.64 R22, [R1+0x2f50] ;  /* 0x002f500001167983 */ /* 0x002ea80000300a00 */
[----:B------:R-:W2:Y:S04]  /*11620*/  LDL.LU.64 R20, [R1+0x2f48] ;  /* 0x002f480001147983 */ /* 0x000ea80000300a00 */
[----:B------:R-:W2:Y:S02]  /*11630*/  LDL.LU.64 R8, [R1+0x2f40] ;  /* 0x002f400001087983 */ /* 0x000ea40000300a00 */
[----:B--2---:R-:W-:Y:S01]  /*11640*/  HMMA.1688.F32.TF32 R20, R4, R8, R20 ;  /* 0x000000080414723c */ /* 0x004fe20000081014 */
[----:B------:R-:W-:-:S02]  /*11650*/  IMAD.MOV.U32 R2, RZ, RZ, R8 ;  /* 0x000000ffff027224 */ /* 0x000fc400078e0008 */
[----:B------:R-:W-:Y:S11]  /*11660*/  IMAD.MOV.U32 R29, RZ, RZ, R9 ;  /* 0x000000ffff1d7224 */ /* 0x000ff600078e0009 */
[----:B------:R-:W-:Y:S09]  /*11670*/  @!UPT UIADD3 URZ, URZ, URZ, URZ ;  /* 0x0000003f3f3ff290 */ /* 0x000ff2000fffe03f */
[----:B------:R1:W-:Y:S04]  /*11680*/  STL.64 [R1+0x140], R20 ;  /* 0x0001401401007387 */ /* 0x0003e80000100a00 */
[----:B------:R-:W-:Y:S04]  /*11690*/  STL.64 [R1+0x148], R22 ;  /* 0x0001481601007387 */ /* 0x000fe80000100a00 */
[----:B-1----:R-:W2:Y:S04]  /*116a0*/  LDL.LU.64 R20, [R1+0x2f38] ;  /* 0x002f380001147983 */ /* 0x002ea80000300a00 */
[----:B------:R-:W2:Y:S04]  /*116b0*/  LDL.LU.64 R10, [R1+0x2f30] ;  /* 0x002f3000010a7983 */ /* 0x000ea80000300a00 */
[----:B------:R-:W2:Y:S02]  /*116c0*/  LDL.LU.64 R8, [R1+0x2f28] ;  /* 0x002f280001087983 */ /* 0x000ea40000300a00 */
[----:B--2---:R-:W-:Y:S01]  /*116d0*/  HMMA.1688.F32.TF32 R8, R4, R20, R8 ;  /* 0x000000140408723c */ /* 0x004fe20000081008 */
[----:B------:R-:W-:Y:S11]  /*116e0*/  IMAD.MOV.U32 R0, RZ, RZ, R21 ;  /* 0x000000ffff007224 */ /* 0x000ff600078e0015 */
[----:B------:R-:W-:Y:S11]  /*116f0*/  @!UPT UIADD3 URZ, URZ, URZ, URZ ;  /* 0x0000003f3f3ff290 */ /* 0x000ff6000fffe03f */
[----:B------:R-:W-:Y:S04]  /*11700*/  STL.64 [R1+0x130], R8 ;  /* 0x0001300801007387 */ /* 0x000fe80000100a00 */
[----:B------:R1:W-:Y:S04]  /*11710*/  STL.64 [R1+0x138], R10 ;  /* 0x0001380a01007387 */ /* 0x0003e80000100a00 */
[----:B-1----:R-:W3:Y:S01]  /*11720*/  LDL.LU R10, [R1+0x2f20] ;  /* 0x002f2000010a7983 */ /* 0x002ee20000300800 */
[----:B------:R-:W-:-:S03]  /*11730*/  IMAD.MOV.U32 R11, RZ, RZ, R20 ;  /* 0x000000ffff0b7224 */ /* 0x000fc600078e0014 */
[----:B------:R-:W3:Y:S04]  /*11740*/  LDL.LU.64 R8, [R1+0x2f18] ;  /* 0x002f180001087983 */ /* 0x000ee80000300a00 */
[----:B------:R-:W2:Y:S04]  /*11750*/  LDL.LU.64 R22, [R1+0x2f10] ;  /* 0x002f100001167983 */ /* 0x000ea80000300a00 */
[----:B------:R-:W2:Y:S02]  /*11760*/  LDL.LU.64 R20, [R1+0x2f08] ;  /* 0x002f080001147983 */ /* 0x000ea40000300a00 */
[----:B--2---:R-:W-:Y:S02]  /*11770*/  HMMA.1688.F32.TF32 R4, R4, R16, R20 ;  /* 0x000000100404723c */ /* 0x004fe40000081014 */
[----:B------:R-:W3:Y:S04]  /*11780*/  LDL.LU.64 R20, [R1+0x950] ;  /* 0x0009500001147983 */ /* 0x000ee80000300a00 */
[----:B------:R-:W3:Y:S11]  /*11790*/  LDL.LU.64 R22, [R1+0x958] ;  /* 0x0009580001167983 */ /* 0x000ef60000300a00 */
[----:B------:R-:W-:Y:S06]  /*117a0*/  @!UPT UIADD3 URZ, URZ, URZ, URZ ;  /* 0x0000003f3f3ff290 */ /* 0x000fec000fffe03f */
[----:B------:R-:W-:Y:S04]  /*117b0*/  STL.64 [R1], R4 ;  /* 0x0000000401007387 */ /* 0x000fe80000100a00 */
[----:B------:R-:W-:Y:S04]  /*117c0*/  STL.64 [R1+0x8], R6 ;  /* 0x0000080601007387 */ /* 0x000fe80000100a00 */
[----:B------:R1:W-:Y:S02]  /*117d0*/  STL.64 [R1+0x2e68], R16 ;  /* 0x002e681001007387 */ /* 0x0003e40000100a00 */
[----:B-1----:R-:W-:-:S02]  /*117e0*/  IMAD.MOV.U32 R16, RZ, RZ, R11 ;  /* 0x000000ffff107224 */ /* 0x002fc400078e000b */
[----:B------:R-:W-:Y:S01]  /*117f0*/  IMAD.MOV.U32 R17, RZ, RZ, R0 ;  /* 0x000000ffff117224 */ /* 0x000fe200078e0000 */
[----:B------:R-:W3:Y:S04]  /*11800*/  LDL.LU R11, [R1+0x2f00] ;  /* 0x002f0000010b7983 */ /* 0x000ee80000300800 */
[----:B------:R-:W2:Y:S04]  /*11810*/  LDL.LU R0, [R1+0x2efc] ;  /* 0x002efc0001007983 */ /* 0x000ea80000300800 */
[----:B------:R1:W-:Y:S02]  /*11820*/  STL.64 [R1+0x2e78], R16 ;  /* 0x002e781001007387 */ /* 0x0003e40000100a00 */
[----:B-1----:R-:W-:-:S02]  /*11830*/  IMAD.MOV.U32 R16, RZ, RZ, R2 ;  /* 0x000000ffff107224 */ /* 0x002fc400078e0002 */
[----:B------:R-:W-:Y:S01]  /*11840*/  IMAD.MOV.U32 R17, RZ, RZ, R29 ;  /* 0x000000ffff117224 */ /* 0x000fe200078e001d */
[----:B------:R-:W2:Y:S04]  /*11850*/  LDL.LU R2, [R1+0x2ef8] ;  /* 0x002ef80001027983 */ /* 0x000ea80000300800 */
[----:B------:R1:W-:Y:S02]  /*11860*/  STL.64 [R1+0x2e90], R16 ;  /* 0x002e901001007387 */ /* 0x0003e40000100a00 */
[----:B-1----:R-:W-:Y:S02]  /*11870*/  IMAD.MOV.U32 R16, RZ, RZ, R28 ;  /* 0x000000ffff107224 */ /* 0x002fe400078e001c */
[----:B------:R-:W-:-:S05]  /*11880*/  IMAD.MOV.U32 R17, RZ, RZ, R27 ;  /* 0x000000ffff117224 */ /* 0x000fca00078e001b */
[----:B------:R1:W-:Y:S02]  /*11890*/  STL.64 [R1+0x2ea8], R16 ;  /* 0x002ea81001007387 */ /* 0x0003e40000100a00 */
[----:B-1----:R-:W-:Y:S02]  /*118a0*/  IMAD.MOV.U32 R16, RZ, RZ, R26 ;  /* 0x000000ffff107224 */ /* 0x002fe400078e001a */
[----:B------:R-:W-:-:S05]  /*118b0*/  IMAD.MOV.U32 R17, RZ, RZ, R19 ;  /* 0x000000ffff117224 */ /* 0x000fca00078e0013 */
[----:B------:R1:W-:Y:S01]  /*118c0*/  STL.64 [R1+0x2ec0], R16 ;  /* 0x002ec01001007387 */ /* 0x0003e20000100a00 */
[----:B------:R-:W-:Y:S02]  /*118d0*/  IMAD.MOV.U32 R4, RZ, RZ, R18 ;  /* 0x000000ffff047224 */ /* 0x000fe400078e0012 */
[----:B-1----:R-:W-:Y:S02]  /*118e0*/  IMAD.MOV.U32 R16, RZ, RZ, R14 ;  /* 0x000000ffff107224 */ /* 0x002fe400078e000e */
[----:B------:R-:W-:-:S05]  /*118f0*/  IMAD.MOV.U32 R17, RZ, RZ, R13 ;  /* 0x000000ffff117224 */ /* 0x000fca00078e000d */
[----:B------:R1:W-:Y:S04]  /*11900*/  STL.64 [R1+0x2ed8], R16 ;  /* 0x002ed81001007387 */ /* 0x0003e80000100a00 */
[----:B-1----:R-:W2:Y:S04]  /*11910*/  LDL.LU.64 R16, [R1+0x940] ;  /* 0x0009400001107983 */ /* 0x002ea80000300a00 */
[----:B------:R-:W2:Y:S01]  /*11920*/  LDL.LU.64 R18, [R1+0x948] ;  /* 0x0009480001127983 */ /* 0x000ea20000300a00 */
[----:B----4-:R-:W-:Y:S01]  /*11930*/  IMAD.MOV.U32 R5, RZ, RZ, R15 ;  /* 0x000000ffff057224 */ /* 0x010fe200078e000f */
[C---:B---3--:R-:W-:Y:S11]  /*11940*/  HMMA.1688.F32.TF32 R20, R8.reuse, R24, R20 ;  /* 0x000000180814723c */ /* 0x048ff60000081014 */
[----:B------:R-:W-:Y:S11]  /*11950*/  @!UPT UIADD3 URZ, URZ, URZ, URZ ;  /* 0x0000003f3f3ff290 */ /* 0x000ff6000fffe03f */
[----:B------:R-:W-:Y:S01]  /*11960*/  @!UPT UIADD3 URZ, URZ, URZ, URZ ;  /* 0x0000003f3f3ff290 */ /* 0x000fe2000fffe03f */
[----:B------:R1:W-:Y:S04]  /*11970*/  STL.64 [R1+0x490], R20 ;  /* 0x0004901401007387 */ /* 0x0003e80000100a00 */
[----:B------:R-:W-:Y:S04]  /*11980*/  STL.64 [R1+0x498], R22 ;  /* 0x0004981601007387 */ /* 0x000fe80000100a00 */
[----:B-1----:R-:W3:Y:S04]  /*11990*/  LDL.LU.64 R20, [R1+0x2ef0] ;  /* 0x002ef00001147983 */ /* 0x002ee80000300a00 */
[----:B------:R2:W-:Y:S02]  /*119a0*/  STL.64 [R1+0x2e70], R24 ;  /* 0x002e701801007387 */ /* 0x0005e40000100a00 */
[----:B--2---:R-:W-:Y:S11]  /*119b0*/  HMMA.1688.F32.TF32 R24, R8, R4, R16 ;  /* 0x000000040818723c */ /* 0x004ff60000081010 */
[----:B------:R-:W-:Y:S11]  /*119c0*/  @!UPT UIADD3 URZ, URZ, URZ, URZ ;  /* 0x0000003f3f3ff290 */ /* 0x000ff6000fffe03f */
[----:B------:R-:W-:Y:S01]  /*119d0*/  @!UPT UIADD3 URZ, URZ, URZ, URZ ;  /* 0x0000003f3f3ff290 */ /* 0x000fe2000fffe03f */
[----:B------:R1:W-:Y:S04]  /*119e0*/  STL.64 [R1+0x480], R24 ;  /* 0x0004801801007387 */ /* 0x0003e80000100a00 */
[----:B------:R2:W-:Y:S04]  /*119f0*/  STL.64 [R1+0x488], R26 ;  /* 0x0004881a01007387 */ /* 0x0005e80000100a00 */
[----:B-1----:R-:W4:Y:S04]  /*11a00*/  LDL.LU.64 R24, [R1+0xa50] ;  /* 0x000a500001187983 */ /* 0x002f280000300a00 */
[----:B--2---:R-:W2:Y:S04]  /*11a10*/  LDL.LU.64 R26, [R1+0xa58] ;  /* 0x000a5800011a7983 */ /* 0x004ea80000300a00 */
[----:B--2---:R-:W-:Y:S04]  /*11a20*/  STL.64 [R1+0x2e88], R26 ;  /* 0x002e881a01007387 */ /* 0x004fe80000100a00 */
[----:B----4-:R1:W-:Y:S04]  /*11a30*/  STL.64 [R1+0x2e80], R24 ;  /* 0x002e801801007387 */ /* 0x0103e80000100a00 */
[----:B-1----:R-:W2:Y:S04]  /*11a40*/  LDL.LU.64 R24, [R1+0x8e0] ;  /* 0x0008e00001187983 */ /* 0x002ea80000300a00 */
[----:B------:R-:W4:Y:S04]  /*11a50*/  LDL.LU.64 R26, [R1+0x8e8] ;  /* 0x0008e800011a7983 */ /* 0x000f280000300a00 */
[----:B----4-:R-:W-:Y:S04]  /*11a60*/  STL.64 [R1+0x2ea0], R26 ;  /* 0x002ea01a01007387 */ /* 0x010fe80000100a00 */
[----:B--2---:R1:W-:Y:S04]  /*11a70*/  STL.64 [R1+0x2e98], R24 ;  /* 0x002e981801007387 */ /* 0x0043e80000100a00 */
        /* <DEDUP_REMOVED lines=9> */
[----:B------:R-:W4:Y:S01]  /*11b10*/  LDL.LU.64 R26, [R1+0x918] ;  /* 0x00091800011a7983 */ /* 0x000f220000300a00 */
[----:B------:R-:W-:-:S03]  /*11b20*/  IMAD.MOV.U32 R16, RZ, RZ, R12 ;  /* 0x000000ffff107224 */ /* 0x000fc600078e000c */
[----:B----4-:R-:W-:Y:S04]  /*11b30*/  STL.64 [R1+0x2ee8], R26 ;  /* 0x002ee81a01007387 */ /* 0x010fe80000100a00 */
[----:B--2---:R1:W-:Y:S04]  /*11b40*/  STL.64 [R1+0x2ee0], R24 ;  /* 0x002ee01801007387 */ /* 0x0043e80000100a00 */
[----:B-1----:R-:W2:Y:S04]  /*11b50*/  LDL.LU.64 R24, [R1+0x920] ;  /* 0x0009200001187983 */ /* 0x002ea80000300a00 */
[----:B------:R-:W2:Y:S04]  /*11b60*/  LDL.LU.64 R26, [R1+0x928] ;  /* 0x00092800011a7983 */ /* 0x000ea80000300a00 */
[----:B------:R-:W4:Y:S04]  /*11b70*/  LDL.LU.64 R12, [R1+0xa40] ;  /* 0x000a4000010c7983 */ /* 0x000f280000300a00 */
[----:B------:R-:W4:Y:S04]  /*11b80*/  LDL.LU.64 R14, [R1+0xa48] ;  /* 0x000a4800010e7983 */ /* 0x000f280000300a00 */
[----:B------:R1:W-:Y:S04]  /*11b90*/  STL.64 [R1+0x2e50], R4 ;  /* 0x002e500401007387 */ /* 0x0003e80000100a00 */
[----:B-1----:R-:W3:Y:S04]  /*11ba0*/  LDL.LU.64 R4, [R1+0x930] ;  /* 0x0009300001047983 */ /* 0x002ee80000300a00 */
[----:B------:R-:W3:Y:S02]  /*11bb0*/  LDL.LU.64 R6, [R1+0x938] ;  /* 0x0009380001067983 */ /* 0x000ee40000300a00 */
[----:B---3--:R-:W-:Y:S02]  /*11bc0*/  HMMA.1688.F32.TF32 R20, R8, R20, R4 ;  /* 0x000000140814723c */ /* 0x008fe40000081004 */
[----:B------:R-:W3:Y:S04]  /*11bd0*/  LDL.LU.64 R4, [R1+0x570] ;  /* 0x0005700001047983 */ /* 0x000ee80000300a00 */
[----:B------:R-:W3:Y:S11]  /*11be0*/  LDL.LU.64 R6, [R1+0x578] ;  /* 0x0005780001067983 */ /* 0x000ef60000300a00 */
[----:B------:R-:W-:Y:S06]  /*11bf0*/  @!UPT UIADD3 URZ, URZ, URZ, URZ ;  /* 0x0000003f3f3ff290 */ /* 0x000fec000fffe03f */
[----:B------:R1:W-:Y:S04]  /*11c00*/  STL.64 [R1+0x470], R20 ;  /* 0x0004701401007387 */ /* 0x0003e80000100a00 */
[----:B------:R2:W-:Y:S04]  /*11c10*/  STL.64 [R1+0x478], R22 ;  /* 0x0004781601007387 */ /* 0x0005e80000100a00 */
[----:B-1----:R-:W3:Y:S04]  /*11c20*/  LDL.LU.64 R20, [R1+0x7e0] ;  /* 0x0007e00001147983 */ /* 0x002ee80000300a00 */
[----:B--2---:R-:W2:Y:S01]  /*11c30*/  LDL.LU.64 R22, [R1+0x7e8] ;  /* 0x0007e80001167983 */ /* 0x004ea20000300a00 */
[----:B------:R-:W-:-:S07]  /*11c40*/  IMAD.MOV.U32 R17, RZ, RZ, R3 ;  /* 0x000000ffff117224 */ /* 0x000fce00078e0003 */
[C---:B------:R-:W-:Y:S01]  /*11c50*/  HMMA.1688.F32.TF32 R16, R8.reuse, R16, R24 ;  /* 0x000000100810723c */ /* 0x040fe20000081018 */
[----:B--2---:R-:W-:Y:S04]  /*11c60*/  STL.64 [R1+0x2e48], R22 ;  /* 0x002e481601007387 */ /* 0x004fe80000100a00 */
[----:B---3--:R1:W-:Y:S04]  /*11c70*/  STL.64 [R1+0x2e40], R20 ;  /* 0x002e401401007387 */ /* 0x0083e80000100a00 */
[----:B-1----:R-:W2:Y:S04]  /*11c80*/  LDL.LU.64 R20, [R1+0x8b0] ;  /* 0x0008b00001147983 */ /* 0x002ea80000300a00 */
[----:B------:R-:W2:Y:S04]  /*11c90*/  LDL.LU.64 R22, [R1+0x8b8] ;  /* 0x0008b80001167983 */ /* 0x000ea80000300a00 */
[----:B------:R-:W3:Y:S04]  /*11ca0*/  LDL.LU.64 R26, [R1+0x2ee8] ;  /* 0x002ee800011a7983 */ /* 0x000ee80000300a00 */
[----:B------:R-:W3:Y:S04]  /*11cb0*/  LDL.LU.64 R24, [R1+0x2ee0] ;  /* 0x002ee00001187983 */ /* 0x000ee80000300a00 */
[----:B------:R1:W-:Y:S04]  /*11cc0*/  STL.64 [R1+0x460], R16 ;  /* 0x0004601001007387 */ /* 0x0003e80000100a00 */
[----:B------:R3:W-:Y:S04]  /*11cd0*/  STL.64 [R1+0x468], R18 ;  /* 0x0004681201007387 */ /* 0x0007e80000100a00 */
[----:B-1----:R-:W3:Y:S02]  /*11ce0*/  LDL.LU.64 R16, [R1+0x2ed8] ;  /* 0x002ed80001107983 */ /* 0x002ee40000300a00 */
[C---:B---3--:R-:W-:Y:S02]  /*11cf0*/  HMMA.1688.F32.TF32 R16, R8.reuse, R16, R24 ;  /* 0x000000100810723c */ /* 0x048fe40000081018 */
[----:B------:R-:W3:Y:S04]  /*11d00*/  LDL.LU.64 R26, [R1+0x2ed0] ;  /* 0x002ed000011a7983 */ /* 0x000ee80000300a00 */
[----:B------:R-:W3:Y:S11]  /*11d10*/  LDL.LU.64 R24, [R1+0x2ec8] ;  /* 0x002ec80001187983 */ /* 0x000ef60000300a00 */
[----:B------:R-:W-:Y:S06]  /*11d20*/  @!UPT UIADD3 URZ, URZ, URZ, URZ ;  /* 0x0000003f3f3ff290 */ /* 0x000fec000fffe03f */
        /* <DEDUP_REMOVED lines=25> */
[----:B------:R-:W3:Y:S11]  /*11ec0*/  LDL.LU.64 R24, [R1+0x2e70] ;  /* 0x002e700001187983 */ /* 0x000ef60000300a00 */
[----:B------:R-:W-:Y:S10]  /*11ed0*/  @!UPT UIADD3 URZ, URZ, URZ, URZ ;  /* 0x0000003f3f3ff290 */ /* 0x000ff4000fffe03f */
[----:B------:R1:W-:Y:S04]  /*11ee0*/  STL.64 [R1+0x410], R16 ;  /* 0x0004101001007387 */ /* 0x0003e80000100a00 */
[----:B------:R-:W-:Y:S04]  /*11ef0*/  STL.64 [R1+0x418], R18 ;  /* 0x0004181201007387 */ /* 0x000fe80000100a00 */
[----:B-1----:R-:W4:Y:S02]  /*11f00*/  LDL.LU.64 R16, [R1+0x2e68] ;  /* 0x002e680001107983 */ /* 0x002f240000300a00 */
[----:B----4-:R-:W-:Y:S02]  /*11f10*/  HMMA.1688.F32.TF32 R8, R8, R16, R12 ;  /* 0x000000100808723c */ /* 0x010fe4000008100c */
[----:B------:R-:W3:Y:S04]  /*11f20*/  LDL.LU.64 R14, [R1+0x2e60] ;  /* 0x002e6000010e7983 */ /* 0x000ee80000300a00 */
[----:B------:R-:W3:Y:S04]  /*11f30*/  LDL.LU.64 R12, [R1+0x2e58] ;  /* 0x002e5800010c7983 */ /* 0x000ee80000300a00 */
[----:B------:R1:W-:Y:S04]  /*11f40*/  STL.64 [R1+0x2e28], R16 ;  /* 0x002e281001007387 */ /* 0x0003e80000100a00 */
[----:B-1----:R-:W4:Y:S09]  /*11f50*/  LDL.64 R16, [R1+0xc0] ;  /* 0x0000c00001107983 */ /* 0x002f320000100a00 */
[----:B------:R1:W-:Y:S04]  /*11f60*/  STL.64 [R1+0x400], R8 ;  /* 0x0004000801007387 */ /* 0x0003e80000100a00 */
[----:B------:R-:W-:Y:S04]  /*11f70*/  STL.64 [R1+0x408], R10 ;  /* 0x0004080a01007387 */ /* 0x000fe80000100a00 */
[----:B-1----:R-:W2:Y:S04]  /*11f80*/  LDL.LU.64 R8, [R1+0x90] ;  /* 0x0000900001087983 */ /* 0x002ea80000300a00 */
[----:B--2---:R1:W-:Y:S04]  /*11f90*/  STL.64 [R1+0x2e20], R8 ;  /* 0x002e200801007387 */ /* 0x0043e80000100a00 */
[----:B-1----:R-:W2:Y:S01]  /*11fa0*/  LDL.64 R8, [R1+0xa0] ;  /* 0x0000a00001087983 */ /* 0x002ea20000100a00 */
[C---:B---3--:R-:W-:Y:S03]  /*11fb0*/  HMMA.1688.F32.TF32 R4, R12.reuse, R24, R4 ;  /* 0x000000180c04723c */ /* 0x048fe60000081004 */
[----:B--2---:R1:W-:Y:S04]  /*11fc0*/  STL.64 [R1+0x2e30], R8 ;  /* 0x002e300801007387 */ /* 0x0043e80000100a00 */
[----:B-1----:R-:W2:Y:S11]  /*11fd0*/  LDL.64 R8, [R1+0xd0] ;  /* 0x0000d00001087983 */ /* 0x002eb60000100a00 */
[----:B------:R-:W-:Y:S05]  /*11fe0*/  @!UPT UIADD3 URZ, URZ, URZ, URZ ;  /* 0x0000003f3f3ff290 */ /* 0x000fea000fffe03f */
[----:B------:R1:W-:Y:S04]  /*11ff0*/  STL.64 [R1+0x570], R4 ;  /* 0x0005700401007387 */ /* 0x0003e80000100a00 */
[----:B------:R-:W-:Y:S04]  /*12000*/  STL.64 [R1+0x578], R6 ;  /* 0x0005780601007387 */ /* 0x000fe80000100a00 */
[----:B-1----:R-:W3:Y:S02]  /*12010*/  LDL.LU.64 R4, [R1+0x2e50] ;  /* 0x002e500001047983 */ /* 0x002ee40000300a00 */
[C---:B---3--:R-:W-:Y:S11]  /*12020*/  HMMA.1688.F32.TF32 R20, R12.reuse, R4, R20 ;  /* 0x000000040c14723c */ /* 0x048ff60000081014 */
[----:B------:R-:W-:Y:S11]  /*12030*/  @!UPT UIADD3 URZ, URZ, URZ, URZ ;  /* 0x0000003f3f3ff290 */ /* 0x000ff6000fffe03f */
[----:B------:R-:W-:Y:S01]  /*12040*/  @!UPT UIADD3 URZ, URZ, URZ, URZ ;  /* 0x0000003f3f3ff290 */ /* 0x000fe2000fffe03f */
[----:B------:R-:W-:Y:S04]  /*12050*/  STL.64 [R1+0x560], R20 ;  /* 0x0005601401007387 */ /* 0x000fe80000100a00 */
[----:B------:R1:W-:Y:S04]  /*12060*/  STL.64 [R1+0x568], R22 ;  /* 0x0005681601007387 */ /* 0x0003e80000100a00 */
[----:B-1----:R-:W3:Y:S04]  /*12070*/  LDL.LU.64 R22, [R1+0x2e48] ;  /* 0x002e480001167983 */ /* 0x002ee80000300a00 */
[----:B------:R-:W3:Y:S01]  /*12080*/  LDL.LU.64 R20, [R1+0x2e40] ;  /* 0x002e400001147983 */ /* 0x000ee20000300a00 */
[----:B--2---:R-:W-:Y:S01]  /*12090*/  IMAD.MOV.U32 R7, RZ, RZ, R9 ;  /* 0x000000ffff077224 */ /* 0x004fe200078e0009 */
[----:B---3--:R-:W-:Y:S11]  /*120a0*/  HMMA.1688.F32.TF32 R20, R12, R8, R20 ;  /* 0x000000080c14723c */ /* 0x008ff60000081014 */
[----:B------:R-:W-:Y:S11]  /*120b0*/  @!UPT UIADD3 URZ, URZ, URZ, URZ ;  /* 0x0000003f3f3ff290 */ /* 0x000ff6000fffe03f */
[----:B------:R-:W-:Y:S01]  /*120c0*/  @!UPT UIADD3 URZ, URZ, URZ, URZ ;  /* 0x0000003f3f3ff290 */ /* 0x000fe2000fffe03f */
[----:B------:R1:W-:Y:S04]  /*120d0*/  STL.64 [R1+0x550], R20 ;  /* 0x0005501401007387 */ /* 0x0003e80000100a00 */
[----:B------:R2:W-:Y:S01]  /*120e0*/  STL.64 [R1+0x558], R22 ;  /* 0x0005581601007387 */ /* 0x0005e20000100a00 */
[----:B-1----:R-:W-:-:S03]  /*120f0*/  IMAD.MOV.U32 R20, RZ, RZ, R8 ;  /* 0x000000ffff147224 */ /* 0x002fc600078e0008 */
[----:B--2---:R-:W2:Y:S04]  /*12100*/  LDL.LU R22, [R1+0x2e3c] ;  /* 0x002e3c0001167983 */ /* 0x004ea80000300800 */
[----:B------:R-:W3:Y:S04]  /*12110*/  LDL.LU R21, [R1+0x2e38] ;  /* 0x002e380001157983 */ /* 0x000ee80000300800 */
[----:B------:R-:W2:Y:S04]  /*12120*/  LDL.LU.64 R8, [R1+0x520] ;  /* 0x0005200001087983 */ /* 0x000ea80000300a00 */
[----:B------:R-:W2:Y:S04]  /*12130*/  LDL.LU.64 R10, [R1+0x528] ;  /* 0x00052800010a7983 */ /* 0x000ea80000300a00 */
[----:B------:R-:W-:Y:S04]  /*12140*/  STL [R1+0x2e00], R7 ;  /* 0x002e000701007387 */ /* 0x000fe80000100800 */
[----:B------:R1:W-:Y:S04]  /*12150*/  STL.64 [R1+0x2df8], R4 ;  /* 0x002df80401007387 */ /* 0x0003e80000100a00 */
[----:B-1----:R-:W2:Y:S04]  /*12160*/  LDL.LU.64 R4, [R1+0x530] ;  /* 0x0005300001047983 */ /* 0x002ea80000300a00 */
[----:B------:R-:W2:Y:S01]  /*12170*/  LDL.LU.64 R6, [R1+0x538] ;  /* 0x0005380001067983 */ /* 0x000ea20000300a00 */
[----:B----4-:R-:W-:-:S02]  /*12180*/  IMAD.MOV.U32 R26, RZ, RZ, R16 ;  /* 0x000000ffff1a7224 */ /* 0x010fc400078e0010 */
[----:B------:R-:W-:Y:S01]  /*12190*/  IMAD.MOV.U32 R23, RZ, RZ, R17 ;  /* 0x000000ffff177224 */ /* 0x000fe200078e0011 */
[C---:B--2---:R-:W-:Y:S11]  /*121a0*/  HMMA.1688.F32.TF32 R4, R12.reuse, R16, R4 ;  /* 0x000000100c04723c */ /* 0x044ff60000081004 */
[----:B------:R-:W-:Y:S11]  /*121b0*/  @!UPT UIADD3 URZ, URZ, URZ, URZ ;  /* 0x0000003f3f3ff290 */ /* 0x000ff6000fffe03f */
[----:B------:R-:W-:Y:S01]  /*121c0*/  @!UPT UIADD3 URZ, URZ, URZ, URZ ;  /* 0x0000003f3f3ff290 */ /* 0x000fe2000fffe03f */
[----:B------:R1:W-:Y:S04]  /*121d0*/  STL.64 [R1+0x540], R4 ;  /* 0x0005400401007387 */ /* 0x0003e80000100a00 */
[----:B------:R2:W-:Y:S04]  /*121e0*/  STL.64 [R1+0x548], R6 ;  /* 0x0005480601007387 */ /* 0x0005e80000100a00 */
[----:B------:R-:W4:Y:S04]  /*121f0*/  LDL.LU.64 R16, [R1+0x510] ;  /* 0x0005100001107983 */ /* 0x000f280000300a00 */
[----:B------:R-:W4:Y:S04]  /*12200*/  LDL.LU.64 R18, [R1+0x518] ;  /* 0x0005180001127983 */ /* 0x000f280000300a00 */
[----:B-1----:R-:W3:Y:S04]  /*12210*/  LDL.LU.64 R4, [R1+0x9a0] ;  /* 0x0009a00001047983 */ /* 0x002ee80000300a00 */
[----:B--2---:R-:W2:Y:S04]  /*12220*/  LDL.LU.64 R6, [R1+0x9a8] ;  /* 0x0009a80001067983 */ /* 0x004ea80000300a00 */
[----:B--2---:R-:W-:Y:S04]  /*12230*/  STL.64 [R1+0x2e10], R6 ;  /* 0x002e100601007387 */ /* 0x004fe80000100a00 */
[----:B---3--:R1:W-:Y:S04]  /*12240*/  STL.64 [R1+0x2e08], R4 ;  /* 0x002e080401007387 */ /* 0x0083e80000100a00 */
[----:B-1----:R-:W2:Y:S04]  /*12250*/  LDL.64 R4, [R1+0x80] ;  /* 0x0000800001047983 */ /* 0x002ea80000100a00 */
[----:B--2---:R1:W-:Y:S04]  /*12260*/  STL.64 [R1+0x2e18], R4 ;  /* 0x002e180401007387 */ /* 0x0043e80000100a00 */
[----:B-1----:R-:W2:Y:S04]  /*12270*/  LDL.LU.64 R4, [R1+0x500] ;  /* 0x0005000001047983 */ /* 0x002ea80000300a00 */
[----:B------:R-:W2:Y:S04]  /*12280*/  LDL.LU.64 R6, [R1+0x508] ;  /* 0x0005080001067983 */ /* 0x000ea80000300a00 */
[----:B------:R-:W-:Y:S04]  /*12290*/  STL.64 [R1+0x2de0], R22 ;  /* 0x002de01601007387 */ /* 0x000fe80000100a00 */
[----:B------:R1:W-:Y:S04]  /*122a0*/  STL.64 [R1+0x2dd8], R20 ;  /* 0x002dd81401007387 */ /* 0x0003e80000100a00 */
[----:B-1----:R-:W3:Y:S02]  /*122b0*/  LDL.64 R20, [R1+0xb0] ;  /* 0x0000b00001147983 */ /* 0x002ee40000100a00 */
[----:B---3--:R-:W-:Y:S11]  /*122c0*/  HMMA.1688.F32.TF32 R8, R12, R20, R8 ;  /* 0x000000140c08723c */ /* 0x008ff60000081008 */
[----:B------:R-:W-:Y:S11]  /*122d0*/  @!UPT UIADD3 URZ, URZ, URZ, URZ ;  /* 0x0000003f3f3ff290 */ /* 0x000ff6000fffe03f */
[----:B------:R-:W-:Y:S01]  /*122e0*/  @!UPT UIADD3 URZ, URZ, URZ, URZ ;  /* 0x0000003f3f3ff290 */ /* 0x000fe2000fffe03f */
[----:B------:R1:W-:Y:S04]  /*122f0*/  STL.64 [R1+0x530], R8 ;  /* 0x0005300801007387 */ /* 0x0003e80000100a00 */
[----:B------:R-:W-:Y:S04]  /*12300*/  STL.64 [R1+0x538], R10 ;  /* 0x0005380a01007387 */ /* 0x000fe80000100a00 */
[----:B-1----:R-:W4:Y:S01]  /*12310*/  LDL.LU.64 R8, [R1+0x2e30] ;  /* 0x002e300001087983 */ /* 0x002f220000300a00 */
[----:B------:R-:W-:Y:S02]  /*12320*/  IMAD.MOV.U32 R27, RZ, RZ, R21 ;  /* 0x000000ffff1b7224 */ /* 0x000fe400078e0015 */
[----:B------:R-:W-:-:S03]  /*12330*/  IMAD.MOV.U32 R28, RZ, RZ, R20 ;  /* 0x000000ffff1c7224 */ /* 0x000fc600078e0014 */
[----:B------:R-:W-:Y:S04]  /*12340*/  STL.64 [R1+0x2df0], R26 ;  /* 0x002df01a01007387 */ /* 0x000fe80000100a00 */
[----:B------:R1:W-:Y:S04]  /*12350*/  STL.64 [R1+0x2de8], R24 ;  /* 0x002de81801007387 */ /* 0x0003e80000100a00 */
[----:B-1----:R-:W3:Y:S04]  /*12360*/  LDL.64 R24, [R1+0x70] ;  /* 0x0000700001187983 */ /* 0x002ee80000100a00 */
[----:B------:R-:W2:Y:S04]  /*12370*/  LDL.LU.64 R20, [R1+0x990] ;  /* 0x0009900001147983 */ /* 0x000ea80000300a00 */
[----:B------:R-:W2:Y:S01]  /*12380*/  LDL.LU.64 R22, [R1+0x998] ;  /* 0x0009980001167983 */ /* 0x000ea20000300a00 */
[----:B----4-:R-:W-:Y:S11]  /*12390*/  HMMA.1688.F32.TF32 R16, R12, R8, R16 ;  /* 0x000000080c10723c */ /* 0x010ff60000081010 */
[----:B------:R-:W-:Y:S11]  /*123a0*/  @!UPT UIADD3 URZ, URZ, URZ, URZ ;  /* 0x0000003f3f3ff290 */ /* 0x000ff6000fffe03f */
[----:B------:R-:W-:Y:S01]  /*123b0*/  @!UPT UIADD3 URZ, URZ, URZ, URZ ;  /* 0x0000003f3f3ff290 */ /* 0x000fe2000fffe03f */
[----:B------:R1:W-:Y:S04]  /*123c0*/  STL.64 [R1+0x520], R16 ;  /* 0x0005201001007387 */ /* 0x0003e80000100a00 */
[----:B------:R4:W-:Y:S04]  /*123d0*/  STL.64 [R1+0x528], R18 ;  /* 0x0005281201007387 */ /* 0x0009e80000100a00 */
[----:B-1----:R-:W2:Y:S01]  /*123e0*/  LDL.LU.64 R16, [R1+0x2e28] ;  /* 0x002e280001107983 */ /* 0x002ea20000300a00 */
[----:B----4-:R-:W-:Y:S02]  /*123f0*/  IMAD.MOV.U32 R19, RZ, RZ, R8 ;  /* 0x000000ffff137224 */ /* 0x010fe400078e0008 */
[----:B------:R-:W-:-:S02]  /*12400*/  IMAD.MOV.U32 R18, RZ, RZ, R9 ;  /* 0x000000ffff127224 */ /* 0x000fc400078e0009 */
[----:B------:R-:W2:Y:S02]  /*12410*/  LDL.LU.64 R8, [R1+0x2e20] ;  /* 0x002e200001087983 */ /* 0x000ea40000300a00 */
[C---:B--2---:R-:W-:Y:S11]  /*12420*/  HMMA.1688.F32.TF32 R4, R12.reuse, R8, R4 ;  /* 0x000000080c04723c */ /* 0x044ff60000081004 */
[----:B------:R-:W-:Y:S11]  /*12430*/  @!UPT UIADD3 URZ, URZ, URZ, URZ ;  /* 0x0000003f3f3ff290 */ /* 0x000ff6000fffe03f */
[----:B------:R-:W-:Y:S01]  /*12440*/  @!UPT UIADD3 URZ, URZ, URZ, URZ ;  /* 0x0000003f3f3ff290 */ /* 0x000fe2000fffe03f */
[----:B------:R1:W-:Y:S04]  /*12450*/  STL.64 [R1+0x510], R4 ;  /* 0x0005100401007387 */ /* 0x0003e80000100a00 */
[----:B------:R-:W-:Y:S04]  /*12460*/  STL.64 [R1+0x518], R6 ;  /* 0x0005180601007387 */ /* 0x000fe80000100a00 */
[----:B-1----:R-:W2:Y:S04]  /*12470*/  LDL.LU.64 R4, [R1+0x2e18] ;  /* 0x002e180001047983 */ /* 0x002ea80000300a00 */
[----:B------:R1:W-:Y:S04]  /*12480*/  STL.64 [R1+0x2d48], R8 ;  /* 0x002d480801007387 */ /* 0x0003e80000100a00 */
[----:B-1----:R-:W2:Y:S04]  /*12490*/  LDL.LU.64 R8, [R1+0x4f0] ;  /* 0x0004f00001087983 */ /* 0x002ea80000300a00 */
[----:B------:R-:W2:Y:S02]  /*124a0*/  LDL.LU.64 R10, [R1+0x4f8] ;  /* 0x0004f800010a7983 */ /* 0x000ea40000300a00 */
[----:B--2---:R-:W-:Y:S11]  /*124b0*/  HMMA.1688.F32.TF32 R8, R12, R4, R8 ;  /* 0x000000040c08723c */ /* 0x004ff60000081008 */
[----:B------:R-:W-:Y:S11]  /*124c0*/  @!UPT UIADD3 URZ, URZ, URZ, URZ ;  /* 0x0000003f3f3ff290 */ /* 0x000ff6000fffe03f */
[----:B------:R-:W-:Y:S01]  /*124d0*/  @!UPT UIADD3 URZ, URZ, URZ, URZ ;  /* 0x0000003f3f3ff290 */ /* 0x000fe2000fffe03f */
[----:B------:R-:W-:Y:S04]  /*124e0*/  STL.64 [R1+0x500], R8 ;  /* 0x0005000801007387 */ /* 0x000fe80000100a00 */
[----:B------:R1:W-:Y:S04]  /*124f0*/  STL.64 [R1+0x508], R10 ;  /* 0x0005080a01007387 */ /* 0x0003e80000100a00 */
[----:B------:R-:W3:Y:S01]  /*12500*/  LDL.LU.64 R6, [R1+0x2e10] ;  /* 0x002e100001067983 */ /* 0x000ee20000300a00 */
[----:B-1----:R-:W-:Y:S02]  /*12510*/  IMAD.MOV.U32 R11, RZ, RZ, R4 ;  /* 0x000000ffff0b7224 */ /* 0x002fe400078e0004 */
[----:B------:R-:W-:-:S02]  /*12520*/  IMAD.MOV.U32 R10, RZ, RZ, R5 ;  /* 0x000000ffff0a7224 */ /* 0x000fc400078e0005 */
[----:B------:R-:W3:Y:S02]  /*12530*/  LDL.LU.64 R4, [R1+0x2e08] ;  /* 0x002e080001047983 */ /* 0x000ee40000300a00 */
[----:B---3--:R-:W-:Y:S11]  /*12540*/  HMMA.1688.F32.TF32 R4, R12, R24, R4 ;  /* 0x000000180c04723c */ /* 0x008ff60000081004 */
[----:B------:R-:W-:Y:S11]  /*12550*/  @!UPT UIADD3 URZ, URZ, URZ, URZ ;  /* 0x0000003f3f3ff290 */ /* 0x000ff6000fffe03f */
[----:B------:R-:W-:Y:S01]  /*12560*/  @!UPT UIADD3 URZ, URZ, URZ, URZ ;  /* 0x0000003f3f3ff290 */ /* 0x000fe2000fffe03f */
[----:B------:R-:W-:Y:S04]  /*12570*/  STL.64 [R1+0x4f0], R4 ;  /* 0x0004f00401007387 */ /* 0x000fe80000100a00 */
[----:B------:R1:W-:Y:S04]  /*12580*/  STL.64 [R1+0x4f8], R6 ;  /* 0x0004f80601007387 */ /* 0x0003e80000100a00 */
[----:B-1----:R-:W2:Y:S04]  /*12590*/  LDL.LU R7, [R1+0x2e00] ;  /* 0x002e000001077983 */ /* 0x002ea80000300800 */
[----:B------:R-:W3:Y:S01]  /*125a0*/  LDL.LU.64 R4, [R1+0x2df8] ;  /* 0x002df80001047983 */ /* 0x000ee20000300a00 */
[----:B------:R-:W-:-:S02]  /*125b0*/  IMAD.MOV.U32 R6, RZ, RZ, R24 ;  /* 0x000000ffff067224 */ /* 0x000fc400078e0018 */
[----:B------:R-:W-:Y:S01]  /*125c0*/  IMAD.MOV.U32 R8, RZ, RZ, R19 ;  /* 0x000000ffff087224 */ /* 0x000fe200078e0013 */
[----:B------:R-:W4:Y:S01]  /*125d0*/  LDL.LU.64 R26, [R1+0x2df0] ;  /* 0x002df000011a7983 */ /* 0x000f220000300a00 */
[----:B------:R-:W-:Y:S02]  /*125e0*/  IMAD.MOV.U32 R9, RZ, RZ, R18 ;  /* 0x000000ffff097224 */ /* 0x000fe400078e0012 */
[----:B------:R-:W-:Y:S02]  /*125f0*/  IMAD.MOV.U32 R3, RZ, RZ, R25 ;  /* 0x000000ffff037224 */ /* 0x000fe400078e0019 */
[----:B------:R-:W2:Y:S01]  /*12600*/  LDL.LU.64 R24, [R1+0x2de8] ;  /* 0x002de80001187983 */ /* 0x000ea20000300a00 */
[----:B------:R-:W-:Y:S03]  /*12610*/  HMMA.1688.F32.TF32 R12, R12, R16, R20 ;  /* 0x000000100c0c723c */ /* 0x000fe60000081014 */
[----:B------:R-:W-:Y:S04]  /*12620*/  STL [R1+0x2dc0], R6 ;  /* 0x002dc00601007387 */ /* 0x000fe80000100800 */
[----:B---3--:R1:W-:Y:S04]  /*12630*/  STL.64 [R1+0x2db8], R4 ;  /* 0x002db80401007387 */ /* 0x0083e80000100a00 */
[----:B------:R3:W-:Y:S04]  /*12640*/  STL.64 [R1+0x2d60], R8 ;  /* 0x002d600801007387 */ /* 0x0007e80000100a00 */
[----:B------:R-:W2:Y:S04]  /*12650*/  LDL.LU.64 R22, [R1+0x2de0] ;  /* 0x002de00001167983 */ /* 0x000ea80000300a00 */
[----:B------:R-:W2:Y:S01]  /*12660*/  LDL.LU.64 R20, [R1+0x2dd8] ;  /* 0x002dd80001147983 */ /* 0x000ea20000300a00 */
[----:B-1----:R-:W-:-:S02]  /*12670*/  IMAD.MOV.U32 R5, RZ, RZ, R16 ;  /* 0x000000ffff057224 */ /* 0x002fc400078e0010 */
[----:B---3--:R-:W-:Y:S01]  /*12680*/  IMAD.MOV.U32 R8, RZ, RZ, R28 ;  /* 0x000000ffff087224 */ /* 0x008fe200078e001c */
[----:B------:R-:W3:Y:S01]  /*12690*/  LDL.LU.64 R18, [R1+0x2dd0] ;  /* 0x002dd00001127983 */ /* 0x000ee20000300a00 */
[----:B----4-:R-:W-:Y:S02]  /*126a0*/  IMAD.MOV.U32 R9, RZ, RZ, R27 ;  /* 0x000000ffff097224 */ /* 0x010fe400078e001b */
[----:B------:R-:W-:Y:S02]  /*126b0*/  IMAD.MOV.U32 R4, RZ, RZ, R17 ;  /* 0x000000ffff047224 */ /* 0x000fe400078e0011 */
[----:B------:R-:W3:Y:S04]  /*126c0*/  LDL.LU.64 R16, [R1+0x2dc8] ;  /* 0x002dc80001107983 */ /* 0x000ee80000300a00 */
[----:B------:R1:W-:Y:S02]  /*126d0*/  STL.64 [R1+0x2d78], R8 ;  /* 0x002d780801007387 */ /* 0x0003e40000100a00 */
[----:B-1----:R-:W-:-:S02]  /*126e0*/  IMAD.MOV.U32 R8, RZ, RZ, R26 ;  /* 0x000000ffff087224 */ /* 0x002fc400078e001a */
[----:B--2---:R-:W-:-:S05]  /*126f0*/  IMAD.MOV.U32 R9, RZ, RZ, R23 ;  /* 0x000000ffff097224 */ /* 0x004fca00078e0017 */
[----:B------:R1:W-:Y:S04]  /*12700*/  STL.64 [R1+0x2d90], R8 ;  /* 0x002d900801007387 */ /* 0x0003e80000100a00 */
[----:B------:R2:W-:Y:S04]  /*12710*/  STL.64 [R1+0x2608], R14 ;  /* 0x0026080e01007387 */ /* 0x0005e80000100a00 */
[----:B------:R4:W-:Y:S01]  /*12720*/  STL.64 [R1+0x2600], R12 ;  /* 0x0026000c01007387 */ /* 0x0009e20000100a00 */
[----:B-1----:R-:W-:Y:S02]  /*12730*/  IMAD.MOV.U32 R9, RZ, RZ, R7 ;  /* 0x000000ffff097224 */ /* 0x002fe400078e0007 */
[----:B--2---:R-:W-:-:S02]  /*12740*/  IMAD.MOV.U32 R14, RZ, RZ, R22 ;  /* 0x000000ffff0e7224 */ /* 0x004fc400078e0016 */
[----:B------:R-:W-:Y:S02]  /*12750*/  IMAD.MOV.U32 R15, RZ, RZ, R21 ;  /* 0x000000ffff0f7224 */ /* 0x000fe400078e0015 */
[----:B----4-:R-:W-:Y:S02]  /*12760*/  IMAD.MOV.U32 R12, RZ, RZ, R5 ;  /* 0x000000ffff0c7224 */ /* 0x010fe400078e0005 */
[----:B------:R-:W-:Y:S02]  /*12770*/  IMAD.MOV.U32 R13, RZ, RZ, R4 ;  /* 0x000000ffff0d7224 */ /* 0x000fe400078e0004 */
[----:B------:R-:W3:Y:S04]  /*12780*/  LDL.LU.64 R4, [R1+0x630] ;  /* 0x0006300001047983 */ /* 0x000ee80000300a00 */
[----:B------:R-:W3:Y:S04]  /*12790*/  LDL.LU.64 R6, [R1+0x638] ;  /* 0x0006380001067983 */ /* 0x000ee80000300a00 */
[----:B------:R-:W-:Y:S04]  /*127a0*/  STL.64 [R1+0x2d28], R14 ;  /* 0x002d280e01007387 */ /* 0x000fe80000100a00 */
[----:B------:R1:W-:Y:S02]  /*127b0*/  STL.64 [R1+0x2d20], R12 ;  /* 0x002d200c01007387 */ /* 0x0003e40000100a00 */
[----:B-1----:R-:W-:-:S02]  /*127c0*/  IMAD.MOV.U32 R12, RZ, RZ, R11 ;  /* 0x000000ffff0c7224 */ /* 0x002fc400078e000b */
[----:B------:R-:W-:-:S05]  /*127d0*/  IMAD.MOV.U32 R13, RZ, RZ, R10 ;  /* 0x000000ffff0d7224 */ /* 0x000fca00078e000a */
[----:B------:R1:W-:Y:S04]  /*127e0*/  STL.64 [R1+0x2d40], R12 ;  /* 0x002d400c01007387 */ /* 0x0003e80000100a00 */
        /* <DEDUP_REMOVED lines=18> */
[----:B------:R-:W-:Y:S01]  /*12910*/  IMAD.MOV.U32 R8, RZ, RZ, R20 ;  /* 0x000000ffff087224 */ /* 0x000fe200078e0014 */
[----:B---3--:R-:W-:Y:S02]  /*12920*/  HMMA.1688.F32.TF32 R4, R16, R24, R4 ;  /* 0x000000181004723c */ /* 0x008fe40000081004 */
[----:B----4-:R-:W-:Y:S04]  /*12930*/  STL.64 [R1+0x2db0], R14 ;  /* 0x002db00e01007387 */ /* 0x010fe80000100a00 */
[----:B--2---:R1:W-:Y:S04]  /*12940*/  STL.64 [R1+0x2da8], R12 ;  /* 0x002da80c01007387 */ /* 0x0043e80000100a00 */
[----:B-1----:R-:W2:Y:S04]  /*12950*/  LDL.LU.64 R12, [R1+0x620] ;  /* 0x00062000010c7983 */ /* 0x002ea80000300a00 */
[----:B------:R-:W2:Y:S04]  /*12960*/  LDL.LU.64 R14, [R1+0x628] ;  /* 0x00062800010e7983 */ /* 0x000ea80000300a00 */
[----:B------:R-:W3:Y:S04]  /*12970*/  LDL.LU.64 R20, [R1+0x970] ;  /* 0x0009700001147983 */ /* 0x000ee80000300a00 */
[----:B------:R-:W4:Y:S04]  /*12980*/  LDL.LU.64 R22, [R1+0x978] ;  /* 0x0009780001167983 */ /* 0x000f280000300a00 */
[----:B----4-:R-:W-:Y:S04]  /*12990*/  STL.64 [R1+0x2d38], R22 ;  /* 0x002d381601007387 */ /* 0x010fe80000100a00 */
[----:B---3--:R1:W-:Y:S04]  /*129a0*/  STL.64 [R1+0x2d30], R20 ;  /* 0x002d301401007387 */ /* 0x0083e80000100a00 */
[----:B-1----:R-:W3:Y:S04]  /*129b0*/  LDL.LU.64 R20, [R1+0x5b0] ;  /* 0x0005b00001147983 */ /* 0x002ee80000300a00 */
[----:B------:R-:W3:Y:S04]  /*129c0*/  LDL.LU.64 R22, [R1+0x5b8] ;  /* 0x0005b80001167983 */ /* 0x000ee80000300a00 */
[----:B------:R-:W-:Y:S04]  /*129d0*/  STL.64 [R1+0x630], R4 ;  /* 0x0006300401007387 */ /* 0x000fe80000100a00 */
[----:B------:R1:W-:Y:S04]  /*129e0*/  STL.64 [R1+0x638], R6 ;  /* 0x0006380601007387 */ /* 0x0003e80000100a00 */
[----:B-1----:R-:W4:Y:S04]  /*129f0*/  LDL.LU R6, [R1+0x2dc0] ;  /* 0x002dc00001067983 */ /* 0x002f280000300800 */
[----:B------:R-:W2:Y:S01]  /*12a00*/  LDL.LU.64 R4, [R1+0x2db8] ;  /* 0x002db80001047983 */ /* 0x000ea20000300a00 */
[----:B------:R-:W-:-:S02]  /*12a10*/  IMAD.MOV.U32 R10, RZ, RZ, R24 ;  /* 0x000000ffff0a7224 */ /* 0x000fc400078e0018 */
[----:B------:R-:W-:Y:S02]  /*12a20*/  IMAD.MOV.U32 R7, RZ, RZ, R25 ;  /* 0x000000ffff077224 */ /* 0x000fe400078e0019 */
[----:B------:R-:W3:Y:S04]  /*12a30*/  LDL.LU.64 R24, [R1+0x6d0] ;  /* 0x0006d00001187983 */ /* 0x000ee80000300a00 */
[----:B------:R-:W3:Y:S01]  /*12a40*/  LDL.LU.64 R26, [R1+0x6d8] ;  /* 0x0006d800011a7983 */ /* 0x000ee20000300a00 */
[----:B--2---:R-:W-:Y:S11]  /*12a50*/  HMMA.1688.F32.TF32 R12, R16, R4, R12 ;  /* 0x00000004100c723c */ /* 0x004ff6000008100c */
[----:B------:R-:W-:Y:S11]  /*12a60*/  @!UPT UIADD3 URZ, URZ, URZ, URZ ;  /* 0x0000003f3f3ff290 */ /* 0x000ff6000fffe03f */
[----:B------:R-:W-:Y:S01]  /*12a70*/  @!UPT UIADD3 URZ, URZ, URZ, URZ ;  /* 0x0000003f3f3ff290 */ /* 0x000fe2000fffe03f */
[----:B------:R-:W-:Y:S04]  /*12a80*/  STL.64 [R1+0x620], R12 ;  /* 0x0006200c01007387 */ /* 0x000fe80000100a00 */
[----:B------:R1:W-:Y:S04]  /*12a90*/  STL.64 [R1+0x628], R14 ;  /* 0x0006280e01007387 */ /* 0x0003e80000100a00 */
[----:B-1----:R-:W2:Y:S04]  /*12aa0*/  LDL.LU.64 R14, [R1+0x2db0] ;  /* 0x002db000010e7983 */ /* 0x002ea80000300a00 */
[----:B------:R-:W2:Y:S04]  /*12ab0*/  LDL.LU.64 R12, [R1+0x2da8] ;  /* 0x002da800010c7983 */ /* 0x000ea80000300a00 */
[----:B------:R1:W-:Y:S02]  /*12ac0*/  STL.64 [R1+0x2ce8], R4 ;  /* 0x002ce80401007387 */ /* 0x0003e40000100a00 */
[----:B-1----:R-:W-:-:S02]  /*12ad0*/  IMAD.MOV.U32 R4, RZ, RZ, R10 ;  /* 0x000000ffff047224 */ /* 0x002fc400078e000a */
[C---:B--2---:R-:W-:Y:S01]  /*12ae0*/  HMMA.1688.F32.TF32 R8, R16.reuse, R8, R12 ;  /* 0x000000081008723c */ /* 0x044fe2000008100c */
[----:B------:R-:W2:Y:S04]  /*12af0*/  LDL.LU.64 R14, [R1+0x2da0] ;  /* 0x002da000010e7983 */ /* 0x000ea80000300a00 */
[----:B------:R-:W2:Y:S11]  /*12b00*/  LDL.LU.64 R12, [R1+0x2d98] ;  /* 0x002d9800010c7983 */ /* 0x000eb60000300a00 */
[----:B------:R-:W-:Y:S07]  /*12b10*/  @!UPT UIADD3 URZ, URZ, URZ, URZ ;  /* 0x0000003f3f3ff290 */ /* 0x000fee000fffe03f */
        /* <DEDUP_REMOVED lines=24> */
[C---:B--2---:R-:W-:Y:S11]  /*12ca0*/  HMMA.1688.F32.TF32 R12, R16.reuse, R8, R12 ;  /* 0x00000008100c723c */ /* 0x044ff6000008100c */
[----:B------:R-:W-:Y:S11]  /*12cb0*/  @!UPT UIADD3 URZ, URZ, URZ, URZ ;  /* 0x0000003f3f3ff290 */ /* 0x000ff6000fffe03f */
[----:B------:R-:W-:Y:S01]  /*12cc0*/  @!UPT UIADD3 URZ, URZ, URZ, URZ ;  /* 0x0000003f3f3ff290 */ /* 0x000fe2000fffe03f */
[----:B------:R1:W-:Y:S04]  /*12cd0*/  STL.64 [R1+0x5d0], R12 ;  /* 0x0005d00c01007387 */ /* 0x0003e80000100a00 */
[----:B------:R3:W-:Y:S04]  /*12ce0*/  STL.64 [R1+0x5d8], R14 ;  /* 0x0005d80e01007387 */ /* 0x0007e80000100a00 */
[----:B-1----:R-:W3:Y:S04]  /*12cf0*/  LDL.LU.64 R12, [R1+0x2d40] ;  /* 0x002d4000010c7983 */ /* 0x002ee80000300a00 */
[----:B------:R-:W-:Y:S01]  /*12d00*/  STL.64 [R1+0x2cc0], R8 ;  /* 0x002cc00801007387 */ /* 0x000fe20000100a00 */
[----:B---3--:R-:W-:Y:S03]  /*12d10*/  HMMA.1688.F32.TF32 R12, R16, R12, R20 ;  /* 0x0000000c100c723c */ /* 0x008fe60000081014 */
[----:B------:R-:W2:Y:S04]  /*12d20*/  LDL.LU.64 R22, [R1+0x2d38] ;  /* 0x002d380001167983 */ /* 0x000ea80000300a00 */
[----:B------:R-:W2:Y:S11]  /*12d30*/  LDL.LU.64 R20, [R1+0x2d30] ;  /* 0x002d300001147983 */ /* 0x000eb60000300a00 */
[----:B------:R-:W-:Y:S05]  /*12d40*/  @!UPT UIADD3 URZ, URZ, URZ, URZ ;  /* 0x0000003f3f3ff290 */ /* 0x000fea000fffe03f */
[----:B------:R-:W-:Y:S04]  /*12d50*/  STL.64 [R1+0x5c0], R12 ;  /* 0x0005c00c01007387 */ /* 0x000fe80000100a00 */
[----:B------:R1:W-:Y:S04]  /*12d60*/  STL.64 [R1+0x5c8], R14 ;  /* 0x0005c80e01007387 */ /* 0x0003e80000100a00 */
[----:B-1----:R-:W3:Y:S04]  /*12d70*/  LDL.LU.64 R14, [R1+0x2d28] ;  /* 0x002d2800010e7983 */ /* 0x002ee80000300a00 */
[----:B------:R-:W3:Y:S01]  /*12d80*/  LDL.LU.64 R12, [R1+0x2d20] ;  /* 0x002d2000010c7983 */ /* 0x000ee20000300a00 */
[----:B----4-:R-:W-:-:S02]  /*12d90*/  IMAD.MOV.U32 R8, RZ, RZ, R6 ;  /* 0x000000ffff087224 */ /* 0x010fc400078e0006 */
[----:B------:R-:W-:-:S07]  /*12da0*/  IMAD.MOV.U32 R9, RZ, RZ, R3 ;  /* 0x000000ffff097224 */ /* 0x000fce00078e0003 */
[C---:B--2---:R-:W-:Y:S01]  /*12db0*/  HMMA.1688.F32.TF32 R8, R16.reuse, R8, R20 ;  /* 0x000000081008723c */ /* 0x044fe20000081014 */
[----:B------:R-:W2:Y:S04]  /*12dc0*/  LDL.LU.64 R22, [R1+0x2d18] ;  /* 0x002d180001167983 */ /* 0x000ea80000300a00 */
[----:B------:R-:W2:Y:S11]  /*12dd0*/  LDL.LU.64 R20, [R1+0x2d10] ;  /* 0x002d100001147983 */ /* 0x000eb60000300a00 */
[----:B------:R-:W-:Y:S08]  /*12de0*/  @!UPT UIADD3 URZ, URZ, URZ, URZ ;  /* 0x0000003f3f3ff290 */ /* 0x000ff0000fffe03f */
[----:B------:R-:W-:Y:S02]  /*12df0*/  IMAD.MOV.U32 R3, RZ, RZ, R11 ;  /* 0x000000ffff037224 */ /* 0x000fe400078e000b */
[----:B------:R-:W-:Y:S01]  /*12e00*/  IMAD.MOV.U32 R29, RZ, RZ, R10 ;  /* 0x000000ffff1d7224 */ /* 0x000fe200078e000a */
[----:B------:R1:W-:Y:S04]  /*12e10*/  STL.64 [R1+0x5b0], R8 ;  /* 0x0005b00801007387 */ /* 0x0003e80000100a00 */
[----:B------:R-:W-:Y:S04]  /*12e20*/  STL [R1+0x2730], R3 ;  /* 0x0027300301007387 */ /* 0x000fe80000100800 */
[----:B------:R-:W-:Y:S01]  /*12e30*/  STL [R1+0x25e8], R29 ;  /* 0x0025e81d01007387 */ /* 0x000fe20000100800 */
[----:B---3--:R-:W-:Y:S03]  /*12e40*/  HMMA.1688.F32.TF32 R16, R16, R12, R24 ;  /* 0x0000000c1010723c */ /* 0x008fe60000081018 */
[----:B------:R-:W2:Y:S04]  /*12e50*/  LDL.LU.64 R24, [R1+0x670] ;  /* 0x0006700001187983 */ /* 0x000ea80000300a00 */
[----:B------:R-:W2:Y:S04]  /*12e60*/  LDL.LU.64 R26, [R1+0x678] ;  /* 0x00067800011a7983 */ /* 0x000ea80000300a00 */
[----:B-1----:R-:W3:Y:S04]  /*12e70*/  LDL.LU.64 R8, [R1+0xa0] ;  /* 0x0000a00001087983 */ /* 0x002ee80000300a00 */
[----:B---3--:R1:W-:Y:S04]  /*12e80*/  STL.64 [R1+0x2cc8], R8 ;  /* 0x002cc80801007387 */ /* 0x0083e80000100a00 */
[----:B-1----:R-:W3:Y:S04]  /*12e90*/  LDL.LU.64 R8, [R1+0xb0] ;  /* 0x0000b00001087983 */ /* 0x002ee80000300a00 */
[----:B---3--:R1:W-:Y:S04]  /*12ea0*/  STL.64 [R1+0x2cd8], R8 ;  /* 0x002cd80801007387 */ /* 0x0083e80000100a00 */
[----:B-1----:R-:W3:Y:S01]  /*12eb0*/  LDL.LU.64 R8, [R1+0xc0] ;  /* 0x0000c00001087983 */ /* 0x002ee20000300a00 */
[----:B------:R-:W-:-:S07]  /*12ec0*/  IMAD.MOV.U32 R5, RZ, RZ, R7 ;  /* 0x000000ffff057224 */ /* 0x000fce00078e0007 */
[-C--:B--2---:R-:W-:Y:S01]  /*12ed0*/  HMMA.1688.F32.TF32 R24, R20, R4.reuse, R24 ;  /* 0x000000041418723c */ /* 0x084fe20000081018 */
[----:B---3--:R1:W-:Y:S04]  /*12ee0*/  STL.64 [R1+0x2ce0], R8 ;  /* 0x002ce00801007387 */ /* 0x0083e80000100a00 */
[----:B-1----:R-:W2:Y:S04]  /*12ef0*/  LDL.LU.64 R8, [R1+0x650] ;  /* 0x0006500001087983 */ /* 0x002ea80000300a00 */
[----:B------:R-:W3:Y:S04]  /*12f00*/  LDL.LU.64 R10, [R1+0x658] ;  /* 0x00065800010a7983 */ /* 0x000ee80000300a00 */
[----:B---3--:R-:W-:Y:S04]  /*12f10*/  STL.64 [R1+0x2cf8], R10 ;  /* 0x002cf80a01007387 */ /* 0x008fe80000100a00 */
[----:B--2---:R1:W-:Y:S04]  /*12f20*/  STL.64 [R1+0x2cf0], R8 ;  /* 0x002cf00801007387 */ /* 0x0043e80000100a00 */
[----:B-1----:R-:W2:Y:S04]  /*12f30*/  LDL.LU.64 R8, [R1+0x660] ;  /* 0x0006600001087983 */ /* 0x002ea80000300a00 */
[----:B------:R-:W2:Y:S04]  /*12f40*/  LDL.LU.64 R10, [R1+0x668] ;  /* 0x00066800010a7983 */ /* 0x000ea80000300a00 */
[----:B------:R-:W-:Y:S04]  /*12f50*/  STL.64 [R1+0x2ca8], R14 ;  /* 0x002ca80e01007387 */ /* 0x000fe80000100a00 */
[----:B------:R1:W-:Y:S04]  /*12f60*/  STL.64 [R1+0x2ca0], R12 ;  /* 0x002ca00c01007387 */ /* 0x0003e80000100a00 */
[----:B-1----:R-:W3:Y:S04]  /*12f70*/  LDL.LU.64 R12, [R1+0x680] ;  /* 0x00068000010c7983 */ /* 0x002ee80000300a00 */
[----:B------:R-:W3:Y:S04]  /*12f80*/  LDL.LU.64 R14, [R1+0x688] ;  /* 0x00068800010e7983 */ /* 0x000ee80000300a00 */
[----:B------:R-:W-:Y:S04]  /*12f90*/  STL.64 [R1+0x2508], R18 ;  /* 0x0025081201007387 */ /* 0x000fe80000100a00 */
[----:B------:R1:W-:Y:S04]  /*12fa0*/  STL.64 [R1+0x2500], R16 ;  /* 0x0025001001007387 */ /* 0x0003e80000100a00 */
[----:B-1----:R-:W4:Y:S04]  /*12fb0*/  LDL.LU.64 R16, [R1+0xd0] ;  /* 0x0000d00001107983 */ /* 0x002f280000300a00 */
[----:B------:R-:W2:Y:S04]  /*12fc0*/  LDL.64 R18, [R1+0xd8] ;  /* 0x0000d80001127983 */ /* 0x000ea80000100a00 */
[----:B------:R-:W-:Y:S04]  /*12fd0*/  STL.64 [R1+0x6d0], R24 ;  /* 0x0006d01801007387 */ /* 0x000fe80000100a00 */
[----:B------:R1:W-:Y:S04]  /*12fe0*/  STL.64 [R1+0x6d8], R26 ;  /* 0x0006d81a01007387 */ /* 0x0003e80000100a00 */
[----:B-1----:R-:W2:Y:S04]  /*12ff0*/  LDL.LU.64 R26, [R1+0x2d08] ;  /* 0x002d0800011a7983 */ /* 0x002ea80000300a00 */
[----:B------:R-:W2:Y:S02]  /*13000*/  LDL.LU.64 R24, [R1+0x2d00] ;  /* 0x002d000001187983 */ /* 0x000ea40000300a00 */
[----:B--2---:R-:W-:Y:S02]  /*13010*/  HMMA.1688.F32.TF32 R4, R24, R4, R8 ;  /* 0x000000041804723c */ /* 0x004fe40000081008 */
[----:B------:R-:W2:Y:S04]  /*13020*/  LDL.LU.64 R10, [R1+0x2cf8] ;  /* 0x002cf800010a7983 */ /* 0x000ea80000300a00 */
[----:B------:R-:W2:Y:S11]  /*13030*/  LDL.LU.64 R8, [R1+0x2cf0] ;  /* 0x002cf00001087983 */ /* 0x000eb60000300a00 */
[----:B------:R-:W-:Y:S06]  /*13040*/  @!UPT UIADD3 URZ, URZ, URZ, URZ ;  /* 0x0000003f3f3ff290 */ /* 0x000fec000fffe03f */
[----:B------:R1:W-:Y:S04]  /*13050*/  STL.64 [R1+0x7f0], R4 ;  /* 0x0007f00401007387 */ /* 0x0003e80000100a00 */
[----:B------:R2:W-:Y:S04]  /*13060*/  STL.64 [R1+0x7f8], R6 ;  /* 0x0007f80601007387 */ /* 0x0005e80000100a00 */
[----:B-1----:R-:W3:Y:S02]  /*13070*/  LDL.LU.64 R4, [R1+0x2ce8] ;  /* 0x002ce80001047983 */ /* 0x002ee40000300a00 */
[-C--:B---3--:R-:W-:Y:S08]  /*13080*/  HMMA.1688.F32.TF32 R12, R20, R4.reuse, R12 ;  /* 0x00000004140c723c */ /* 0x088ff0000008100c */
[----:B--2---:R-:W-:Y:S01]  /*13090*/  HMMA.1688.F32.TF32 R4, R24, R4, R8 ;  /* 0x000000041804723c */ /* 0x004fe20000081008 */
[----:B------:R-:W4:Y:S11]  /*130a0*/  LDL.LU.64 R8, [R1+0x6b0] ;  /* 0x0006b00001087983 */ /* 0x000f360000300a00 */
[----:B------:R-:W-:Y:S03]  /*130b0*/  @!UPT UIADD3 URZ, URZ, URZ, URZ ;  /* 0x0000003f3f3ff290 */ /* 0x000fe6000fffe03f */
[----:B------:R1:W-:Y:S04]  /*130c0*/  STL.64 [R1+0x6c0], R12 ;  /* 0x0006c00c01007387 */ /* 0x0003e80000100a00 */
[----:B------:R2:W-:Y:S04]  /*130d0*/  STL.64 [R1+0x6c8], R14 ;  /* 0x0006c80e01007387 */ /* 0x0005e80000100a00 */
[----:B------:R-:W4:Y:S04]  /*130e0*/  LDL.LU.64 R10, [R1+0x6b8] ;  /* 0x0006b800010a7983 */ /* 0x000f280000300a00 */
[----:B------:R-:W-:Y:S04]  /*130f0*/  STL.64 [R1+0x7e0], R4 ;  /* 0x0007e00401007387 */ /* 0x000fe80000100a00 */
[----:B------:R-:W-:Y:S04]  /*13100*/  STL.64 [R1+0x7e8], R6 ;  /* 0x0007e80601007387 */ /* 0x000fe80000100a00 */
[----:B-1----:R-:W3:Y:S04]  /*13110*/  LDL.LU.64 R12, [R1+0x6a0] ;  /* 0x0006a000010c7983 */ /* 0x002ee80000300a00 */
[----:B--2---:R-:W3:Y:S04]  /*13120*/  LDL.LU.64 R14, [R1+0x6a8] ;  /* 0x0006a800010e7983 */ /* 0x004ee80000300a00 */
[----:B------:R-:W-:Y:S04]  /*13130*/  STL.64 [R1+0x2c98], R26 ;  /* 0x002c981a01007387 */ /* 0x000fe80000100a00 */
[----:B------:R1:W-:Y:S04]  /*13140*/  STL.64 [R1+0x2c90], R24 ;  /* 0x002c901801007387 */ /* 0x0003e80000100a00 */
[----:B------:R-:W-:Y:S04]  /*13150*/  LDS R6, [R2+0x6000] ;  /* 0x0060000002067984 */ /* 0x000fe80000000800 */
[----:B------:R-:W2:Y:S04]  /*13160*/  LDS R7, [R0+0x6000] ;  /* 0x0060000000077984 */ /* 0x000ea80000000800 */
[----:B-1----:R-:W2:Y:S04]  /*13170*/  LDL.LU.64 R24, [R1+0x80] ;  /* 0x0000800001187983 */ /* 0x002ea80000300a00 */
[----:B------:R-:W-:Y:S04]  /*13180*/  LDS R4, [R2+0x4000] ;  /* 0x0040000002047984 */ /* 0x000fe80000000800 */
[----:B------:R-:W1:Y:S01]  /*13190*/  LDS R5, [R0+0x4000] ;  /* 0x0040000000057984 */ /* 0x000e620000000800 */
[----:B----4-:R-:W-:Y:S03]  /*131a0*/  HMMA.1688.F32.TF32 R8, R20, R16, R8 ;  /* 0x000000101408723c */ /* 0x010fe60000081008 */
[----:B--2---:R2:W-:Y:S04]  /*131b0*/  STL.64 [R1+0x2cd0], R24 ;  /* 0x002cd01801007387 */ /* 0x0045e80000100a00 */
[----:B--2---:R-:W2:Y:S04]  /*131c0*/  LDL.LU.64 R24, [R1+0x690] ;  /* 0x0006900001187983 */ /* 0x004ea80000300a00 */
[----:B------:R-:W2:Y:S04]  /*131d0*/  LDL.LU.64 R26, [R1+0x698] ;  /* 0x00069800011a7983 */ /* 0x000ea80000300a00 */
[----:B------:R-:W-:Y:S04]  /*131e0*/  STL.64 [R1+0x2c10], R6 ;  /* 0x002c100601007387 */ /* 0x000fe80000100a00 */
[----:B-1----:R1:W-:Y:S04]  /*131f0*/  STL.64 [R1+0x2c08], R4 ;  /* 0x002c080401007387 */ /* 0x0023e80000100a00 */
[----:B-1----:R-:W4:Y:S04]  /*13200*/  LDL.LU.64 R4, [R1+0x880] ;  /* 0x0008800001047983 */ /* 0x002f280000300a00 */
[----:B------:R-:W4:Y:S04]  /*13210*/  LDL.LU.64 R6, [R1+0x888] ;  /* 0x0008880001067983 */ /* 0x000f280000300a00 */
[----:B------:R1:W-:Y:S04]  /*13220*/  STL.64 [R1+0x6b0], R8 ;  /* 0x0006b00801007387 */ /* 0x0003e80000100a00 */
[----:B------:R-:W-:Y:S04]  /*13230*/  STL [R1+0x6b8], R10 ;  /* 0x0006b80a01007387 */ /* 0x000fe80000100800 */
[----:B-1----:R-:W3:Y:S01]  /*13240*/  LDL.LU.64 R8, [R1+0x2ce0] ;  /* 0x002ce00001087983 */ /* 0x002ee20000300a00 */
[----:B------:R-:W-:-:S03]  /*13250*/  IMAD.MOV.U32 R28, RZ, RZ, R11 ;  /* 0x000000ffff1c7224 */ /* 0x000fc600078e000b */
[----:B------:R-:W-:Y:S04]  /*13260*/  STL.64 [R1+0x2cb8], R18 ;  /* 0x002cb81201007387 */ /* 0x000fe80000100a00 */
[----:B------:R1:W-:Y:S04]  /*13270*/  STL.64 [R1+0x2cb0], R16 ;  /* 0x002cb01001007387 */ /* 0x0003e80000100a00 */
[----:B-1----:R-:W2:Y:S04]  /*13280*/  LDL.LU.64 R16, [R1+0x890] ;  /* 0x0008900001107983 */ /* 0x002ea80000300a00 */
[----:B------:R-:W2:Y:S04]  /*13290*/  LDL.LU.64 R18, [R1+0x898] ;  /* 0x0008980001127983 */ /* 0x000ea80000300a00 */
[----:B------:R-:W-:Y:S01]  /*132a0*/  STL [R1+0x24a0], R28 ;  /* 0x0024a01c01007387 */ /* 0x000fe20000100800 */
[C---:B---3--:R-:W-:Y:S01]  /*132b0*/  HMMA.1688.F32.TF32 R12, R20.reuse, R8, R12 ;  /* 0x00000008140c723c */ /* 0x048fe2000008100c */
[----:B------:R-:W-:Y:S11]  /*132c0*/  IMAD.MOV.U32 R3, RZ, RZ, R9 ;  /* 0x000000ffff037224 */ /* 0x000ff600078e0009 */
[----:B------:R-:W-:Y:S11]  /*132d0*/  @!UPT UIADD3 URZ, URZ, URZ, URZ ;  /* 0x0000003f3f3ff290 */ /* 0x000ff6000fffe03f */
[----:B------:R-:W-:Y:S04]  /*132e0*/  STL.64 [R1+0x6a0], R12 ;  /* 0x0006a00c01007387 */ /* 0x000fe80000100a00 */
[----:B------:R1:W-:Y:S02]  /*132f0*/  STL.64 [R1+0x6a8], R14 ;  /* 0x0006a80e01007387 */ /* 0x0003e40000100a00 */
[----:B-1----:R-:W-:Y:S02]  /*13300*/  IMAD.MOV.U32 R14, RZ, RZ, R8 ;  /* 0x000000ffff0e7224 */ /* 0x002fe400078e0008 */
        /* <DEDUP_REMOVED lines=8> */
[----:B------:R-:W3:Y:S02]  /*13390*/  LDL.LU.64 R8, [R1+0x2cc8] ;  /* 0x002cc80001087983 */ /* 0x000ee40000300a00 */
[----:B---3--:R-:W-:Y:S01]  /*133a0*/  HMMA.1688.F32.TF32 R16, R20, R8, R16 ;  /* 0x000000081410723c */ /* 0x008fe20000081010 */
[----:B------:R-:W-:Y:S11]  /*133b0*/  IMAD.MOV.U32 R15, RZ, RZ, R9 ;  /* 0x000000ffff0f7224 */ /* 0x000ff600078e0009 */
[----:B------:R-:W-:Y:S11]  /*133c0*/  @!UPT UIADD3 URZ, URZ, URZ, URZ ;  /* 0x0000003f3f3ff290 */ /* 0x000ff6000fffe03f */
[----:B------:R1:W-:Y:S04]  /*133d0*/  STL.64 [R1+0x680], R16 ;  /* 0x0006801001007387 */ /* 0x0003e80000100a00 */
[----:B------:R3:W-:Y:S01]  /*133e0*/  STL.64 [R1+0x688], R18 ;  /* 0x0006881201007387 */ /* 0x0007e20000100a00 */
[----:B-1----:R-:W-:-:S03]  /*133f0*/  IMAD.MOV.U32 R16, RZ, RZ, R8 ;  /* 0x000000ffff107224 */ /* 0x002fc600078e0008 */
[----:B------:R-:W4:Y:S02]  /*13400*/  LDL.LU.64 R8, [R1+0x2cc0] ;  /* 0x002cc00001087983 */ /* 0x000f240000300a00 */
[C---:B----4-:R-:W-:Y:S01]  /*13410*/  HMMA.1688.F32.TF32 R4, R20.reuse, R8, R4 ;  /* 0x000000081404723c */ /* 0x050fe20000081004 */
[----:B---3--:R-:W-:Y:S02]  /*13420*/  IMAD.MOV.U32 R18, RZ, RZ, R8 ;  /* 0x000000ffff127224 */ /* 0x008fe400078e0008 */
[----:B------:R-:W-:Y:S11]  /*13430*/  IMAD.MOV.U32 R17, RZ, RZ, R9 ;  /* 0x000000ffff117224 */ /* 0x000ff600078e0009 */
[----:B------:R-:W-:Y:S09]  /*13440*/  @!UPT UIADD3 URZ, URZ, URZ, URZ ;  /* 0x0000003f3f3ff290 */ /* 0x000ff2000fffe03f */
[----:B------:R1:W-:Y:S04]  /*13450*/  STL.64 [R1+0x670], R4 ;  /* 0x0006700401007387 */ /* 0x0003e80000100a00 */
[----:B------:R3:W-:Y:S04]  /*13460*/  STL.64 [R1+0x678], R6 ;  /* 0x0006780601007387 */ /* 0x0007e80000100a00 */
[----:B-1----:R-:W2:Y:S04]  /*13470*/  LDL.LU.64 R4, [R1+0x870] ;  /* 0x0008700001047983 */ /* 0x002ea80000300a00 */
[----:B---3--:R-:W2:Y:S04]  /*13480*/  LDL.LU.64 R6, [R1+0x878] ;  /* 0x0008780001067983 */ /* 0x008ea80000300a00 */
[----:B------:R-:W3:Y:S04]  /*13490*/  LDL.LU.64 R8, [R1+0x840] ;  /* 0x0008400001087983 */ /* 0x000ee80000300a00 */
[----:B------:R-:W4:Y:S01]  /*134a0*/  LDL.LU.64 R10, [R1+0x848] ;  /* 0x00084800010a7983 */ /* 0x000f220000300a00 */
[----:B--2---:R-:W-:Y:S03]  /*134b0*/  HMMA.1688.F32.TF32 R4, R20, R24, R4 ;  /* 0x000000181404723c */ /* 0x004fe60000081004 */
[----:B----4-:R-:W-:Y:S04]  /*134c0*/  STL.64 [R1+0x2c20], R10 ;  /* 0x002c200a01007387 */ /* 0x010fe80000100a00 */
[----:B---3--:R1:W-:Y:S02]  /*134d0*/  STL.64 [R1+0x2c18], R8 ;  /* 0x002c180801007387 */ /* 0x0083e40000100a00 */
[----:B-1----:R-:W-:-:S02]  /*134e0*/  IMAD.MOV.U32 R8, RZ, RZ, R18 ;  /* 0x000000ffff087224 */ /* 0x002fc400078e0012 */
[----:B------:R-:W-:-:S05]  /*134f0*/  IMAD.MOV.U32 R9, RZ, RZ, R17 ;  /* 0x000000ffff097224 */ /* 0x000fca00078e0011 */
[----:B------:R1:W-:Y:S02]  /*13500*/  STL.64 [R1+0x2c38], R8 ;  /* 0x002c380801007387 */ /* 0x0003e40000100a00 */
[----:B-1----:R-:W-:Y:S02]  /*13510*/  IMAD.MOV.U32 R8, RZ, RZ, R16 ;  /* 0x000000ffff087224 */ /* 0x002fe400078e0010 */
[----:B------:R-:W-:-:S05]  /*13520*/  IMAD.MOV.U32 R9, RZ, RZ, R15 ;  /* 0x000000ffff097224 */ /* 0x000fca00078e000f */
[----:B------:R1:W-:Y:S01]  /*13530*/  STL.64 [R1+0x2c50], R8 ;  /* 0x002c500801007387 */ /* 0x0003e20000100a00 */
[----:B------:R-:W-:Y:S02]  /*13540*/  IMAD.MOV.U32 R10, RZ, RZ, R24 ;  /* 0x000000ffff0a7224 */ /* 0x000fe400078e0018 */
[----:B-1----:R-:W-:Y:S02]  /*13550*/  IMAD.MOV.U32 R8, RZ, RZ, R13 ;  /* 0x000000ffff087224 */ /* 0x002fe400078e000d */
[----:B------:R-:W-:Y:S02]  /*13560*/  IMAD.MOV.U32 R9, RZ, RZ, R12 ;  /* 0x000000ffff097224 */ /* 0x000fe400078e000c */
[----:B------:R-:W2:Y:S04]  /*13570*/  LDL.LU.64 R12, [R1+0x70] ;  /* 0x00007000010c7983 */ /* 0x000ea80000300a00 */
[----:B------:R1:W-:Y:S04]  /*13580*/  STL.64 [R1+0x2c68], R8 ;  /* 0x002c680801007387 */ /* 0x0003e80000100a00 */
[----:B------:R-:W-:Y:S04]  /*13590*/  STL.64 [R1+0x660], R4 ;  /* 0x0006600401007387 */ /* 0x000fe80000100a00 */
[----:B------:R-:W-:Y:S01]  /*135a0*/  STL.64 [R1+0x668], R6 ;  /* 0x0006680601007387 */ /* 0x000fe20000100a00 */
[----:B-1----:R-:W-:-:S03]  /*135b0*/  IMAD.MOV.U32 R8, RZ, RZ, R14 ;  /* 0x000000ffff087224 */ /* 0x002fc600078e000e */
[----:B------:R-:W2:Y:S01]  /*135c0*/  LDL.LU.64 R16, [R1+0x980] ;  /* 0x0009800001107983 */ /* 0x000ea20000300a00 */
[----:B------:R-:W-:Y:S02]  /*135d0*/  IMAD.MOV.U32 R9, RZ, RZ, R3 ;  /* 0x000000ffff097224 */ /* 0x000fe400078e0003 */
[----:B------:R-:W-:Y:S01]  /*135e0*/  IMAD.MOV.U32 R3, RZ, RZ, R25 ;  /* 0x000000ffff037224 */ /* 0x000fe200078e0019 */
[----:B------:R-:W2:Y:S04]  /*135f0*/  LDL.LU.64 R18, [R1+0x988] ;  /* 0x0009880001127983 */ /* 0x000ea80000300a00 */
[----:B------:R-:W3:Y:S04]  /*13600*/  LDL.LU.64 R24, [R1+0x960] ;  /* 0x0009600001187983 */ /* 0x000ee80000300a00 */
[----:B------:R-:W3:Y:S04]  /*13610*/  LDL.LU.64 R26, [R1+0x968] ;  /* 0x00096800011a7983 */ /* 0x000ee80000300a00 */
[----:B------:R-:W-:Y:S04]  /*13620*/  STL [R1+0x2c88], R10 ;  /* 0x002c880a01007387 */ /* 0x000fe80000100800 */
[----:B------:R1:W-:Y:S04]  /*13630*/  STL.64 [R1+0x2c80], R8 ;  /* 0x002c800801007387 */ /* 0x0003e80000100a00 */
[----:B-1----:R-:W4:Y:S04]  /*13640*/  LDL.LU.64 R8, [R1+0x860] ;  /* 0x0008600001087983 */ /* 0x002f280000300a00 */
[----:B------:R-:W4:Y:S04]  /*13650*/  LDL.LU.64 R10, [R1+0x868] ;  /* 0x00086800010a7983 */ /* 0x000f280000300a00 */
[----:B------:R-:W2:Y:S04]  /*13660*/  LDL.LU.64 R4, [R1+0x810] ;  /* 0x0008100001047983 */ /* 0x000ea80000300a00 */
[----:B------:R-:W2:Y:S04]  /*13670*/  LDL.LU.64 R6, [R1+0x818] ;  /* 0x0008180001067983 */ /* 0x000ea80000300a00 */
[----:B--2---:R-:W-:Y:S04]  /*13680*/  STL.64 [R1+0x2c30], R6 ;  /* 0x002c300601007387 */ /* 0x004fe80000100a00 */
[----:B------:R1:W-:Y:S04]  /*13690*/  STL.64 [R1+0x2c28], R4 ;  /* 0x002c280401007387 */ /* 0x0003e80000100a00 */
[----:B-1----:R-:W2:Y:S04]  /*136a0*/  LDL.LU.64 R4, [R1+0x820] ;  /* 0x0008200001047983 */ /* 0x002ea80000300a00 */
[----:B------:R-:W2:Y:S04]  /*136b0*/  LDL.LU.64 R6, [R1+0x828] ;  /* 0x0008280001067983 */ /* 0x000ea80000300a00 */
[----:B--2---:R-:W-:Y:S04]  /*136c0*/  STL.64 [R1+0x2c48], R6 ;  /* 0x002c480601007387 */ /* 0x004fe80000100a00 */
[----:B------:R1:W-:Y:S04]  /*136d0*/  STL.64 [R1+0x2c40], R4 ;  /* 0x002c400401007387 */ /* 0x0003e80000100a00 */
[----:B-1----:R-:W2:Y:S04]  /*136e0*/  LDL.LU.64 R4, [R1+0x7d0] ;  /* 0x0007d00001047983 */ /* 0x002ea80000300a00 */
[----:B------:R-:W2:Y:S01]  /*136f0*/  LDL.LU.64 R6, [R1+0x7d8] ;  /* 0x0007d80001067983 */ /* 0x000ea20000300a00 */
[----:B------:R-:W-:Y:S03]  /*13700*/  HMMA.1688.F32.TF32 R16, R20, R12, R16 ;  /* 0x0000000c1410723c */ /* 0x000fe60000081010 */
[----:B--2---:R-:W-:Y:S04]  /*13710*/  STL.64 [R1+0x2c60], R6 ;  /* 0x002c600601007387 */ /* 0x004fe80000100a00 */
[----:B------:R1:W-:Y:S04]  /*13720*/  STL.64 [R1+0x2c58], R4 ;  /* 0x002c580401007387 */ /* 0x0003e80000100a00 */
[----:B-1----:R-:W2:Y:S04]  /*13730*/  LDL.LU.64 R4, [R1+0x7a0] ;  /* 0x0007a00001047983 */ /* 0x002ea80000300a00 */
[----:B------:R-:W2:Y:S01]  /*13740*/  LDL.LU.64 R6, [R1+0x7a8] ;  /* 0x0007a80001067983 */ /* 0x000ea20000300a00 */
[----:B------:R-:W-:-:S02]  /*13750*/  IMAD.MOV.U32 R29, RZ, RZ, R12 ;  /* 0x000000ffff1d7224 */ /* 0x000fc400078e000c */
[----:B------:R-:W-:Y:S01]  /*13760*/  IMAD.MOV.U32 R28, RZ, RZ, R13 ;  /* 0x000000ffff1c7224 */ /* 0x000fe200078e000d */
[----:B--2---:R-:W-:Y:S04]  /*13770*/  STL.64 [R1+0x2c78], R6 ;  /* 0x002c780601007387 */ /* 0x004fe80000100a00 */
[----:B------:R1:W-:Y:S04]  /*13780*/  STL.64 [R1+0x2c70], R4 ;  /* 0x002c700401007387 */ /* 0x0003e80000100a00 */
[----:B-1----:R-:W2:Y:S04]  /*13790*/  LDL.LU.64 R4, [R1+0x7b0] ;  /* 0x0007b00001047983 */ /* 0x002ea80000300a00 */
[----:B------:R-:W2:Y:S04]  /*137a0*/  LDL.LU.64 R6, [R1+0x7b8] ;  /* 0x0007b80001067983 */ /* 0x000ea80000300a00 */
[----:B------:R-:W-:Y:S04]  /*137b0*/  STL.64 [R1+0x650], R16 ;  /* 0x0006501001007387 */ /* 0x000fe80000100a00 */
[----:B------:R1:W-:Y:S04]  /*137c0*/  STL.64 [R1+0x658], R18 ;  /* 0x0006581201007387 */ /* 0x0003e80000100a00 */
[----:B-1----:R-:W2:Y:S04]  /*137d0*/  LDL.LU.64 R18, [R1+0x2cb8] ;  /* 0x002cb80001127983 */ /* 0x002ea80000300a00 */
[----:B------:R-:W4:Y:S04]  /*137e0*/  LDL.LU.64 R16, [R1+0x2cb0] ;  /* 0x002cb00001107983 */ /* 0x000f280000300a00 */
[----:B------:R-:W2:Y:S04]  /*137f0*/  LDL.LU.64 R14, [R1+0x2ca8] ;  /* 0x002ca800010e7983 */ /* 0x000ea80000300a00 */
[----:B------:R-:W3:Y:S02]  /*13800*/  LDL.LU.64 R12, [R1+0x2ca0] ;  /* 0x002ca000010c7983 */ /* 0x000ee40000300a00 */
[----:B---3--:R-:W-:Y:S02]  /*13810*/  HMMA.1688.F32.TF32 R20, R20, R12, R24 ;  /* 0x0000000c1414723c */ /* 0x008fe40000081018 */
[----:B------:R-:W4:Y:S04]  /*13820*/  LDL.LU.64 R26, [R1+0x2c98] ;  /* 0x002c9800011a7983 */ /* 0x000f280000300a00 */
[----:B------:R-:W4:Y:S11]  /*13830*/  LDL.LU.64 R24, [R1+0x2c90] ;  /* 0x002c900001187983 */ /* 0x000f360000300a00 */
[----:B------:R-:W-:Y:S06]  /*13840*/  @!UPT UIADD3 URZ, URZ, URZ, URZ ;  /* 0x0000003f3f3ff290 */ /* 0x000fec000fffe03f */
[----:B------:R1:W-:Y:S04]  /*13850*/  STL.64 [R1+0x23a8], R22 ;  /* 0x0023a81601007387 */ /* 0x0003e80000100a00 */
[----:B------:R-:W-:Y:S04]  /*13860*/  STL.64 [R1+0x23a0], R20 ;  /* 0x0023a01401007387 */ /* 0x000fe80000100a00 */
[----:B-1----:R-:W3:Y:S04]  /*13870*/  LDL R22, [R1+0x78] ;  /* 0x0000780001167983 */ /* 0x002ee80000100800 */
[----:B------:R-:W3:Y:S01]  /*13880*/  LDL R23, [R1+0x7c] ;  /* 0x00007c0001177983 */ /* 0x000ee20000100800 */
[----:B----4-:R-:W-:Y:S11]  /*13890*/  HMMA.1688.F32.TF32 R8, R24, R16, R8 ;  /* 0x000000101808723c */ /* 0x010ff60000081008 */
[----:B------:R-:W-:Y:S11]  /*138a0*/  @!UPT UIADD3 URZ, URZ, URZ, URZ ;  /* 0x0000003f3f3ff290 */ /* 0x000ff6000fffe03f */
[----:B------:R-:W-:Y:S01]  /*138b0*/  @!UPT UIADD3 URZ, URZ, URZ, URZ ;  /* 0x0000003f3f3ff290 */ /* 0x000fe2000fffe03f */
[----:B------:R-:W-:Y:S04]  /*138c0*/  STL.64 [R1+0x7c0], R8 ;  /* 0x0007c00801007387 */ /* 0x000fe80000100a00 */
[----:B------:R1:W-:Y:S04]  /*138d0*/  STL.64 [R1+0x7c8], R10 ;  /* 0x0007c80a01007387 */ /* 0x0003e80000100a00 */
[----:B-1----:R-:W4:Y:S04]  /*138e0*/  LDL.LU R10, [R1+0x2c88] ;  /* 0x002c8800010a7983 */ /* 0x002f280000300800 */
[----:B------:R-:W3:Y:S04]  /*138f0*/  LDL.LU.64 R8, [R1+0x2c80] ;  /* 0x002c800001087983 */ /* 0x000ee80000300a00 */
[----:B--2---:R-:W-:Y:S01]  /*13900*/  STL.64 [R1+0x2b68], R18 ;  /* 0x002b681201007387 */ /* 0x004fe20000100a00 */
[----:B----4-:R-:W-:-:S02]  /*13910*/  IMAD.MOV.U32 R16, RZ, RZ, R10 ;  /* 0x000000ffff107224 */ /* 0x010fc400078e000a */
[C---:B---3--:R-:W-:Y:S01]  /*13920*/  HMMA.1688.F32.TF32 R8, R24.reuse, R8, R4 ;  /* 0x000000081808723c */ /* 0x048fe20000081004 */
        /* <DEDUP_REMOVED lines=20> */
[----:B--2---:R-:W-:Y:S02]  /*13a70*/  HMMA.1688.F32.TF32 R8, R24, R8, R4 ;  /* 0x000000081808723c */ /* 0x004fe40000081004 */
[----:B------:R-:W2:Y:S04]  /*13a80*/  LDL.LU.64 R6, [R1+0x2c30] ;  /* 0x002c300001067983 */ /* 0x000ea80000300a00 */
[----:B------:R-:W2:Y:S11]  /*13a90*/  LDL.LU.64 R4, [R1+0x2c28] ;  /* 0x002c280001047983 */ /* 0x000eb60000300a00 */
[----:B------:R-:W-:Y:S06]  /*13aa0*/  @!UPT UIADD3 URZ, URZ, URZ, URZ ;  /* 0x0000003f3f3ff290 */ /* 0x000fec000fffe03f */
[----:B------:R-:W-:Y:S04]  /*13ab0*/  STL.64 [R1+0x8a0], R8 ;  /* 0x0008a00801007387 */ /* 0x000fe80000100a00 */
[----:B------:R1:W-:Y:S04]  /*13ac0*/  STL.64 [R1+0x8a8], R10 ;  /* 0x0008a80a01007387 */ /* 0x0003e80000100a00 */
[----:B-1----:R-:W3:Y:S04]  /*13ad0*/  LDL.LU.64 R10, [R1+0x2c20] ;  /* 0x002c2000010a7983 */ /* 0x002ee80000300a00 */
[----:B------:R-:W3:Y:S01]  /*13ae0*/  LDL.LU.64 R8, [R1+0x2c18] ;  /* 0x002c180001087983 */ /* 0x000ee20000300a00 */
[----:B------:R-:W-:-:S02]  /*13af0*/  IMAD.MOV.U32 R17, RZ, RZ, R3 ;  /* 0x000000ffff117224 */ /* 0x000fc400078e0003 */
[----:B------:R-:W-:Y:S02]  /*13b00*/  IMAD.MOV.U32 R20, RZ, RZ, R29 ;  /* 0x000000ffff147224 */ /* 0x000fe400078e001d */
[----:B------:R-:W-:-:S03]  /*13b10*/  IMAD.MOV.U32 R21, RZ, RZ, R28 ;  /* 0x000000ffff157224 */ /* 0x000fc600078e001c */
[C---:B--2---:R-:W-:Y:S01]  /*13b20*/  HMMA.1688.F32.TF32 R16, R24.reuse, R16, R4 ;  /* 0x000000101810723c */ /* 0x044fe20000081004 */
[----:B------:R-:W2:Y:S04]  /*13b30*/  LDL.LU.64 R6, [R1+0x2c10] ;  /* 0x002c100001067983 */ /* 0x000ea80000300a00 */
[----:B------:R-:W2:Y:S03]  /*13b40*/  LDL.LU.64 R4, [R1+0x2c08] ;  /* 0x002c080001047983 */ /* 0x000ea60000300a00 */
[C---:B---3--:R-:W-:Y:S11]  /*13b50*/  HMMA.1688.F32.TF32 R8, R24.reuse, R20, R8 ;  /* 0x000000141808723c */ /* 0x048ff60000081008 */
[----:B------:R-:W-:Y:S04]  /*13b60*/  @!UPT UIADD3 URZ, URZ, URZ, URZ ;  /* 0x0000003f3f3ff290 */ /* 0x000fe8000fffe03f */
[----:B------:R1:W-:Y:S04]  /*13b70*/  STL.64 [R1+0x890], R16 ;  /* 0x0008901001007387 */ /* 0x0003e80000100a00 */
[----:B------:R3:W-:Y:S04]  /*13b80*/  STL.64 [R1+0x898], R18 ;  /* 0x0008981201007387 */ /* 0x0007e80000100a00 */
[----:B-1----:R-:W4:Y:S04]  /*13b90*/  LDL.LU R16, [R1+0x2c0] ;  /* 0x0002c00001107983 */ /* 0x002f280000300800 */
[----:B------:R-:W-:Y:S04]  /*13ba0*/  STL.64 [R1+0x8b0], R8 ;  /* 0x0008b00801007387 */ /* 0x000fe80000100a00 */
[----:B------:R-:W-:Y:S04]  /*13bb0*/  STL.64 [R1+0x8b8], R10 ;  /* 0x0008b80a01007387 */ /* 0x000fe80000100a00 */
[----:B------:R-:W4:Y:S04]  /*13bc0*/  LDL.LU R17, [R1+0x2c4] ;  /* 0x0002c40001117983 */ /* 0x000f280000300800 */
[----:B---3--:R-:W3:Y:S04]  /*13bd0*/  LDL.LU R18, [R1+0x2c8] ;  /* 0x0002c80001127983 */ /* 0x008ee80000300800 */
[----:B------:R-:W3:Y:S04]  /*13be0*/  LDL.LU R19, [R1+0x2cc] ;  /* 0x0002cc0001137983 */ /* 0x000ee80000300800 */
[----:B---3--:R1:W-:Y:S04]  /*13bf0*/  STL.64 [R1+0x2b78], R18 ;  /* 0x002b781201007387 */ /* 0x0083e80000100a00 */
[----:B----4-:R-:W-:Y:S04]  /*13c00*/  STL.64 [R1+0x2b70], R16 ;  /* 0x002b701001007387 */ /* 0x010fe80000100a00 */
[----:B-1----:R-:W3:Y:S04]  /*13c10*/  LDL R18, [R1+0xf8] ;  /* 0x0000f80001127983 */ /* 0x002ee80000100800 */
[----:B------:R-:W3:Y:S04]  /*13c20*/  LDL R19, [R1+0xfc] ;  /* 0x0000fc0001137983 */ /* 0x000ee80000100800 */
[----:B---3--:R-:W-:Y:S04]  /*13c30*/  STL.64 [R1+0x2b90], R18 ;  /* 0x002b901201007387 */ /* 0x008fe80000100a00 */
[----:B------:R1:W-:Y:S04]  /*13c40*/  STL.64 [R1+0x2af0], R22 ;  /* 0x002af01601007387 */ /* 0x0003e80000100a00 */
[----:B------:R-:W3:Y:S04]  /*13c50*/  LDL.LU R20, [R1+0x2b0] ;  /* 0x0002b00001147983 */ /* 0x000ee80000300800 */
[----:B------:R-:W3:Y:S04]  /*13c60*/  LDL.LU R21, [R1+0x2b4] ;  /* 0x0002b40001157983 */ /* 0x000ee80000300800 */
[----:B-1----:R-:W4:Y:S04]  /*13c70*/  LDL.LU R22, [R1+0x2b8] ;  /* 0x0002b80001167983 */ /* 0x002f280000300800 */
[----:B------:R-:W4:Y:S04]  /*13c80*/  LDL.LU R23, [R1+0x2bc] ;  /* 0x0002bc0001177983 */ /* 0x000f280000300800 */
[----:B------:R-:W2:Y:S04]  /*13c90*/  LDL R18, [R1+0x108] ;  /* 0x0001080001127983 */ /* 0x000ea80000100800 */
[----:B------:R-:W2:Y:S04]  /*13ca0*/  LDL R19, [R1+0x10c] ;  /* 0x00010c0001137983 */ /* 0x000ea80000100800 */
[----:B--2---:R1:W-:Y:S04]  /*13cb0*/  STL.64 [R1+0x2ba8], R18 ;  /* 0x002ba81201007387 */ /* 0x0043e80000100a00 */
[----:B-1----:R-:W2:Y:S04]  /*13cc0*/  LDL.64 R18, [R1+0x118] ;  /* 0x0001180001127983 */ /* 0x002ea80000100a00 */
[----:B--2---:R-:W-:Y:S04]  /*13cd0*/  STL.64 [R1+0x2bc0], R18 ;  /* 0x002bc01201007387 */ /* 0x004fe80000100a00 */
[----:B----4-:R-:W-:Y:S04]  /*13ce0*/  STL.64 [R1+0x2b88], R22 ;  /* 0x002b881601007387 */ /* 0x010fe80000100a00 */
[----:B---3--:R1:W-:Y:S04]  /*13cf0*/  STL.64 [R1+0x2b80], R20 ;  /* 0x002b801401007387 */ /* 0x0083e80000100a00 */
[----:B-1----:R-:W2:Y:S04]  /*13d00*/  LDL.LU R20, [R1+0x2d0] ;  /* 0x0002d00001147983 */ /* 0x002ea80000300800 */
[----:B------:R-:W2:Y:S04]  /*13d10*/  LDL.LU R21, [R1+0x2d4] ;  /* 0x0002d40001157983 */ /* 0x000ea80000300800 */
[----:B------:R-:W3:Y:S04]  /*13d20*/  LDL.LU R22, [R1+0x2d8] ;  /* 0x0002d80001167983 */ /* 0x000ee80000300800 */
[----:B------:R-:W3:Y:S04]  /*13d30*/  LDL.LU R23, [R1+0x2dc] ;  /* 0x0002dc0001177983 */ /* 0x000ee80000300800 */
[----:B------:R-:W4:Y:S04]  /*13d40*/  LDL.LU R16, [R1+0x310] ;  /* 0x0003100001107983 */ /* 0x000f280000300800 */
[----:B------:R-:W4:Y:S04]  /*13d50*/  LDL.LU R17, [R1+0x314] ;  /* 0x0003140001117983 */ /* 0x000f280000300800 */
[----:B------:R-:W2:Y:S04]  /*13d60*/  LDL.LU R18, [R1+0x318] ;  /* 0x0003180001127983 */ /* 0x000ea80000300800 */
[----:B------:R-:W2:Y:S04]  /*13d70*/  LDL.LU R19, [R1+0x31c] ;  /* 0x00031c0001137983 */ /* 0x000ea80000300800 */
[----:B------:R-:W3:Y:S04]  /*13d80*/  LDL.LU.64 R8, [R1+0x800] ;  /* 0x0008000001087983 */ /* 0x000ee80000300a00 */
[----:B------:R-:W3:Y:S04]  /*13d90*/  LDL.LU.64 R10, [R1+0x808] ;  /* 0x00080800010a7983 */ /* 0x000ee80000300a00 */
[----:B--2---:R1:W-:Y:S04]  /*13da0*/  STL.64 [R1+0x2bd0], R18 ;  /* 0x002bd01201007387 */ /* 0x0043e80000100a00 */
[----:B----4-:R-:W-:Y:S04]  /*13db0*/  STL.64 [R1+0x2bc8], R16 ;  /* 0x002bc81001007387 */ /* 0x010fe80000100a00 */
[----:B-1----:R-:W2:Y:S04]  /*13dc0*/  LDL.64 R18, [R1+0x38] ;  /* 0x0000380001127983 */ /* 0x002ea80000100a00 */
[----:B--2---:R1:W-:Y:S04]  /*13dd0*/  STL.64 [R1+0x2be8], R18 ;  /* 0x002be81201007387 */ /* 0x0043e80000100a00 */
[----:B-1----:R-:W2:Y:S04]  /*13de0*/  LDL.64 R18, [R1+0x48] ;  /* 0x0000480001127983 */ /* 0x002ea80000100a00 */
[----:B--2---:R1:W-:Y:S04]  /*13df0*/  STL.64 [R1+0x2bf0], R18 ;  /* 0x002bf01201007387 */ /* 0x0043e80000100a00 */
[----:B-1----:R-:W2:Y:S04]  /*13e00*/  LDL.64 R18, [R1+0x58] ;  /* 0x0000580001127983 */ /* 0x002ea80000100a00 */
[----:B---3--:R-:W-:Y:S04]  /*13e10*/  STL.64 [R1+0x2ba0], R22 ;  /* 0x002ba01601007387 */ /* 0x008fe80000100a00 */
[----:B------:R1:W-:Y:S04]  /*13e20*/  STL.64 [R1+0x2b98], R20 ;  /* 0x002b981401007387 */ /* 0x0003e80000100a00 */
[----:B-1----:R-:W3:Y:S04]  /*13e30*/  LDL.LU R20, [R1+0x2e0] ;  /* 0x0002e00001147983 */ /* 0x002ee80000300800 */
[----:B------:R-:W3:Y:S04]  /*13e40*/  LDL.LU R21, [R1+0x2e4] ;  /* 0x0002e40001157983 */ /* 0x000ee80000300800 */
[----:B------:R-:W4:Y:S04]  /*13e50*/  LDL.LU R22, [R1+0x2e8] ;  /* 0x0002e80001167983 */ /* 0x000f280000300800 */
[----:B------:R-:W4:Y:S04]  /*13e60*/  LDL.LU R23, [R1+0x2ec] ;  /* 0x0002ec0001177983 */ /* 0x000f280000300800 */
[----:B----4-:R-:W-:Y:S04]  /*13e70*/  STL.64 [R1+0x2bb8], R22 ;  /* 0x002bb81601007387 */ /* 0x010fe80000100a00 */
[----:B---3--:R1:W-:Y:S04]  /*13e80*/  STL.64 [R1+0x2bb0], R20 ;  /* 0x002bb01401007387 */ /* 0x0083e80000100a00 */
        /* <DEDUP_REMOVED lines=9> */
[----:B------:R-:W4:Y:S01]  /*13f20*/  LDL.LU R23, [R1+0x32c] ;  /* 0x00032c0001177983 */ /* 0x000f220000300800 */
[----:B------:R-:W-:Y:S03]  /*13f30*/  HMMA.1688.F32.TF32 R8, R24, R12, R8 ;  /* 0x0000000c1808723c */ /* 0x000fe60000081008 */
[----:B----4-:R-:W-:Y:S04]  /*13f40*/  STL.64 [R1+0x2c00], R22 ;  /* 0x002c001601007387 */ /* 0x010fe80000100a00 */
[----:B---3--:R1:W-:Y:S04]  /*13f50*/  STL.64 [R1+0x2bf8], R20 ;  /* 0x002bf81401007387 */ /* 0x0083e80000100a00 */
[----:B-1----:R-:W3:Y:S04]  /*13f60*/  LDL.LU R20, [R1+0x3c0] ;  /* 0x0003c00001147983 */ /* 0x002ee80000300800 */
[----:B------:R-:W3:Y:S04]  /*13f70*/  LDL.LU R21, [R1+0x3c4] ;  /* 0x0003c40001157983 */ /* 0x000ee80000300800 */
[----:B------:R-:W3:Y:S04]  /*13f80*/  LDL.LU R22, [R1+0x3c8] ;  /* 0x0003c80001167983 */ /* 0x000ee80000300800 */
[----:B------:R-:W3:Y:S04]  /*13f90*/  LDL.LU R23, [R1+0x3cc] ;  /* 0x0003cc0001177983 */ /* 0x000ee80000300800 */
[----:B------:R-:W4:Y:S04]  /*13fa0*/  LDL.LU R26, [R1+0x28] ;  /* 0x00002800011a7983 */ /* 0x000f280000300800 */
[----:B------:R-:W-:Y:S04]  /*13fb0*/  STL.64 [R1+0x880], R8 ;  /* 0x0008800801007387 */ /* 0x000fe80000100a00 */
[----:B------:R-:W-:Y:S04]  /*13fc0*/  STL.64 [R1+0x888], R10 ;  /* 0x0008880a01007387 */ /* 0x000fe80000100a00 */
[----:B------:R-:W-:Y:S04]  /*13fd0*/  LDS R10, [R2+0x6100] ;  /* 0x00610000020a7984 */ /* 0x000fe80000000800 */
[----:B------:R-:W1:Y:S04]  /*13fe0*/  LDS R11, [R0+0x6100] ;  /* 0x00610000000b7984 */ /* 0x000e680000000800 */
[----:B------:R-:W-:Y:S04]  /*13ff0*/  LDS R8, [R2+0x4100] ;  /* 0x0041000002087984 */ /* 0x000fe80000000800 */
[----:B------:R-:W1:Y:S04]  /*14000*/  LDS R9, [R0+0x4100] ;  /* 0x0041000000097984 */ /* 0x000e680000000800 */
[----:B------:R-:W4:Y:S01]  /*14010*/  LDL.LU R27, [R1+0x2c] ;  /* 0x00002c00011b7983 */ /* 0x000f220000300800 */
[----:B--2---:R-:W-:-:S02]  /*14020*/  IMAD.MOV.U32 R25, RZ, RZ, R18 ;  /* 0x000000ffff197224 */ /* 0x004fc400078e0012 */
[----:B------:R-:W-:Y:S01]  /*14030*/  IMAD.MOV.U32 R24, RZ, RZ, R19 ;  /* 0x000000ffff187224 */ /* 0x000fe200078e0013 */
[----:B-1----:R-:W-:Y:S04]  /*14040*/  STL.64 [R1+0x2ad8], R10 ;  /* 0x002ad80a01007387 */ /* 0x002fe80000100a00 */
[----:B------:R1:W-:Y:S04]  /*14050*/  STL.64 [R1+0x2ad0], R8 ;  /* 0x002ad00801007387 */ /* 0x0003e80000100a00 */
[----:B-1----:R-:W2:Y:S04]  /*14060*/  LDL.LU R8, [R1+0x370] ;  /* 0x0003700001087983 */ /* 0x002ea80000300800 */
[----:B------:R-:W2:Y:S04]  /*14070*/  LDL.LU R9, [R1+0x374] ;  /* 0x0003740001097983 */ /* 0x000ea80000300800 */
[----:B------:R-:W2:Y:S04]  /*14080*/  LDL.LU R10, [R1+0x378] ;  /* 0x00037800010a7983 */ /* 0x000ea80000300800 */
[----:B------:R-:W2:Y:S01]  /*14090*/  LDL.LU R11, [R1+0x37c] ;  /* 0x00037c00010b7983 */ /* 0x000ea20000300800 */
[C---:B---3--:R-:W-:Y:S11]  /*140a0*/  HMMA.1688.F32.TF32 R20, R4.reuse, R18, R20 ;  /* 0x000000120414723c */ /* 0x048ff60000081014 */
[----:B------:R-:W-:Y:S11]  /*140b0*/  @!UPT UIADD3 URZ, URZ, URZ, URZ ;  /* 0x0000003f3f3ff290 */ /* 0x000ff6000fffe03f */
[----:B------:R-:W-:Y:S01]  /*140c0*/  @!UPT UIADD3 URZ, URZ, URZ, URZ ;  /* 0x0000003f3f3ff290 */ /* 0x000fe2000fffe03f */
[----:B------:R-:W-:Y:S04]  /*140d0*/  STL.64 [R1+0x870], R20 ;  /* 0x0008701401007387 */ /* 0x000fe80000100a00 */
[----:B------:R1:W-:Y:S04]  /*140e0*/  STL.64 [R1+0x878], R22 ;  /* 0x0008781601007387 */ /* 0x0003e80000100a00 */
[----:B-1----:R-:W3:Y:S04]  /*140f0*/  LDL.LU.64 R22, [R1+0x2c00] ;  /* 0x002c000001167983 */ /* 0x002ee80000300a00 */
[----:B------:R-:W3:Y:S04]  /*14100*/  LDL.LU.64 R20, [R1+0x2bf8] ;  /* 0x002bf80001147983 */ /* 0x000ee80000300a00 */
[----:B------:R-:W2:Y:S02]  /*14110*/  LDL.LU.64 R18, [R1+0x2bf0] ;  /* 0x002bf00001127983 */ /* 0x000ea40000300a00 */
[C---:B--2---:R-:W-:Y:S11]  /*14120*/  HMMA.1688.F32.TF32 R8, R4.reuse, R18, R8 ;  /* 0x000000120408723c */ /* 0x044ff60000081008 */
[----:B------:R-:W-:Y:S11]  /*14130*/  @!UPT UIADD3 URZ, URZ, URZ, URZ ;  /* 0x0000003f3f3ff290 */ /* 0x000ff6000fffe03f */
[----:B------:R-:W-:Y:S01]  /*14140*/  @!UPT UIADD3 URZ, URZ, URZ, URZ ;  /* 0x0000003f3f3ff290 */ /* 0x000fe2000fffe03f */
[----:B------:R1:W-:Y:S04]  /*14150*/  STL.64 [R1+0x8c0], R8 ;  /* 0x0008c00801007387 */ /* 0x0003e80000100a00 */
[----:B------:R2:W-:Y:S01]  /*14160*/  STL.64 [R1+0x8c8], R10 ;  /* 0x0008c80a01007387 */ /* 0x0005e20000100a00 */
[----:B-1----:R-:W-:Y:S02]  /*14170*/  IMAD.MOV.U32 R9, RZ, RZ, R18 ;  /* 0x000000ffff097224 */ /* 0x002fe400078e0012 */
[----:B------:R-:W-:Y:S02]  /*14180*/  IMAD.MOV.U32 R8, RZ, RZ, R19 ;  /* 0x000000ffff087224 */ /* 0x000fe400078e0013 */
[----:B------:R-:W3:Y:S02]  /*14190*/  LDL.LU.64 R18, [R1+0x2be8] ;  /* 0x002be80001127983 */ /* 0x000ee40000300a00 */
[----:B---3--:R-:W-:Y:S01]  /*141a0*/  HMMA.1688.F32.TF32 R20, R4, R18, R20 ;  /* 0x000000120414723c */ /* 0x008fe20000081014 */
[----:B--2---:R-:W-:-:S02]  /*141b0*/  IMAD.MOV.U32 R11, RZ, RZ, R18 ;  /* 0x000000ffff0b7224 */ /* 0x004fc400078e0012 */
[----:B------:R-:W-:Y:S11]  /*141c0*/  IMAD.MOV.U32 R10, RZ, RZ, R19 ;  /* 0x000000ffff0a7224 */ /* 0x000ff600078e0013 */
[----:B------:R-:W-:Y:S09]  /*141d0*/  @!UPT UIADD3 URZ, URZ, URZ, URZ ;  /* 0x0000003f3f3ff290 */ /* 0x000ff2000fffe03f */
[----:B------:R-:W-:Y:S04]  /*141e0*/  STL.64 [R1+0xa10], R20 ;  /* 0x000a101401007387 */ /* 0x000fe80000100a00 */
[----:B------:R1:W-:Y:S04]  /*141f0*/  STL.64 [R1+0xa18], R22 ;  /* 0x000a181601007387 */ /* 0x0003e80000100a00 */
[----:B-1----:R-:W2:Y:S04]  /*14200*/  LDL.LU.64 R22, [R1+0x2be0] ;  /* 0x002be00001167983 */ /* 0x002ea80000300a00 */
[----:B------:R-:W2:Y:S04]  /*14210*/  LDL.LU.64 R20, [R1+0x2bd8] ;  /* 0x002bd80001147983 */ /* 0x000ea80000300a00 */
[----:B------:R-:W4:Y:S04]  /*14220*/  LDL.LU.64 R18, [R1+0x2bd0] ;  /* 0x002bd00001127983 */ /* 0x000f280000300a00 */
[----:B------:R-:W4:Y:S02]  /*14230*/  LDL.LU.64 R16, [R1+0x2bc8] ;  /* 0x002bc80001107983 */ /* 0x000f240000300a00 */
[C---:B----4-:R-:W-:Y:S11]  /*14240*/  HMMA.1688.F32.TF32 R16, R4.reuse, R26, R16 ;  /* 0x0000001a0410723c */ /* 0x050ff60000081010 */
[----:B------:R-:W-:Y:S11]  /*14250*/  @!UPT UIADD3 URZ, URZ, URZ, URZ ;  /* 0x0000003f3f3ff290 */ /* 0x000ff6000fffe03f */
[----:B------:R-:W-:Y:S01]  /*14260*/  @!UPT UIADD3 URZ, URZ, URZ, URZ ;  /* 0x0000003f3f3ff290 */ /* 0x000fe2000fffe03f */
[----:B------:R-:W-:Y:S04]  /*14270*/  STL.64 [R1+0xa80], R16 ;  /* 0x000a801001007387 */ /* 0x000fe80000100a00 */
[----:B------:R1:W-:Y:S04]  /*14280*/  STL.64 [R1+0xa88], R18 ;  /* 0x000a881201007387 */ /* 0x0003e80000100a00 */
[----:B-1----:R-:W2:Y:S04]  /*14290*/  LDL.LU.64 R18, [R1+0x2bc0] ;  /* 0x002bc00001127983 */ /* 0x002ea80000300a00 */
[----:B------:R-:W-:Y:S01]  /*142a0*/  STL.64 [R1+0x2a88], R26 ;  /* 0x002a881a01007387 */ /* 0x000fe20000100a00 */
[----:B--2---:R-:W-:Y:S01]  /*142b0*/  HMMA.1688.F32.TF32 R20, R4, R18, R20 ;  /* 0x000000120414723c */ /* 0x004fe20000081014 */
[----:B------:R-:W-:-:S02]  /*142c0*/  IMAD.MOV.U32 R12, RZ, RZ, R18 ;  /* 0x000000ffff0c7224 */ /* 0x000fc400078e0012 */
[----:B------:R-:W-:Y:S11]  /*142d0*/  IMAD.MOV.U32 R3, RZ, RZ, R19 ;  /* 0x000000ffff037224 */ /* 0x000ff600078e0013 */
[----:B------:R-:W-:Y:S09]  /*142e0*/  @!UPT UIADD3 URZ, URZ, URZ, URZ ;  /* 0x0000003f3f3ff290 */ /* 0x000ff2000fffe03f */
[----:B------:R-:W-:Y:S04]  /*142f0*/  STL.64 [R1+0xaa0], R20 ;  /* 0x000aa01401007387 */ /* 0x000fe80000100a00 */
[----:B------:R1:W-:Y:S04]  /*14300*/  STL.64 [R1+0xaa8], R22 ;  /* 0x000aa81601007387 */ /* 0x0003e80000100a00 */
[----:B-1----:R-:W2:Y:S04]  /*14310*/  LDL.LU.64 R22, [R1+0x2bb8] ;  /* 0x002bb80001167983 */ /* 0x002ea80000300a00 */
[----:B------:R-:W2:Y:S04]  /*14320*/  LDL.LU.64 R20, [R1+0x2bb0] ;  /* 0x002bb00001147983 */ /* 0x000ea80000300a00 */
[----:B------:R-:W2:Y:S04]  /*14330*/  LDL.LU.64 R18, [R1+0x2ba8] ;  /* 0x002ba80001127983 */ /* 0x000ea80000300a00 */
[----:B------:R1:W-:Y:S04]  /*14340*/  STL.64 [R1+0x2ae8], R14 ;  /* 0x002ae80e01007387 */ /* 0x0003e80000100a00 */
[----:B------:R-:W-:Y:S04]  /*14350*/  STL [R1+0x2ae0], R12 ;  /* 0x002ae00c01007387 */ /* 0x000fe80000100800 */
[----:B-1----:R-:W3:Y:S04]  /*14360*/  LDL R14, [R1+0xe8] ;  /* 0x0000e800010e7983 */ /* 0x002ee80000100800 */
[----:B------:R-:W3:Y:S01]  /*14370*/  LDL R15, [R1+0xec] ;  /* 0x0000ec00010f7983 */ /* 0x000ee20000100800 */
[C---:B--2---:R-:W-:Y:S03]  /*14380*/  HMMA.1688.F32.TF32 R16, R4.reuse, R18, R20 ;  /* 0x000000120410723c */ /* 0x044fe60000081014 */
[----:B------:R-:W2:Y:S04]  /*14390*/  LDL.LU.64 R22, [R1+0x2ba0] ;  /* 0x002ba00001167983 */ /* 0x000ea80000300a00 */
[----:B------:R-:W2:Y:S11]  /*143a0*/  LDL.LU.64 R20, [R1+0x2b98] ;  /* 0x002b980001147983 */ /* 0x000eb60000300a00 */
[----:B------:R-:W-:Y:S05]  /*143b0*/  @!UPT UIADD3 URZ, URZ, URZ, URZ ;  /* 0x0000003f3f3ff290 */ /* 0x000fea000fffe03f */
[----:B------:R-:W-:Y:S04]  /*143c0*/  STL.64 [R1+0xb40], R16 ;  /* 0x000b401001007387 */ /* 0x000fe80000100a00 */
[----:B------:R1:W-:Y:S04]  /*143d0*/  STL.64 [R1+0xb48], R18 ;  /* 0x000b481201007387 */ /* 0x0003e80000100a00 */
[----:B-1----:R-:W2:Y:S02]  /*143e0*/  LDL.LU.64 R18, [R1+0x2b90] ;  /* 0x002b900001127983 */ /* 0x002ea40000300a00 */
[C---:B--2---:R-:W-:Y:S02]  /*143f0*/  HMMA.1688.F32.TF32 R16, R4.reuse, R18, R20 ;  /* 0x000000120410723c */ /* 0x044fe40000081014 */
[----:B------:R-:W2:Y:S04]  /*14400*/  LDL.LU.64 R22, [R1+0x2b88] ;  /* 0x002b880001167983 */ /* 0x000ea80000300a00 */
[----:B------:R-:W2:Y:S11]  /*14410*/  LDL.LU.64 R20, [R1+0x2b80] ;  /* 0x002b800001147983 */ /* 0x000eb60000300a00 */
[----:B------:R-:W-:Y:S06]  /*14420*/  @!UPT UIADD3 URZ, URZ, URZ, URZ ;  /* 0x0000003f3f3ff290 */ /* 0x000fec000fffe03f */
[----:B------:R-:W-:Y:S04]  /*14430*/  STL.64 [R1+0xd10], R16 ;  /* 0x000d101001007387 */ /* 0x000fe80000100a00 */
[----:B------:R1:W-:Y:S04]  /*14440*/  STL.64 [R1+0xd18], R18 ;  /* 0x000d181201007387 */ /* 0x0003e80000100a00 */
[----:B-1----:R-:W3:Y:S04]  /*14450*/  LDL.LU.64 R18, [R1+0x2b78] ;  /* 0x002b780001127983 */ /* 0x002ee80000300a00 */
[----:B------:R-:W3:Y:S02]  /*14460*/  LDL.LU.64 R16, [R1+0x2b70] ;  /* 0x002b700001107983 */ /* 0x000ee40000300a00 */
[C---:B---3--:R-:W-:Y:S02]  /*14470*/  HMMA.1688.F32.TF32 R12, R4.reuse, R14, R16 ;  /* 0x0000000e040c723c */ /* 0x048fe40000081010 */
[----:B------:R-:W2:Y:S11]  /*14480*/  LDL.LU.64 R18, [R1+0x2b68] ;  /* 0x002b680001127983 */ /* 0x000eb60000300a00 */
[----:B------:R-:W-:Y:S10]  /*14490*/  @!UPT UIADD3 URZ, URZ, URZ, URZ ;  /* 0x0000003f3f3ff290 */ /* 0x000ff4000fffe03f */
[----:B------:R-:W-:Y:S04]  /*144a0*/  STL.64 [R1+0xd00], R12 ;  /* 0x000d000c01007387 */ /* 0x000fe80000100a00 */
[----:B------:R2:W-:Y:S02]  /*144b0*/  STL.64 [R1+0xd08], R14 ;  /* 0x000d080e01007387 */ /* 0x0005e40000100a00 */
[----:B--2---:R-:W-:Y:S02]  /*144c0*/  HMMA.1688.F32.TF32 R12, R4, R18, R20 ;  /* 0x00000012040c723c */ /* 0x004fe40000081014 */
[----:B------:R1:W-:Y:S04]  /*144d0*/  STL.64 [R1+0x2a60], R18 ;  /* 0x002a601201007387 */ /* 0x0003e80000100a00 */
[----:B------:R-:W2:Y:S11]  /*144e0*/  LDL.LU R16, [R1+0x2f0] ;  /* 0x0002f00001107983 */ /* 0x000eb60000300800 */
[----:B------:R-:W-:Y:S06]  /*144f0*/  @!UPT UIADD3 URZ, URZ, URZ, URZ ;  /* 0x0000003f3f3ff290 */ /* 0x000fec000fffe03f */
[----:B------:R-:W-:Y:S04]  /*14500*/  STL.64 [R1+0xcf0], R12 ;  /* 0x000cf00c01007387 */ /* 0x000fe80000100a00 */
[----:B------:R-:W-:Y:S04]  /*14510*/  STL.64 [R1+0xcf8], R14 ;  /* 0x000cf80e01007387 */ /* 0x000fe80000100a00 */
[----:B------:R-:W2:Y:S04]  /*14520*/  LDL.LU R17, [R1+0x2f4] ;  /* 0x0002f40001117983 */ /* 0x000ea80000300800 */
[----:B-1----:R-:W3:Y:S04]  /*14530*/  LDL.LU R18, [R1+0x2f8] ;  /* 0x0002f80001127983 */ /* 0x002ee80000300800 */
[----:B------:R-:W3:Y:S01]  /*14540*/  LDL.LU R19, [R1+0x2fc] ;  /* 0x0002fc0001137983 */ /* 0x000ee20000300800 */
[----:B------:R-:W-:-:S02]  /*14550*/  IMAD.MOV.U32 R26, RZ, RZ, R11 ;  /* 0x000000ffff1a7224 */ /* 0x000fc400078e000b */
[----:B------:R-:W-:-:S05]  /*14560*/  IMAD.MOV.U32 R27, RZ, RZ, R10 ;  /* 0x000000ffff1b7224 */ /* 0x000fca00078e000a */
[----:B------:R1:W-:Y:S02]  /*14570*/  STL.64 [R1+0x2aa0], R26 ;  /* 0x002aa01a01007387 */ /* 0x0003e40000100a00 */
[----:B-1----:R-:W-:Y:S02]  /*14580*/  IMAD.MOV.U32 R27, RZ, RZ, R8 ;  /* 0x000000ffff1b7224 */ /* 0x002fe400078e0008 */
[----:B------:R-:W-:Y:S01]  /*14590*/  IMAD.MOV.U32 R26, RZ, RZ, R9 ;  /* 0x000000ffff1a7224 */ /* 0x000fe200078e0009 */
[----:B---3--:R-:W-:Y:S04]  /*145a0*/  STL.64 [R1+0x2a70], R18 ;  /* 0x002a701201007387 */ /* 0x008fe80000100a00 */
[----:B--2---:R1:W-:Y:S04]  /*145b0*/  STL.64 [R1+0x2a68], R16 ;  /* 0x002a681001007387 */ /* 0x0043e80000100a00 */
        /* <DEDUP_REMOVED lines=8> */
[----:B--2---:R-:W-:Y:S04]  /*14640*/  STL.64 [R1+0x2b00], R10 ;  /* 0x002b000a01007387 */ /* 0x004fe80000100a00 */
[----:B----4-:R1:W-:Y:S04]  /*14650*/  STL.64 [R1+0x2af8], R8 ;  /* 0x002af80801007387 */ /* 0x0103e80000100a00 */
[----:B------:R-:W2:Y:S04]  /*14660*/  LDL.LU R12, [R1+0x250] ;  /* 0x00025000010c7983 */ /* 0x000ea80000300800 */
[----:B------:R-:W2:Y:S04]  /*14670*/  LDL.LU R13, [R1+0x254] ;  /* 0x00025400010d7983 */ /* 0x000ea80000300800 */
[----:B------:R-:W4:Y:S04]  /*14680*/  LDL.LU R14, [R1+0x258] ;  /* 0x00025800010e7983 */ /* 0x000f280000300800 */
[----:B------:R-:W4:Y:S04]  /*14690*/  LDL.LU R15, [R1+0x25c] ;  /* 0x00025c00010f7983 */ /* 0x000f280000300800 */
[----:B----4-:R4:W-:Y:S04]  /*146a0*/  STL.64 [R1+0x2b10], R14 ;  /* 0x002b100e01007387 */ /* 0x0109e80000100a00 */
[----:B--2---:R-:W-:Y:S04]  /*146b0*/  STL.64 [R1+0x2b08], R12 ;  /* 0x002b080c01007387 */ /* 0x004fe80000100a00 */
[----:B------:R-:W2:Y:S04]  /*146c0*/  LDL R22, [R1+0x88] ;  /* 0x0000880001167983 */ /* 0x000ea80000100800 */
[----:B------:R-:W2:Y:S04]  /*146d0*/  LDL R23, [R1+0x8c] ;  /* 0x00008c0001177983 */ /* 0x000ea80000100800 */
[----:B--2---:R-:W-:Y:S04]  /*146e0*/  STL.64 [R1+0x2b18], R22 ;  /* 0x002b181601007387 */ /* 0x004fe80000100a00 */
[----:B-1----:R-:W2:Y:S04]  /*146f0*/  LDL.LU R8, [R1+0x260] ;  /* 0x0002600001087983 */ /* 0x002ea80000300800 */
[----:B------:R-:W2:Y:S04]  /*14700*/  LDL.LU R9, [R1+0x264] ;  /* 0x0002640001097983 */ /* 0x000ea80000300800 */
[----:B------:R-:W2:Y:S04]  /*14710*/  LDL.LU R10, [R1+0x268] ;  /* 0x00026800010a7983 */ /* 0x000ea80000300800 */
[----:B------:R-:W2:Y:S04]  /*14720*/  LDL.LU R11, [R1+0x26c] ;  /* 0x00026c00010b7983 */ /* 0x000ea80000300800 */
[----:B--2---:R1:W-:Y:S04]  /*14730*/  STL.64 [R1+0x2b28], R10 ;  /* 0x002b280a01007387 */ /* 0x0043e80000100a00 */
[----:B------:R-:W-:Y:S04]  /*14740*/  STL.64 [R1+0x2b20], R8 ;  /* 0x002b200801007387 */ /* 0x000fe80000100a00 */
[----:B----4-:R-:W2:Y:S04]  /*14750*/  LDL R14, [R1+0x98] ;  /* 0x00009800010e7983 */ /* 0x010ea80000100800 */
[----:B------:R-:W2:Y:S04]  /*14760*/  LDL R15, [R1+0x9c] ;  /* 0x00009c00010f7983 */ /* 0x000ea80000100800 */
[----:B--2---:R2:W-:Y:S04]  /*14770*/  STL.64 [R1+0x2b30], R14 ;  /* 0x002b300e01007387 */ /* 0x0045e80000100a00 */
[----:B-1----:R-:W4:Y:S04]  /*14780*/  LDL R10, [R1+0xa8] ;  /* 0x0000a800010a7983 */ /* 0x002f280000100800 */
[----:B------:R-:W4:Y:S04]  /*14790*/  LDL R11, [R1+0xac] ;  /* 0x0000ac00010b7983 */ /* 0x000f280000100800 */
[----:B----4-:R1:W-:Y:S04]  /*147a0*/  STL.64 [R1+0x2b38], R10 ;  /* 0x002b380a01007387 */ /* 0x0103e80000100a00 */
[----:B------:R-:W4:Y:S04]  /*147b0*/  LDL.LU R12, [R1+0x280] ;  /* 0x00028000010c7983 */ /* 0x000f280000300800 */
[----:B------:R-:W4:Y:S04]  /*147c0*/  LDL.LU R13, [R1+0x284] ;  /* 0x00028400010d7983 */ /* 0x000f280000300800 */
[----:B--2---:R-:W2:Y:S04]  /*147d0*/  LDL.LU R14, [R1+0x288] ;  /* 0x00028800010e7983 */ /* 0x004ea80000300800 */
[----:B------:R-:W2:Y:S04]  /*147e0*/  LDL.LU R15, [R1+0x28c] ;  /* 0x00028c00010f7983 */ /* 0x000ea80000300800 */
[----:B--2---:R-:W-:Y:S04]  /*147f0*/  STL.64 [R1+0x2b48], R14 ;  /* 0x002b480e01007387 */ /* 0x004fe80000100a00 */
[----:B----4-:R2:W-:Y:S04]  /*14800*/  STL.64 [R1+0x2b40], R12 ;  /* 0x002b400c01007387 */ /* 0x0105e80000100a00 */
[----:B-1----:R-:W4:Y:S04]  /*14810*/  LDL R10, [R1+0xb8] ;  /* 0x0000b800010a7983 */ /* 0x002f280000100800 */
[----:B------:R-:W4:Y:S04]  /*14820*/  LDL R11, [R1+0xbc] ;  /* 0x0000bc00010b7983 */ /* 0x000f280000100800 */
[----:B----4-:R1:W-:Y:S04]  /*14830*/  STL.64 [R1+0x2b50], R10 ;  /* 0x002b500a01007387 */ /* 0x0103e80000100a00 */
[----:B--2---:R-:W2:Y:S04]  /*14840*/  LDL.LU R12, [R1+0x290] ;  /* 0x00029000010c7983 */ /* 0x004ea80000300800 */
[----:B------:R-:W2:Y:S04]  /*14850*/  LDL.LU R13, [R1+0x294] ;  /* 0x00029400010d7983 */ /* 0x000ea80000300800 */
[----:B------:R-:W4:Y:S04]  /*14860*/  LDL.LU R14, [R1+0x298] ;  /* 0x00029800010e7983 */ /* 0x000f280000300800 */
[----:B------:R-:W4:Y:S04]  /*14870*/  LDL.LU R15, [R1+0x29c] ;  /* 0x00029c00010f7983 */ /* 0x000f280000300800 */
[----:B----4-:R-:W-:Y:S04]  /*14880*/  STL.64 [R1+0x2b60], R14 ;  /* 0x002b600e01007387 */ /* 0x010fe80000100a00 */
[----:B--2---:R2:W-:Y:S04]  /*14890*/  STL.64 [R1+0x2b58], R12 ;  /* 0x002b580c01007387 */ /* 0x0045e80000100a00 */
[----:B-1----:R-:W4:Y:S04]  /*148a0*/  LDL R10, [R1+0xc8] ;  /* 0x0000c800010a7983 */ /* 0x002f280000100800 */
[----:B------:R-:W4:Y:S04]  /*148b0*/  LDL R11, [R1+0xcc] ;  /* 0x0000cc00010b7983 */ /* 0x000f280000100800 */
[----:B--2---:R-:W4:Y:S04]  /*148c0*/  LDL.LU R12, [R1+0x2a0] ;  /* 0x0002a000010c7983 */ /* 0x004f280000300800 */
[----:B------:R-:W4:Y:S04]  /*148d0*/  LDL.LU R13, [R1+0x2a4] ;  /* 0x0002a400010d7983 */ /* 0x000f280000300800 */
[----:B------:R-:W4:Y:S04]  /*148e0*/  LDL.LU R14, [R1+0x2a8] ;  /* 0x0002a800010e7983 */ /* 0x000f280000300800 */
[----:B------:R-:W4:Y:S04]  /*148f0*/  LDL.LU R15, [R1+0x2ac] ;  /* 0x0002ac00010f7983 */ /* 0x000f280000300800 */
[----:B------:R-:W2:Y:S04]  /*14900*/  LDL.LU R20, [R1+0x270] ;  /* 0x0002700001147983 */ /* 0x000ea80000300800 */
[----:B------:R-:W2:Y:S04]  /*14910*/  LDL.LU R21, [R1+0x274] ;  /* 0x0002740001157983 */ /* 0x000ea80000300800 */
[----:B------:R-:W2:Y:S04]  /*14920*/  LDL.LU R22, [R1+0x278] ;  /* 0x0002780001167983 */ /* 0x000ea80000300800 */
[----:B------:R-:W2:Y:S04]  /*14930*/  LDL.LU R23, [R1+0x27c] ;  /* 0x00027c0001177983 */ /* 0x000ea80000300800 */
[----:B------:R-:W-:Y:S04]  /*14940*/  STL.64 [R1+0x2ab8], R26 ;  /* 0x002ab81a01007387 */ /* 0x000fe80000100a00 */
[----:B---3--:R-:W-:Y:S04]  /*14950*/  STL.64 [R1+0x2a80], R18 ;  /* 0x002a801201007387 */ /* 0x008fe80000100a00 */
[----:B------:R1:W-:Y:S04]  /*14960*/  STL.64 [R1+0x2a78], R16 ;  /* 0x002a781001007387 */ /* 0x0003e80000100a00 */
[----:B-1----:R-:W3:Y:S04]  /*14970*/  LDL.LU R16, [R1+0x350] ;  /* 0x0003500001107983 */ /* 0x002ee80000300800 */
[----:B------:R-:W3:Y:S04]  /*14980*/  LDL.LU R17, [R1+0x354] ;  /* 0x0003540001117983 */ /* 0x000ee80000300800 */
[----:B------:R-:W2:Y:S04]  /*14990*/  LDL.LU R18, [R1+0x358] ;  /* 0x0003580001127983 */ /* 0x000ea80000300800 */
[----:B------:R-:W2:Y:S04]  /*149a0*/  LDL.LU R19, [R1+0x35c] ;  /* 0x00035c0001137983 */ /* 0x000ea80000300800 */
[----:B--2---:R-:W-:Y:S04]  /*149b0*/  STL.64 [R1+0x2a98], R18 ;  /* 0x002a981201007387 */ /* 0x004fe80000100a00 */
[----:B---3--:R1:W-:Y:S04]  /*149c0*/  STL.64 [R1+0x2a90], R16 ;  /* 0x002a901001007387 */ /* 0x0083e80000100a00 */
[----:B-1----:R-:W2:Y:S04]  /*149d0*/  LDL.LU R16, [R1+0x360] ;  /* 0x0003600001107983 */ /* 0x002ea80000300800 */
[----:B------:R-:W2:Y:S04]  /*149e0*/  LDL.LU R17, [R1+0x364] ;  /* 0x0003640001117983 */ /* 0x000ea80000300800 */
[----:B------:R-:W3:Y:S04]  /*149f0*/  LDL.LU R18, [R1+0x368] ;  /* 0x0003680001127983 */ /* 0x000ee80000300800 */
[----:B------:R-:W3:Y:S01]  /*14a00*/  LDL.LU R19, [R1+0x36c] ;  /* 0x00036c0001137983 */ /* 0x000ee20000300800 */
[C---:B----4-:R-:W-:Y:S03]  /*14a10*/  HMMA.1688.F32.TF32 R8, R4.reuse, R10, R12 ;  /* 0x0000000a0408723c */ /* 0x050fe6000008100c */
[----:B---3--:R-:W-:Y:S04]  /*14a20*/  STL.64 [R1+0x2ab0], R18 ;  /* 0x002ab01201007387 */ /* 0x008fe80000100a00 */
[----:B--2---:R1:W-:Y:S04]  /*14a30*/  STL.64 [R1+0x2aa8], R16 ;  /* 0x002aa81001007387 */ /* 0x0043e80000100a00 */
[----:B-1----:R-:W2:Y:S04]  /*14a40*/  LDL.LU R16, [R1+0x3b0] ;  /* 0x0003b00001107983 */ /* 0x002ea80000300800 */
[----:B------:R-:W2:Y:S04]  /*14a50*/  LDL.LU R17, [R1+0x3b4] ;  /* 0x0003b40001117983 */ /* 0x000ea80000300800 */
[----:B------:R-:W3:Y:S04]  /*14a60*/  LDL.LU R18, [R1+0x3b8] ;  /* 0x0003b80001127983 */ /* 0x000ee80000300800 */
[----:B------:R-:W3:Y:S04]  /*14a70*/  LDL.LU R19, [R1+0x3bc] ;  /* 0x0003bc0001137983 */ /* 0x000ee80000300800 */
[----:B---3--:R-:W-:Y:S04]  /*14a80*/  STL.64 [R1+0x2ac8], R18 ;  /* 0x002ac81201007387 */ /* 0x008fe80000100a00 */
[----:B--2---:R1:W-:Y:S04]  /*14a90*/  STL.64 [R1+0x2ac0], R16 ;  /* 0x002ac01001007387 */ /* 0x0043e80000100a00 */
[----:B-1----:R-:W2:Y:S04]  /*14aa0*/  LDL.LU R16, [R1+0x3e0] ;  /* 0x0003e00001107983 */ /* 0x002ea80000300800 */
[----:B------:R-:W2:Y:S04]  /*14ab0*/  LDL.LU R17, [R1+0x3e4] ;  /* 0x0003e40001117983 */ /* 0x000ea80000300800 */
[----:B------:R-:W2:Y:S04]  /*14ac0*/  LDL.LU R18, [R1+0x3e8] ;  /* 0x0003e80001127983 */ /* 0x000ea80000300800 */
[----:B------:R-:W2:Y:S04]  /*14ad0*/  LDL.LU R19, [R1+0x3ec] ;  /* 0x0003ec0001137983 */ /* 0x000ea80000300800 */
[----:B------:R-:W3:Y:S04]  /*14ae0*/  LDL.LU.64 R14, [R1+0x2b60] ;  /* 0x002b6000010e7983 */ /* 0x000ee80000300a00 */
[----:B------:R-:W3:Y:S04]  /*14af0*/  LDL.LU.64 R12, [R1+0x2b58] ;  /* 0x002b5800010c7983 */ /* 0x000ee80000300a00 */
[----:B------:R-:W-:Y:S04]  /*14b00*/  STL.64 [R1+0xce0], R8 ;  /* 0x000ce00801007387 */ /* 0x000fe80000100a00 */
[----:B------:R1:W-:Y:S04]  /*14b10*/  STL.64 [R1+0xce8], R10 ;  /* 0x000ce80a01007387 */ /* 0x0003e80000100a00 */
[----:B-1----:R-:W3:Y:S02]  /*14b20*/  LDL.LU.64 R10, [R1+0x2b50] ;  /* 0x002b5000010a7983 */ /* 0x002ee40000300a00 */
[C---:B---3--:R-:W-:Y:S02]  /*14b30*/  HMMA.1688.F32.TF32 R8, R4.reuse, R10, R12 ;  /* 0x0000000a0408723c */ /* 0x048fe4000008100c */
[----:B------:R-:W3:Y:S04]  /*14b40*/  LDL.LU.64 R14, [R1+0x2b48] ;  /* 0x002b4800010e7983 */ /* 0x000ee80000300a00 */
[----:B------:R-:W3:Y:S11]  /*14b50*/  LDL.LU.64 R12, [R1+0x2b40] ;  /* 0x002b4000010c7983 */ /* 0x000ef60000300a00 */
[----:B------:R-:W-:Y:S06]  /*14b60*/  @!UPT UIADD3 URZ, URZ, URZ, URZ ;  /* 0x0000003f3f3ff290 */ /* 0x000fec000fffe03f */
[----:B------:R-:W-:Y:S04]  /*14b70*/  STL.64 [R1+0xcd0], R8 ;  /* 0x000cd00801007387 */ /* 0x000fe80000100a00 */
[----:B------:R1:W-:Y:S04]  /*14b80*/  STL.64 [R1+0xcd8], R10 ;  /* 0x000cd80a01007387 */ /* 0x0003e80000100a00 */
[----:B-1----:R-:W3:Y:S02]  /*14b90*/  LDL.LU.64 R10, [R1+0x2b38] ;  /* 0x002b3800010a7983 */ /* 0x002ee40000300a00 */
[C---:B---3--:R-:W-:Y:S02]  /*14ba0*/  HMMA.1688.F32.TF32 R8, R4.reuse, R10, R12 ;  /* 0x0000000a0408723c */ /* 0x048fe4000008100c */
[----:B------:R-:W3:Y:S11]  /*14bb0*/  LDL.LU.64 R14, [R1+0x2b30] ;  /* 0x002b3000010e7983 */ /* 0x000ef60000300a00 */
[----:B------:R-:W-:Y:S10]  /*14bc0*/  @!UPT UIADD3 URZ, URZ, URZ, URZ ;  /* 0x0000003f3f3ff290 */ /* 0x000ff4000fffe03f */
[----:B------:R-:W-:Y:S04]  /*14bd0*/  STL.64 [R1+0xcc0], R8 ;  /* 0x000cc00801007387 */ /* 0x000fe80000100a00 */
[----:B------:R1:W-:Y:S04]  /*14be0*/  STL.64 [R1+0xcc8], R10 ;  /* 0x000cc80a01007387 */ /* 0x0003e80000100a00 */
[----:B-1----:R-:W4:Y:S04]  /*14bf0*/  LDL.LU.64 R10, [R1+0x2b28] ;  /* 0x002b2800010a7983 */ /* 0x002f280000300a00 */
[----:B------:R-:W4:Y:S01]  /*14c00*/  LDL.LU.64 R8, [R1+0x2b20] ;  /* 0x002b200001087983 */ /* 0x000f220000300a00 */
[C---:B---3--:R-:W-:Y:S03]  /*14c10*/  HMMA.1688.F32.TF32 R12, R4.reuse, R14, R20 ;  /* 0x0000000e040c723c */ /* 0x048fe60000081014 */
[----:B------:R-:W4:Y:S11]  /*14c20*/  LDL.LU.64 R22, [R1+0x2b18] ;  /* 0x002b180001167983 */ /* 0x000f360000300a00 */
[----:B------:R-:W-:Y:S09]  /*14c30*/  @!UPT UIADD3 URZ, URZ, URZ, URZ ;  /* 0x0000003f3f3ff290 */ /* 0x000ff2000fffe03f */
[----:B------:R-:W-:Y:S04]  /*14c40*/  STL.64 [R1+0xcb0], R12 ;  /* 0x000cb00c01007387 */ /* 0x000fe80000100a00 */
[----:B------:R1:W-:Y:S04]  /*14c50*/  STL.64 [R1+0xcb8], R14 ;  /* 0x000cb80e01007387 */ /* 0x0003e80000100a00 */
[----:B-1----:R-:W3:Y:S04]  /*14c60*/  LDL.LU.64 R14, [R1+0x2b10] ;  /* 0x002b1000010e7983 */ /* 0x002ee80000300a00 */
[----:B------:R-:W3:Y:S01]  /*14c70*/  LDL.LU.64 R12, [R1+0x2b08] ;  /* 0x002b0800010c7983 */ /* 0x000ee20000300a00 */
[C---:B----4-:R-:W-:Y:S03]  /*14c80*/  HMMA.1688.F32.TF32 R20, R4.reuse, R22, R8 ;  /* 0x000000160414723c */ /* 0x050fe60000081008 */
[----:B------:R-:W4:Y:S04]  /*14c90*/  LDL.LU.64 R10, [R1+0x2b00] ;  /* 0x002b0000010a7983 */ /* 0x000f280000300a00 */
[----:B------:R-:W4:Y:S11]  /*14ca0*/  LDL.LU.64 R8, [R1+0x2af8] ;  /* 0x002af80001087983 */ /* 0x000f360000300a00 */
[----:B------:R-:W-:Y:S05]  /*14cb0*/  @!UPT UIADD3 URZ, URZ, URZ, URZ ;  /* 0x0000003f3f3ff290 */ /* 0x000fea000fffe03f */
[----:B------:R-:W-:Y:S04]  /*14cc0*/  STL.64 [R1+0xca0], R20 ;  /* 0x000ca01401007387 */ /* 0x000fe80000100a00 */
[----:B------:R1:W-:Y:S04]  /*14cd0*/  STL.64 [R1+0xca8], R22 ;  /* 0x000ca81601007387 */ /* 0x0003e80000100a00 */
[----:B-1----:R-:W3:Y:S02]  /*14ce0*/  LDL.LU.64 R22, [R1+0x2af0] ;  /* 0x002af00001167983 */ /* 0x002ee40000300a00 */
[C---:B---3--:R-:W-:Y:S11]  /*14cf0*/  HMMA.1688.F32.TF32 R12, R4.reuse, R22, R12 ;  /* 0x00000016040c723c */ /* 0x048ff6000008100c */
[----:B------:R-:W-:Y:S11]  /*14d00*/  @!UPT UIADD3 URZ, URZ, URZ, URZ ;  /* 0x0000003f3f3ff290 */ /* 0x000ff6000fffe03f */
[----:B------:R-:W-:Y:S01]  /*14d10*/  @!UPT UIADD3 URZ, URZ, URZ, URZ ;  /* 0x0000003f3f3ff290 */ /* 0x000fe2000fffe03f */
[----:B------:R-:W-:Y:S04]  /*14d20*/  STL.64 [R1+0xc90], R12 ;  /* 0x000c900c01007387 */ /* 0x000fe80000100a00 */
[----:B------:R1:W-:Y:S04]  /*14d30*/  STL.64 [R1+0xc98], R14 ;  /* 0x000c980e01007387 */ /* 0x0003e80000100a00 */
[----:B-1----:R-:W4:Y:S04]  /*14d40*/  LDL.LU.64 R14, [R1+0x2ae8] ;  /* 0x002ae800010e7983 */ /* 0x002f280000300a00 */
[----:B------:R-:W3:Y:S04]  /*14d50*/  LDL.LU R12, [R1+0x2ae0] ;  /* 0x002ae000010c7983 */ /* 0x000ee80000300800 */
[----:B------:R1:W-:Y:S04]  /*14d60*/  STL.64 [R1+0x2a58], R22 ;  /* 0x002a581601007387 */ /* 0x0003e80000100a00 */
[----:B-1----:R-:W2:Y:S01]  /*14d70*/  LDL.64 R22, [R1+0x108] ;  /* 0x0001080001167983 */ /* 0x002ea20000100a00 */
[----:B----4-:R-:W-:Y:S03]  /*14d80*/  HMMA.1688.F32.TF32 R4, R4, R14, R8 ;  /* 0x0000000e0404723c */ /* 0x010fe60000081008 */
[----:B------:R-:W2:Y:S04]  /*14d90*/  LDL.LU.64 R10, [R1+0x2ad8] ;  /* 0x002ad800010a7983 */ /* 0x000ea80000300a00 */
[----:B------:R-:W2:Y:S04]  /*14da0*/  LDL.LU.64 R8, [R1+0x2ad0] ;  /* 0x002ad00001087983 */ /* 0x000ea80000300a00 */
[----:B------:R1:W-:Y:S04]  /*14db0*/  STL.64 [R1+0x29a0], R14 ;  /* 0x0029a00e01007387 */ /* 0x0003e80000100a00 */
[----:B-1----:R-:W4:Y:S08]  /*14dc0*/  LDL.64 R14, [R1+0xf8] ;  /* 0x0000f800010e7983 */ /* 0x002f300000100a00 */
[----:B------:R-:W-:Y:S04]  /*14dd0*/  STL.64 [R1+0xc80], R4 ;  /* 0x000c800401007387 */ /* 0x000fe80000100a00 */
[----:B------:R-:W1:Y:S04]  /*14de0*/  LDS R4, [R2+0x4200] ;  /* 0x0042000002047984 */ /* 0x000e680000000800 */
[----:B------:R-:W-:Y:S04]  /*14df0*/  STL.64 [R1+0xc88], R6 ;  /* 0x000c880601007387 */ /* 0x000fe80000100a00 */
[----:B------:R-:W-:Y:S04]  /*14e00*/  LDS R6, [R2+0x6200] ;  /* 0x0062000002067984 */ /* 0x000fe80000000800 */
[----:B------:R-:W3:Y:S04]  /*14e10*/  LDS R7, [R0+0x6200] ;  /* 0x0062000000077984 */ /* 0x000ee80000000800 */
[----:B------:R-:W3:Y:S01]  /*14e20*/  LDS R5, [R0+0x4200] ;  /* 0x0042000000057984 */ /* 0x000ee20000000800 */
[----:B------:R-:W-:-:S02]  /*14e30*/  IMAD.MOV.U32 R26, RZ, RZ, R25 ;  /* 0x000000ffff1a7224 */ /* 0x000fc400078e0019 */
[----:B------:R-:W-:Y:S01]  /*14e40*/  IMAD.MOV.U32 R27, RZ, RZ, R24 ;  /* 0x000000ffff1b7224 */ /* 0x000fe200078e0018 */
[----:B-1----:R-:W-:Y:S04]  /*14e50*/  STL [R1+0x2994], R4 ;  /* 0x0029940401007387 */ /* 0x002fe80000100800 */
[----:B------:R-:W-:Y:S04]  /*14e60*/  STL [R1+0x2998], R2 ;  /* 0x0029980201007387 */ /* 0x000fe80000100800 */
[----:B---3--:R-:W-:Y:S04]  /*14e70*/  STL.64 [R1+0x2a40], R6 ;  /* 0x002a400601007387 */ /* 0x008fe80000100a00 */
[----:B------:R-:W-:Y:S01]  /*14e80*/  STL [R1+0x2a38], R5 ;  /* 0x002a380501007387 */ /* 0x000fe20000100800 */
        /* <DEDUP_REMOVED lines=29> */
[----:B------:R-:W-:Y:S01]  /*15060*/  IMAD.MOV.U32 R7, RZ, RZ, R3 ;  /* 0x000000ffff077224 */ /* 0x000fe200078e0003 */
[----:B------:R1:W-:Y:S04]  /*15070*/  STL.64 [R1+0x2a20], R26 ;  /* 0x002a201a01007387 */ /* 0x0003e80000100a00 */
[----:B------:R-:W4:Y:S04]  /*15080*/  LDL.LU R24, [R1+0x240] ;  /* 0x0002400001187983 */ /* 0x000f280000300800 */
[----:B------:R-:W4:Y:S04]  /*15090*/  LDL.LU R25, [R1+0x244] ;  /* 0x0002440001197983 */ /* 0x000f280000300800 */
[----:B-1----:R-:W4:Y:S04]  /*150a0*/  LDL.LU R26, [R1+0x248] ;  /* 0x00024800011a7983 */ /* 0x002f280000300800 */
[----:B------:R-:W4:Y:S01]  /*150b0*/  LDL.LU R27, [R1+0x24c] ;  /* 0x00024c00011b7983 */ /* 0x000f220000300800 */
[C---:B--2---:R-:W-:Y:S03]  /*150c0*/  HMMA.1688.F32.TF32 R4, R8.reuse, R6, R16 ;  /* 0x000000060804723c */ /* 0x044fe60000081010 */
[----:B------:R-:W2:Y:S04]  /*150d0*/  LDL.LU.64 R18, [R1+0x2a70] ;  /* 0x002a700001127983 */ /* 0x000ea80000300a00 */
[----:B------:R-:W2:Y:S01]  /*150e0*/  LDL.LU.64 R16, [R1+0x2a68] ;  /* 0x002a680001107983 */ /* 0x000ea20000300a00 */
[----:B------:R-:W-:Y:S11]  /*150f0*/  IMAD.MOV.U32 R3, RZ, RZ, R23 ;  /* 0x000000ffff037224 */ /* 0x000ff600078e0017 */
[----:B------:R-:W-:Y:S04]  /*15100*/  @!UPT UIADD3 URZ, URZ, URZ, URZ ;  /* 0x0000003f3f3ff290 */ /* 0x000fe8000fffe03f */
[----:B------:R-:W-:Y:S04]  /*15110*/  STL.64 [R1+0x3b0], R4 ;  /* 0x0003b00401007387 */ /* 0x000fe80000100a00 */
[----:B------:R1:W-:Y:S04]  /*15120*/  STL.64 [R1+0x3b8], R6 ;  /* 0x0003b80601007387 */ /* 0x0003e80000100a00 */
[----:B-1----:R-:W3:Y:S01]  /*15130*/  LDL.64 R6, [R1+0xe8] ;  /* 0x0000e80001067983 */ /* 0x002ee20000100a00 */
[----:B--2---:R-:W-:Y:S11]  /*15140*/  HMMA.1688.F32.TF32 R16, R8, R22, R16 ;  /* 0x000000160810723c */ /* 0x004ff60000081010 */
[----:B------:R-:W-:Y:S11]  /*15150*/  @!UPT UIADD3 URZ, URZ, URZ, URZ ;  /* 0x0000003f3f3ff290 */ /* 0x000ff6000fffe03f */
[----:B------:R-:W-:Y:S01]  /*15160*/  @!UPT UIADD3 URZ, URZ, URZ, URZ ;  /* 0x0000003f3f3ff290 */ /* 0x000fe2000fffe03f */
[----:B------:R-:W-:Y:S04]  /*15170*/  STL.64 [R1+0x3e0], R16 ;  /* 0x0003e01001007387 */ /* 0x000fe80000100a00 */
[----:B------:R1:W-:Y:S04]  /*15180*/  STL.64 [R1+0x3e8], R18 ;  /* 0x0003e81201007387 */ /* 0x0003e80000100a00 */
[----:B-1----:R-:W2:Y:S01]  /*15190*/  LDL.LU.64 R18, [R1+0x2a60] ;  /* 0x002a600001127983 */ /* 0x002ea20000300a00 */
[----:B------:R-:W-:-:S03]  /*151a0*/  IMAD.MOV.U32 R16, RZ, RZ, R22 ;  /* 0x000000ffff107224 */ /* 0x000fc600078e0016 */
[----:B------:R-:W3:Y:S01]  /*151b0*/  LDL.LU.64 R22, [R1+0x2a58] ;  /* 0x002a580001167983 */ /* 0x000ee20000300a00 */
[C---:B----4-:R-:W-:Y:S01]  /*151c0*/  HMMA.1688.F32.TF32 R24, R8.reuse, R14, R24 ;  /* 0x0000000e0818723c */ /* 0x050fe20000081018 */
[----:B------:R-:W-:Y:S02]  /*151d0*/  IMAD.MOV.U32 R17, RZ, RZ, R15 ;  /* 0x000000ffff117224 */ /* 0x000fe400078e000f */
[----:B------:R-:W-:Y:S11]  /*151e0*/  IMAD.MOV.U32 R20, RZ, RZ, R14 ;  /* 0x000000ffff147224 */ /* 0x000ff600078e000e */
[----:B------:R-:W-:Y:S09]  /*151f0*/  @!UPT UIADD3 URZ, URZ, URZ, URZ ;  /* 0x0000003f3f3ff290 */ /* 0x000ff2000fffe03f */
[----:B------:R-:W-:Y:S04]  /*15200*/  STL.64 [R1+0xc70], R24 ;  /* 0x000c701801007387 */ /* 0x000fe80000100a00 */
[----:B------:R-:W-:Y:S04]  /*15210*/  STL.64 [R1+0xc78], R26 ;  /* 0x000c781a01007387 */ /* 0x000fe80000100a00 */
[----:B--2---:R-:W-:Y:S04]  /*15220*/  STL.64 [R1+0x2a50], R18 ;  /* 0x002a501201007387 */ /* 0x004fe80000100a00 */
[----:B------:R1:W-:Y:S04]  /*15230*/  STL.64 [R1+0x2a48], R16 ;  /* 0x002a481001007387 */ /* 0x0003e80000100a00 */
[----:B-1----:R-:W2:Y:S04]  /*15240*/  LDL.LU R16, [R1+0x230] ;  /* 0x0002300001107983 */ /* 0x002ea80000300800 */
[----:B------:R-:W2:Y:S04]  /*15250*/  LDL.LU R17, [R1+0x234] ;  /* 0x0002340001117983 */ /* 0x000ea80000300800 */
[----:B------:R-:W2:Y:S04]  /*15260*/  LDL.LU R18, [R1+0x238] ;  /* 0x0002380001127983 */ /* 0x000ea80000300800 */
[----:B------:R-:W2:Y:S04]  /*15270*/  LDL.LU R19, [R1+0x23c] ;  /* 0x00023c0001137983 */ /* 0x000ea80000300800 */
[----:B---3--:R-:W-:Y:S04]  /*15280*/  STL.64 [R1+0x2a18], R22 ;  /* 0x002a181601007387 */ /* 0x008fe80000100a00 */
[----:B------:R-:W-:Y:S04]  /*15290*/  STL [R1+0x2a10], R20 ;  /* 0x002a101401007387 */ /* 0x000fe80000100800 */
[----:B------:R-:W3:Y:S04]  /*152a0*/  LDL.LU R12, [R1+0x1c0] ;  /* 0x0001c000010c7983 */ /* 0x000ee80000300800 */
[----:B------:R-:W3:Y:S04]  /*152b0*/  LDL.LU R13, [R1+0x1c4] ;  /* 0x0001c400010d7983 */ /* 0x000ee80000300800 */
[----:B------:R-:W4:Y:S04]  /*152c0*/  LDL.LU R14, [R1+0x1c8] ;  /* 0x0001c800010e7983 */ /* 0x000f280000300800 */
[----:B------:R-:W4:Y:S04]  /*152d0*/  LDL.LU R15, [R1+0x1cc] ;  /* 0x0001cc00010f7983 */ /* 0x000f280000300800 */
[----:B------:R-:W2:Y:S04]  /*152e0*/  LDL.LU R24, [R1+0x210] ;  /* 0x0002100001187983 */ /* 0x000ea80000300800 */
[----:B------:R-:W2:Y:S04]  /*152f0*/  LDL.LU R25, [R1+0x214] ;  /* 0x0002140001197983 */ /* 0x000ea80000300800 */
[----:B------:R-:W2:Y:S04]  /*15300*/  LDL.LU R26, [R1+0x218] ;  /* 0x00021800011a7983 */ /* 0x000ea80000300800 */
[----:B------:R-:W2:Y:S04]  /*15310*/  LDL.LU R27, [R1+0x21c] ;  /* 0x00021c00011b7983 */ /* 0x000ea80000300800 */
[----:B--2---:R-:W-:Y:S04]  /*15320*/  STL.64 [R1+0x2a30], R26 ;  /* 0x002a301a01007387 */ /* 0x004fe80000100a00 */
[----:B------:R1:W-:Y:S04]  /*15330*/  STL.64 [R1+0x2a28], R24 ;  /* 0x002a281801007387 */ /* 0x0003e80000100a00 */
[----:B-1----:R-:W2:Y:S04]  /*15340*/  LDL.LU R24, [R1+0x220] ;  /* 0x0002200001187983 */ /* 0x002ea80000300800 */
[----:B------:R-:W2:Y:S04]  /*15350*/  LDL.LU R25, [R1+0x224] ;  /* 0x0002240001197983 */ /* 0x000ea80000300800 */
[----:B------:R-:W2:Y:S04]  /*15360*/  LDL.LU R26, [R1+0x228] ;  /* 0x00022800011a7983 */ /* 0x000ea80000300800 */
[----:B------:R-:W2:Y:S04]  /*15370*/  LDL.LU R27, [R1+0x22c] ;  /* 0x00022c00011b7983 */ /* 0x000ea80000300800 */
[----:B------:R-:W2:Y:S04]  /*15380*/  LDL.64 R22, [R1+0xc8] ;  /* 0x0000c80001167983 */ /* 0x000ea80000100a00 */
[----:B----4-:R1:W-:Y:S04]  /*15390*/  STL.64 [R1+0x29b0], R14 ;  /* 0x0029b00e01007387 */ /* 0x0103e80000100a00 */
[----:B---3--:R-:W-:Y:S04]  /*153a0*/  STL.64 [R1+0x29a8], R12 ;  /* 0x0029a80c01007387 */ /* 0x008fe80000100a00 */
[----:B-1----:R-:W3:Y:S04]  /*153b0*/  LDL.64 R14, [R1+0x88] ;  /* 0x00008800010e7983 */ /* 0x002ee80000100a00 */
[----:B---3--:R1:W-:Y:S04]  /*153c0*/  STL.64 [R1+0x29c8], R14 ;  /* 0x0029c80e01007387 */ /* 0x0083e80000100a00 */
[----:B-1----:R-:W3:Y:S01]  /*153d0*/  LDL.64 R14, [R1+0x98] ;  /* 0x00009800010e7983 */ /* 0x002ee20000100a00 */
[----:B------:R-:W-:Y:S03]  /*153e0*/  HMMA.1688.F32.TF32 R16, R8, R6, R16 ;  /* 0x000000060810723c */ /* 0x000fe60000081010 */
[----:B---3--:R1:W-:Y:S04]  /*153f0*/  STL.64 [R1+0x29e0], R14 ;  /* 0x0029e00e01007387 */ /* 0x0083e80000100a00 */
[----:B-1----:R-:W3:Y:S01]  /*15400*/  LDL.64 R14, [R1+0xa8] ;  /* 0x0000a800010e7983 */ /* 0x002ee20000100a00 */
[----:B------:R-:W-:-:S02]  /*15410*/  IMAD.MOV.U32 R2, RZ, RZ, R6 ;  /* 0x000000ffff027224 */ /* 0x000fc400078e0006 */
[----:B------:R-:W-:Y:S01]  /*15420*/  IMAD.MOV.U32 R4, RZ, RZ, R7 ;  /* 0x000000ffff047224 */ /* 0x000fe200078e0007 */
[----:B---3--:R1:W-:Y:S04]  /*15430*/  STL.64 [R1+0x29f8], R14 ;  /* 0x0029f80e01007387 */ /* 0x0083e80000100a00 */
[----:B-1----:R-:W3:Y:S08]  /*15440*/  LDL.64 R14, [R1+0xb8] ;  /* 0x0000b800010e7983 */ /* 0x002ef00000100a00 */
[----:B------:R-:W-:Y:S04]  /*15450*/  STL.64 [R1+0xc60], R16 ;  /* 0x000c601001007387 */ /* 0x000fe80000100a00 */
[----:B------:R1:W-:Y:S04]  /*15460*/  STL.64 [R1+0xc68], R18 ;  /* 0x000c681201007387 */ /* 0x0003e80000100a00 */
[----:B-1----:R-:W2:Y:S04]  /*15470*/  LDL.LU.64 R18, [R1+0x2a50] ;  /* 0x002a500001127983 */ /* 0x002ea80000300a00 */
[----:B------:R-:W4:Y:S04]  /*15480*/  LDL.LU.64 R16, [R1+0x2a48] ;  /* 0x002a480001107983 */ /* 0x000f280000300a00 */
[----:B------:R-:W2:Y:S04]  /*15490*/  LDL.LU.64 R6, [R1+0x2a40] ;  /* 0x002a400001067983 */ /* 0x000ea80000300a00 */
[----:B------:R-:W3:Y:S04]  /*154a0*/  LDL.LU R5, [R1+0x2a38] ;  /* 0x002a380001057983 */ /* 0x000ee80000300800 */
[----:B--2---:R-:W-:Y:S04]  /*154b0*/  STL.64 [R1+0x29c0], R6 ;  /* 0x0029c00601007387 */ /* 0x004fe80000100a00 */
[----:B---3--:R1:W-:Y:S04]  /*154c0*/  STL.64 [R1+0x29b8], R4 ;  /* 0x0029b80401007387 */ /* 0x0083e80000100a00 */
        /* <DEDUP_REMOVED lines=8> */
[----:B------:R-:W3:Y:S04]  /*15550*/  LDL.LU R6, [R1+0x1e8] ;  /* 0x0001e80001067983 */ /* 0x000ee80000300800 */
[----:B------:R-:W3:Y:S01]  /*15560*/  LDL.LU R7, [R1+0x1ec] ;  /* 0x0001ec0001077983 */ /* 0x000ee20000300800 */
[----:B------:R-:W-:Y:S03]  /*15570*/  HMMA.1688.F32.TF32 R24, R8, R18, R24 ;  /* 0x000000120818723c */ /* 0x000fe60000081018 */
        /* <DEDUP_REMOVED lines=12> */
[----:B------:R-:W-:Y:S04]  /*15640*/  STL.64 [R1+0xc50], R24 ;  /* 0x000c501801007387 */ /* 0x000fe80000100a00 */
[----:B------:R1:W-:Y:S04]  /*15650*/  STL.64 [R1+0xc58], R26 ;  /* 0x000c581a01007387 */ /* 0x0003e80000100a00 */
[----:B-1----:R-:W3:Y:S04]  /*15660*/  LDL.LU.64 R26, [R1+0x2a30] ;  /* 0x002a3000011a7983 */ /* 0x002ee80000300a00 */
[----:B------:R-:W3:Y:S01]  /*15670*/  LDL.LU.64 R24, [R1+0x2a28] ;  /* 0x002a280001187983 */ /* 0x000ee20000300a00 */
[----:B------:R-:W-:-:S03]  /*15680*/  IMAD.MOV.U32 R21, RZ, RZ, R23 ;  /* 0x000000ffff157224 */ /* 0x000fc600078e0017 */
[----:B------:R-:W-:Y:S01]  /*15690*/  STL.64 [R1+0x2988], R18 ;  /* 0x0029881201007387 */ /* 0x000fe20000100a00 */
[----:B------:R-:W-:Y:S01]  /*156a0*/  IMAD.MOV.U32 R28, RZ, RZ, R14 ;  /* 0x000000ffff1c7224 */ /* 0x000fe200078e000e */
[C---:B--2---:R-:W-:Y:S08]  /*156b0*/  HMMA.1688.F32.TF32 R4, R8.reuse, R14, R4 ;  /* 0x0000000e0804723c */ /* 0x044ff00000081004 */
[----:B---3--:R-:W-:Y:S11]  /*156c0*/  HMMA.1688.F32.TF32 R24, R8, R22, R24 ;  /* 0x000000160818723c */ /* 0x008ff60000081018 */
[----:B------:R-:W-:Y:S11]  /*156d0*/  @!UPT UIADD3 URZ, URZ, URZ, URZ ;  /* 0x0000003f3f3ff290 */ /* 0x000ff6000fffe03f */
[----:B------:R-:W-:Y:S01]  /*156e0*/  @!UPT UIADD3 URZ, URZ, URZ, URZ ;  /* 0x0000003f3f3ff290 */ /* 0x000fe2000fffe03f */
[----:B------:R1:W-:Y:S04]  /*156f0*/  STL.64 [R1+0xc40], R24 ;  /* 0x000c401801007387 */ /* 0x0003e80000100a00 */
[----:B------:R2:W-:Y:S01]  /*15700*/  STL.64 [R1+0xc48], R26 ;  /* 0x000c481a01007387 */ /* 0x0005e20000100a00 */
[----:B-1----:R-:W-:-:S03]  /*15710*/  IMAD.MOV.U32 R24, RZ, RZ, R22 ;  /* 0x000000ffff187224 */ /* 0x002fc600078e0016 */
[----:B--2---:R-:W2:Y:S04]  /*15720*/  LDL.LU.64 R26, [R1+0x2a20] ;  /* 0x002a2000011a7983 */ /* 0x004ea80000300a00 */
[----:B------:R-:W3:Y:S04]  /*15730*/  LDL.LU.64 R22, [R1+0x2a18] ;  /* 0x002a180001167983 */ /* 0x000ee80000300a00 */
[----:B------:R-:W2:Y:S04]  /*15740*/  LDL.LU R20, [R1+0x2a10] ;  /* 0x002a100001147983 */ /* 0x000ea80000300800 */
[----:B------:R-:W-:Y:S04]  /*15750*/  STL [R1+0x28dc], R21 ;  /* 0x0028dc1501007387 */ /* 0x000fe80000100800 */
[----:B------:R-:W-:Y:S01]  /*15760*/  STL [R1+0x28d8], R24 ;  /* 0x0028d81801007387 */ /* 0x000fe20000100800 */
[----:B------:R-:W-:-:S03]  /*15770*/  IMAD.MOV.U32 R25, RZ, RZ, R15 ;  /* 0x000000ffff197224 */ /* 0x000fc600078e000f */
[----:B------:R-:W-:Y:S04]  /*15780*/  STL.64 [R1+0xc30], R4 ;  /* 0x000c300401007387 */ /* 0x000fe80000100a00 */
[----:B------:R1:W-:Y:S04]  /*15790*/  STL.64 [R1+0xc38], R6 ;  /* 0x000c380601007387 */ /* 0x0003e80000100a00 */
[----:B-1----:R-:W2:Y:S04]  /*157a0*/  LDL.LU.64 R6, [R1+0x2a08] ;  /* 0x002a080001067983 */ /* 0x002ea80000300a00 */
[----:B------:R-:W2:Y:S04]  /*157b0*/  LDL.LU.64 R4, [R1+0x2a00] ;  /* 0x002a000001047983 */ /* 0x000ea80000300a00 */
[----:B------:R-:W2:Y:S04]  /*157c0*/  LDL.LU.64 R14, [R1+0x29f8] ;  /* 0x0029f800010e7983 */ /* 0x000ea80000300a00 */
[----:B------:R-:W-:Y:S04]  /*157d0*/  STL [R1+0x28e4], R25 ;  /* 0x0028e41901007387 */ /* 0x000fe80000100800 */
[----:B------:R-:W-:Y:S01]  /*157e0*/  STL [R1+0x28e0], R28 ;  /* 0x0028e01c01007387 */ /* 0x000fe20000100800 */
        /* <DEDUP_REMOVED lines=27> */
[----:B------:R-:W3:Y:S04]  /*159a0*/  LDL.LU.64 R14, [R1+0x29b0] ;  /* 0x0029b000010e7983 */ /* 0x000ee80000300a00 */
[----:B------:R-:W3:Y:S04]  /*159b0*/  LDL.LU.64 R12, [R1+0x29a8] ;  /* 0x0029a800010c7983 */ /* 0x000ee80000300a00 */
[----:B------:R-:W-:Y:S04]  /*159c0*/  STL.64 [R1+0x2960], R26 ;  /* 0x0029601a01007387 */ /* 0x000fe80000100a00 */
        /* <DEDUP_REMOVED lines=10> */
[----:B-1----:R-:W2:Y:S04]  /*15a70*/  LDL.LU.64 R14, [R1+0x29a0] ;  /* 0x0029a000010e7983 */ /* 0x002ea80000300a00 */
[----:B------:R-:W-:Y:S04]  /*15a80*/  STL.64 [R1+0x2860], R22 ;  /* 0x0028601601007387 */ /* 0x000fe80000100a00 */
[----:B------:R-:W-:Y:S01]  /*15a90*/  STL [R1+0x2990], R21 ;  /* 0x0029901501007387 */ /* 0x000fe20000100800 */
[----:B--2---:R-:W-:Y:S03]  /*15aa0*/  HMMA.1688.F32.TF32 R8, R8, R14, R24 ;  /* 0x0000000e0808723c */ /* 0x004fe60000081018 */
[----:B------:R1:W-:Y:S04]  /*15ab0*/  STL.64 [R1+0x2858], R14 ;  /* 0x0028580e01007387 */ /* 0x0003e80000100a00 */
[----:B------:R-:W2:Y:S11]  /*15ac0*/  LDL.LU R12, [R1+0x190] ;  /* 0x00019000010c7983 */ /* 0x000eb60000300800 */
[----:B------:R-:W-:Y:S05]  /*15ad0*/  @!UPT UIADD3 URZ, URZ, URZ, URZ ;  /* 0x0000003f3f3ff290 */ /* 0x000fea000fffe03f */
[----:B------:R-:W-:Y:S04]  /*15ae0*/  STL.64 [R1+0xbe0], R8 ;  /* 0x000be00801007387 */ /* 0x000fe80000100a00 */
[----:B------:R-:W-:Y:S04]  /*15af0*/  STL.64 [R1+0xbe8], R10 ;  /* 0x000be80a01007387 */ /* 0x000fe80000100a00 */
[----:B------:R-:W2:Y:S04]  /*15b00*/  LDL.LU R13, [R1+0x194] ;  /* 0x00019400010d7983 */ /* 0x000ea80000300800 */
[----:B-1----:R-:W3:Y:S04]  /*15b10*/  LDL.LU R14, [R1+0x198] ;  /* 0x00019800010e7983 */ /* 0x002ee80000300800 */
[----:B------:R-:W3:Y:S04]  /*15b20*/  LDL.LU R15, [R1+0x19c] ;  /* 0x00019c00010f7983 */ /* 0x000ee80000300800 */
[----:B------:R-:W-:Y:S04]  /*15b30*/  LDS R11, [R0+0x6300] ;  /* 0x00630000000b7984 */ /* 0x000fe80000000800 */
[----:B------:R-:W-:Y:S04]  /*15b40*/  LDS R9, [R0+0x4300] ;  /* 0x0043000000097984 */ /* 0x000fe80000000800 */
[----:B---3--:R1:W-:Y:S04]  /*15b50*/  STL.64 [R1+0x28f8], R14 ;  /* 0x0028f80e01007387 */ /* 0x0083e80000100a00 */
[----:B--2---:R-:W-:Y:S01]  /*15b60*/  STL.64 [R1+0x28f0], R12 ;  /* 0x0028f00c01007387 */ /* 0x004fe20000100a00 */
[----:B-1----:R-:W-:-:S02]  /*15b70*/  IMAD.MOV.U32 R14, RZ, RZ, R2 ;  /* 0x000000ffff0e7224 */ /* 0x002fc400078e0002 */
[----:B------:R-:W-:Y:S01]  /*15b80*/  IMAD.MOV.U32 R15, RZ, RZ, R4 ;  /* 0x000000ffff0f7224 */ /* 0x000fe200078e0004 */
[----:B------:R-:W2:Y:S04]  /*15b90*/  LDL.LU R2, [R1+0x2998] ;  /* 0x0029980001027983 */ /* 0x000ea80000300800 */
[----:B------:R-:W3:Y:S04]  /*15ba0*/  LDL.LU R4, [R1+0x2994] ;  /* 0x0029940001047983 */ /* 0x000ee80000300800 */
[----:B------:R1:W-:Y:S02]  /*15bb0*/  STL.64 [R1+0x2908], R14 ;  /* 0x0029080e01007387 */ /* 0x0003e40000100a00 */
[----:B-1----:R-:W-:-:S02]  /*15bc0*/  IMAD.MOV.U32 R14, RZ, RZ, R20 ;  /* 0x000000ffff0e7224 */ /* 0x002fc400078e0014 */
[----:B----4-:R-:W-:Y:S01]  /*15bd0*/  IMAD.MOV.U32 R15, RZ, RZ, R17 ;  /* 0x000000ffff0f7224 */ /* 0x010fe200078e0011 */
[----:B------:R-:W3:Y:S04]  /*15be0*/  LDL.LU R20, [R1+0x3f0] ;  /* 0x0003f00001147983 */ /* 0x000ee80000300800 */
[----:B------:R-:W3:Y:S04]  /*15bf0*/  LDL.LU R21, [R1+0x3f4] ;  /* 0x0003f40001157983 */ /* 0x000ee80000300800 */
[----:B------:R-:W3:Y:S04]  /*15c00*/  LDL.LU R22, [R1+0x3f8] ;  /* 0x0003f80001167983 */ /* 0x000ee80000300800 */
[----:B------:R-:W3:Y:S04]  /*15c10*/  LDL.LU R23, [R1+0x3fc] ;  /* 0x0003fc0001177983 */ /* 0x000ee80000300800 */
[----:B------:R-:W3:Y:S04]  /*15c20*/  LDL.64 R18, [R1+0x58] ;  /* 0x0000580001127983 */ /* 0x000ee80000100a00 */
[----:B------:R1:W-:Y:S02]  /*15c30*/  STL.64 [R1+0x2920], R14 ;  /* 0x0029200e01007387 */ /* 0x0003e40000100a00 */
[----:B-1----:R-:W-:-:S02]  /*15c40*/  IMAD.MOV.U32 R14, RZ, RZ, R16 ;  /* 0x000000ffff0e7224 */ /* 0x002fc400078e0010 */
[----:B------:R-:W-:-:S05]  /*15c50*/  IMAD.MOV.U32 R15, RZ, RZ, R3 ;  /* 0x000000ffff0f7224 */ /* 0x000fca00078e0003 */
[----:B------:R1:W-:Y:S04]  /*15c60*/  STL.64 [R1+0x2938], R14 ;  /* 0x0029380e01007387 */ /* 0x0003e80000100a00 */
[----:B-1----:R-:W4:Y:S04]  /*15c70*/  LDL.64 R14, [R1+0x118] ;  /* 0x00011800010e7983 */ /* 0x002f280000100a00 */
[----:B--2---:R-:W1:Y:S04]  /*15c80*/  LDS R10, [R2+0x6300] ;  /* 0x00630000020a7984 */ /* 0x004e680000000800 */
[----:B------:R-:W2:Y:S04]  /*15c90*/  LDS R8, [R2+0x4300] ;  /* 0x0043000002087984 */ /* 0x000ea80000000800 */
[----:B----4-:R4:W-:Y:S04]  /*15ca0*/  STL.64 [R1+0x2950], R14 ;  /* 0x0029500e01007387 */ /* 0x0109e80000100a00 */
[----:B------:R-:W2:Y:S04]  /*15cb0*/  LDL.LU R12, [R1+0x390] ;  /* 0x00039000010c7983 */ /* 0x000ea80000300800 */
[----:B------:R-:W2:Y:S04]  /*15cc0*/  LDL.LU R13, [R1+0x394] ;  /* 0x00039400010d7983 */ /* 0x000ea80000300800 */
[----:B----4-:R-:W4:Y:S04]  /*15cd0*/  LDL.LU R14, [R1+0x398] ;  /* 0x00039800010e7983 */ /* 0x010f280000300800 */
[----:B------:R-:W4:Y:S01]  /*15ce0*/  LDL.LU R15, [R1+0x39c] ;  /* 0x00039c00010f7983 */ /* 0x000f220000300800 */
[----:B---3--:R-:W-:Y:S03]  /*15cf0*/  HMMA.1688.F32.TF32 R20, R4, R18, R20 ;  /* 0x000000120414723c */ /* 0x008fe60000081014 */
[----:B----4-:R-:W-:Y:S04]  /*15d00*/  STL.64 [R1+0x2970], R14 ;  /* 0x0029700e01007387 */ /* 0x010fe80000100a00 */
[----:B--2---:R2:W-:Y:S04]  /*15d10*/  STL.64 [R1+0x2968], R12 ;  /* 0x0029680c01007387 */ /* 0x0045e80000100a00 */
[----:B--2---:R-:W2:Y:S04]  /*15d20*/  LDL.LU R12, [R1+0x3a0] ;  /* 0x0003a000010c7983 */ /* 0x004ea80000300800 */
[----:B------:R-:W2:Y:S04]  /*15d30*/  LDL.LU R13, [R1+0x3a4] ;  /* 0x0003a400010d7983 */ /* 0x000ea80000300800 */
[----:B------:R-:W3:Y:S04]  /*15d40*/  LDL.LU R14, [R1+0x3a8] ;  /* 0x0003a800010e7983 */ /* 0x000ee80000300800 */
[----:B------:R-:W3:Y:S04]  /*15d50*/  LDL.LU R15, [R1+0x3ac] ;  /* 0x0003ac00010f7983 */ /* 0x000ee80000300800 */
[----:B---3--:R3:W-:Y:S04]  /*15d60*/  STL.64 [R1+0x2980], R14 ;  /* 0x0029800e01007387 */ /* 0x0087e80000100a00 */
[----:B--2---:R-:W-:Y:S04]  /*15d70*/  STL.64 [R1+0x2978], R12 ;  /* 0x0029780c01007387 */ /* 0x004fe80000100a00 */
[----:B------:R-:W2:Y:S04]  /*15d80*/  LDL.64 R26, [R1+0x38] ;  /* 0x00003800011a7983 */ /* 0x000ea80000100a00 */
[----:B---3--:R-:W3:Y:S04]  /*15d90*/  LDL.64 R14, [R1+0x48] ;  /* 0x00004800010e7983 */ /* 0x008ee80000100a00 */
[----:B-1----:R-:W-:Y:S04]  /*15da0*/  STL.64 [R1+0x2850], R10 ;  /* 0x0028500a01007387 */ /* 0x002fe80000100a00 */
[----:B------:R1:W-:Y:S04]  /*15db0*/  STL.64 [R1+0x2848], R8 ;  /* 0x0028480801007387 */ /* 0x0003e80000100a00 */
[----:B-1----:R-:W3:Y:S04]  /*15dc0*/  LDL.LU R8, [R1+0x3d0] ;  /* 0x0003d00001087983 */ /* 0x002ee80000300800 */
[----:B------:R-:W3:Y:S04]  /*15dd0*/  LDL.LU R9, [R1+0x3d4] ;  /* 0x0003d40001097983 */ /* 0x000ee80000300800 */
[----:B------:R-:W3:Y:S04]  /*15de0*/  LDL.LU R10, [R1+0x3d8] ;  /* 0x0003d800010a7983 */ /* 0x000ee80000300800 */
[----:B------:R-:W3:Y:S04]  /*15df0*/  LDL.LU R11, [R1+0x3dc] ;  /* 0x0003dc00010b7983 */ /* 0x000ee80000300800 */
[----:B------:R1:W-:Y:S04]  /*15e00*/  STL.64 [R1+0x310], R20 ;  /* 0x0003101401007387 */ /* 0x0003e80000100a00 */
[----:B------:R-:W-:Y:S04]  /*15e10*/  STL.64 [R1+0x318], R22 ;  /* 0x0003181601007387 */ /* 0x000fe80000100a00 */
[----:B-1----:R-:W4:Y:S01]  /*15e20*/  LDL.LU R21, [R1+0x2990] ;  /* 0x0029900001157983 */ /* 0x002f220000300800 */
[----:B------:R-:W-:-:S02]  /*15e30*/  IMAD.MOV.U32 R20, RZ, RZ, R18 ;  /* 0x000000ffff147224 */ /* 0x000fc400078e0012 */
[----:B------:R-:W-:Y:S02]  /*15e40*/  IMAD.MOV.U32 R17, RZ, RZ, R19 ;  /* 0x000000ffff117224 */ /* 0x000fe400078e0013 */
[----:B------:R-:W2:Y:S04]  /*15e50*/  LDL.LU.64 R18, [R1+0x2988] ;  /* 0x0029880001127983 */ /* 0x000ea80000300a00 */
[----:B----4-:R1:W-:Y:S04]  /*15e60*/  STL.64 [R1+0x2900], R20 ;  /* 0x0029001401007387 */ /* 0x0103e80000100a00 */
[----:B-1----:R-:W4:Y:S04]  /*15e70*/  LDL.LU R20, [R1+0x1a0] ;  /* 0x0001a00001147983 */ /* 0x002f280000300800 */
[----:B------:R-:W4:Y:S04]  /*15e80*/  LDL.LU R21, [R1+0x1a4] ;  /* 0x0001a40001157983 */ /* 0x000f280000300800 */
[----:B------:R-:W2:Y:S04]  /*15e90*/  LDL.LU R22, [R1+0x1a8] ;  /* 0x0001a80001167983 */ /* 0x000ea80000300800 */
[----:B------:R-:W2:Y:S04]  /*15ea0*/  LDL.LU R23, [R1+0x1ac] ;  /* 0x0001ac0001177983 */ /* 0x000ea80000300800 */
[----:B--2---:R-:W-:Y:S04]  /*15eb0*/  STL.64 [R1+0x2918], R22 ;  /* 0x0029181601007387 */ /* 0x004fe80000100a00 */
[----:B----4-:R1:W-:Y:S04]  /*15ec0*/  STL.64 [R1+0x2910], R20 ;  /* 0x0029101401007387 */ /* 0x0103e80000100a00 */
[----:B-1----:R-:W2:Y:S04]  /*15ed0*/  LDL.LU R20, [R1+0x1b0] ;  /* 0x0001b00001147983 */ /* 0x002ea80000300800 */
[----:B------:R-:W2:Y:S04]  /*15ee0*/  LDL.LU R21, [R1+0x1b4] ;  /* 0x0001b40001157983 */ /* 0x000ea80000300800 */
[----:B------:R-:W4:Y:S04]  /*15ef0*/  LDL.LU R22, [R1+0x1b8] ;  /* 0x0001b80001167983 */ /* 0x000f280000300800 */
[----:B------:R-:W4:Y:S01]  /*15f00*/  LDL.LU R23, [R1+0x1bc] ;  /* 0x0001bc0001177983 */ /* 0x000f220000300800 */
[----:B---3--:R-:W-:Y:S03]  /*15f10*/  HMMA.1688.F32.TF32 R8, R4, R14, R8 ;  /* 0x0000000e0408723c */ /* 0x008fe60000081008 */
[----:B----4-:R-:W-:Y:S04]  /*15f20*/  STL.64 [R1+0x2930], R22 ;  /* 0x0029301601007387 */ /* 0x010fe80000100a00 */
        /* <DEDUP_REMOVED lines=11> */
[----:B------:R1:W-:Y:S04]  /*15fe0*/  STL.64 [R1+0x2f0], R8 ;  /* 0x0002f00801007387 */ /* 0x0003e80000100a00 */
[----:B------:R-:W-:Y:S01]  /*15ff0*/  STL.64 [R1+0x2f8], R10 ;  /* 0x0002f80a01007387 */ /* 0x000fe20000100a00 */
[----:B-1----:R-:W-:-:S02]  /*16000*/  IMAD.MOV.U32 R9, RZ, RZ, R14 ;  /* 0x000000ffff097224 */ /* 0x002fc400078e000e */
[----:B------:R-:W-:Y:S02]  /*16010*/  IMAD.MOV.U32 R8, RZ, RZ, R15 ;  /* 0x000000ffff087224 */ /* 0x000fe400078e000f */
[----:B------:R-:W3:Y:S04]  /*16020*/  LDL.LU.64 R14, [R1+0x2980] ;  /* 0x00298000010e7983 */ /* 0x000ee80000300a00 */
[----:B------:R-:W3:Y:S01]  /*16030*/  LDL.LU.64 R12, [R1+0x2978] ;  /* 0x00297800010c7983 */ /* 0x000ee20000300a00 */
[----:B------:R-:W-:Y:S02]  /*16040*/  IMAD.MOV.U32 R16, RZ, RZ, R26 ;  /* 0x000000ffff107224 */ /* 0x000fe400078e001a */
[----:B------:R-:W-:Y:S01]  /*16050*/  IMAD.MOV.U32 R3, RZ, RZ, R27 ;  /* 0x000000ffff037224 */ /* 0x000fe200078e001b */
[C---:B---3--:R-:W-:Y:S11]  /*16060*/  HMMA.1688.F32.TF32 R12, R4.reuse, R26, R12 ;  /* 0x0000001a040c723c */ /* 0x048ff6000008100c */
[----:B------:R-:W-:Y:S11]  /*16070*/  @!UPT UIADD3 URZ, URZ, URZ, URZ ;  /* 0x0000003f3f3ff290 */ /* 0x000ff6000fffe03f */
[----:B------:R-:W-:Y:S01]  /*16080*/  @!UPT UIADD3 URZ, URZ, URZ, URZ ;  /* 0x0000003f3f3ff290 */ /* 0x000fe2000fffe03f */
[----:B------:R-:W-:Y:S04]  /*16090*/  STL.64 [R1+0x340], R12 ;  /* 0x0003400c01007387 */ /* 0x000fe80000100a00 */
[----:B------:R1:W-:Y:S04]  /*160a0*/  STL.64 [R1+0x348], R14 ;  /* 0x0003480e01007387 */ /* 0x0003e80000100a00 */
[----:B-1----:R-:W3:Y:S04]  /*160b0*/  LDL.LU.64 R14, [R1+0x2970] ;  /* 0x00297000010e7983 */ /* 0x002ee80000300a00 */
[----:B------:R-:W3:Y:S04]  /*160c0*/  LDL.LU.64 R12, [R1+0x2968] ;  /* 0x00296800010c7983 */ /* 0x000ee80000300a00 */
[----:B------:R-:W3:Y:S04]  /*160d0*/  LDL.LU.64 R26, [R1+0x2960] ;  /* 0x00296000011a7983 */ /* 0x000ee80000300a00 */
[----:B------:R-:W4:Y:S01]  /*160e0*/  LDL.LU.64 R24, [R1+0x2958] ;  /* 0x0029580001187983 */ /* 0x000f220000300a00 */
[C---:B---3--:R-:W-:Y:S11]  /*160f0*/  HMMA.1688.F32.TF32 R12, R4.reuse, R26, R12 ;  /* 0x0000001a040c723c */ /* 0x048ff6000008100c */
        /* <DEDUP_REMOVED lines=30> */
[----:B------:R-:W2:Y:S11]  /*162e0*/  LDL.LU.64 R20, [R1+0x2900] ;  /* 0x0029000001147983 */ /* 0x000eb60000300a00 */
[----:B------:R-:W-:Y:S10]  /*162f0*/  @!UPT UIADD3 URZ, URZ, URZ, URZ ;  /* 0x0000003f3f3ff290 */ /* 0x000ff4000fffe03f */
[----:B------:R-:W-:Y:S04]  /*16300*/  STL.64 [R1+0xbd0], R12 ;  /* 0x000bd00c01007387 */ /* 0x000fe80000100a00 */
[----:B------:R1:W-:Y:S04]  /*16310*/  STL.64 [R1+0xbd8], R14 ;  /* 0x000bd80e01007387 */ /* 0x0003e80000100a00 */
[----:B-1----:R-:W3:Y:S04]  /*16320*/  LDL.LU.64 R14, [R1+0x28f8] ;  /* 0x0028f800010e7983 */ /* 0x002ee80000300a00 */
[----:B------:R-:W3:Y:S04]  /*16330*/  LDL.LU.64 R12, [R1+0x28f0] ;  /* 0x0028f000010c7983 */ /* 0x000ee80000300a00 */
[----:B------:R-:W-:Y:S01]  /*16340*/  STL.64 [R1+0x2808], R18 ;  /* 0x0028081201007387 */ /* 0x000fe20000100a00 */
[----:B---3--:R-:W-:Y:S11]  /*16350*/  HMMA.1688.F32.TF32 R12, R4, R18, R12 ;  /* 0x00000012040c723c */ /* 0x008ff6000008100c */
[----:B------:R-:W-:Y:S11]  /*16360*/  @!UPT UIADD3 URZ, URZ, URZ, URZ ;  /* 0x0000003f3f3ff290 */ /* 0x000ff6000fffe03f */
[----:B------:R-:W-:Y:S01]  /*16370*/  @!UPT UIADD3 URZ, URZ, URZ, URZ ;  /* 0x0000003f3f3ff290 */ /* 0x000fe2000fffe03f */
[----:B------:R1:W-:Y:S04]  /*16380*/  STL.64 [R1+0xbc0], R12 ;  /* 0x000bc00c01007387 */ /* 0x0003e80000100a00 */
[----:B------:R3:W-:Y:S04]  /*16390*/  STL.64 [R1+0xbc8], R14 ;  /* 0x000bc80e01007387 */ /* 0x0007e80000100a00 */
[----:B-1----:R-:W2:Y:S04]  /*163a0*/  LDL.LU R12, [R1+0x130] ;  /* 0x00013000010c7983 */ /* 0x002ea80000300800 */
[----:B------:R-:W2:Y:S04]  /*163b0*/  LDL.LU R13, [R1+0x134] ;  /* 0x00013400010d7983 */ /* 0x000ea80000300800 */
[----:B---3--:R-:W3:Y:S04]  /*163c0*/  LDL.LU R14, [R1+0x138] ;  /* 0x00013800010e7983 */ /* 0x008ee80000300800 */
[----:B------:R-:W3:Y:S01]  /*163d0*/  LDL.LU R15, [R1+0x13c] ;  /* 0x00013c00010f7983 */ /* 0x000ee20000300800 */
[----:B----4-:R-:W-:-:S02]  /*163e0*/  IMAD.MOV.U32 R22, RZ, RZ, R24 ;  /* 0x000000ffff167224 */ /* 0x010fc400078e0018 */
[----:B------:R-:W-:Y:S01]  /*163f0*/  IMAD.MOV.U32 R23, RZ, RZ, R25 ;  /* 0x000000ffff177224 */ /* 0x000fe200078e0019 */
[----:B---3--:R-:W-:Y:S04]  /*16400*/  STL.64 [R1+0x2870], R14 ;  /* 0x0028700e01007387 */ /* 0x008fe80000100a00 */
[----:B--2---:R-:W-:Y:S04]  /*16410*/  STL.64 [R1+0x2868], R12 ;  /* 0x0028680c01007387 */ /* 0x004fe80000100a00 */
[----:B------:R-:W2:Y:S04]  /*16420*/  LDL.LU R24, [R1+0x28e8] ;  /* 0x0028e80001187983 */ /* 0x000ea80000300800 */
[----:B------:R-:W3:Y:S04]  /*16430*/  LDL.LU R25, [R1+0x28e4] ;  /* 0x0028e40001197983 */ /* 0x000ee80000300800 */
[----:B------:R1:W-:Y:S02]  /*16440*/  STL.64 [R1+0x2878], R22 ;  /* 0x0028781601007387 */ /* 0x0003e40000100a00 */
[----:B-1----:R-:W-:-:S02]  /*16450*/  IMAD.MOV.U32 R22, RZ, RZ, R28 ;  /* 0x000000ffff167224 */ /* 0x002fc400078e001c */
[----:B------:R-:W-:Y:S01]  /*16460*/  IMAD.MOV.U32 R23, RZ, RZ, R21 ;  /* 0x000000ffff177224 */ /* 0x000fe200078e0015 */
[----:B------:R-:W4:Y:S04]  /*16470*/  LDL.LU R28, [R1+0x28e0] ;  /* 0x0028e000011c7983 */ /* 0x000f280000300800 */
[----:B------:R-:W3:Y:S04]  /*16480*/  LDL.LU R21, [R1+0x28dc] ;  /* 0x0028dc0001157983 */ /* 0x000ee80000300800 */
[----:B------:R1:W-:Y:S04]  /*16490*/  STL.64 [R1+0x2890], R22 ;  /* 0x0028901601007387 */ /* 0x0003e80000100a00 */
[----:B------:R-:W3:Y:S04]  /*164a0*/  LDL.LU R12, [R1+0x140] ;  /* 0x00014000010c7983 */ /* 0x000ee80000300800 */
[----:B------:R-:W3:Y:S04]  /*164b0*/  LDL.LU R13, [R1+0x144] ;  /* 0x00014400010d7983 */ /* 0x000ee80000300800 */
[----:B------:R-:W3:Y:S04]  /*164c0*/  LDL.LU R14, [R1+0x148] ;  /* 0x00014800010e7983 */ /* 0x000ee80000300800 */
[----:B------:R-:W3:Y:S01]  /*164d0*/  LDL.LU R15, [R1+0x14c] ;  /* 0x00014c00010f7983 */ /* 0x000ee20000300800 */
[----:B-1----:R-:W-:-:S02]  /*164e0*/  IMAD.MOV.U32 R23, RZ, RZ, R29 ;  /* 0x000000ffff177224 */ /* 0x002fc400078e001d */
[----:B--2---:R-:W-:Y:S02]  /*164f0*/  IMAD.MOV.U32 R22, RZ, RZ, R24 ;  /* 0x000000ffff167224 */ /* 0x004fe400078e0018 */
[----:B------:R-:W2:Y:S04]  /*16500*/  LDL.LU R24, [R1+0x28d8] ;  /* 0x0028d80001187983 */ /* 0x000ea80000300800 */
[----:B------:R-:W-:Y:S04]  /*16510*/  STL.64 [R1+0x28a8], R22 ;  /* 0x0028a81601007387 */ /* 0x000fe80000100a00 */
[----:B---3--:R-:W-:Y:S04]  /*16520*/  STL.64 [R1+0x2888], R14 ;  /* 0x0028880e01007387 */ /* 0x008fe80000100a00 */
[----:B------:R1:W-:Y:S04]  /*16530*/  STL.64 [R1+0x2880], R12 ;  /* 0x0028800c01007387 */ /* 0x0003e80000100a00 */
[----:B-1----:R-:W3:Y:S04]  /*16540*/  LDL.LU R12, [R1+0x150] ;  /* 0x00015000010c7983 */ /* 0x002ee80000300800 */
[----:B------:R-:W3:Y:S04]  /*16550*/  LDL.LU R13, [R1+0x154] ;  /* 0x00015400010d7983 */ /* 0x000ee80000300800 */
[----:B------:R-:W2:Y:S04]  /*16560*/  LDL.LU R14, [R1+0x158] ;  /* 0x00015800010e7983 */ /* 0x000ea80000300800 */
[----:B------:R-:W2:Y:S01]  /*16570*/  LDL.LU R15, [R1+0x15c] ;  /* 0x00015c00010f7983 */ /* 0x000ea20000300800 */
[----:B----4-:R-:W-:-:S02]  /*16580*/  IMAD.MOV.U32 R22, RZ, RZ, R28 ;  /* 0x000000ffff167224 */ /* 0x010fc400078e001c */
[----:B------:R-:W-:-:S05]  /*16590*/  IMAD.MOV.U32 R23, RZ, RZ, R25 ;  /* 0x000000ffff177224 */ /* 0x000fca00078e0019 */
[----:B------:R-:W-:Y:S04]  /*165a0*/  STL.64 [R1+0x28c0], R22 ;  /* 0x0028c01601007387 */ /* 0x000fe80000100a00 */
        /* <DEDUP_REMOVED lines=12> */
[----:B------:R-:W-:-:S02]  /*16670*/  IMAD.MOV.U32 R18, RZ, RZ, R11 ;  /* 0x000000ffff127224 */ /* 0x000fc400078e000b */
[----:B------:R-:W-:Y:S02]  /*16680*/  IMAD.MOV.U32 R19, RZ, RZ, R10 ;  /* 0x000000ffff137224 */ /* 0x000fe400078e000a */
[----:B------:R-:W-:Y:S01]  /*16690*/  IMAD.MOV.U32 R22, RZ, RZ, R24 ;  /* 0x000000ffff167224 */ /* 0x000fe200078e0018 */
[----:B---3--:R-:W-:Y:S04]  /*166a0*/  STL.64 [R1+0x28d0], R14 ;  /* 0x0028d00e01007387 */ /* 0x008fe80000100a00 */
[----:B--2---:R1:W-:Y:S04]  /*166b0*/  STL.64 [R1+0x28c8], R12 ;  /* 0x0028c80c01007387 */ /* 0x0043e80000100a00 */
[----:B-1----:R-:W2:Y:S04]  /*166c0*/  LDL.LU R12, [R1+0x180] ;  /* 0x00018000010c7983 */ /* 0x002ea80000300800 */
[----:B------:R-:W2:Y:S04]  /*166d0*/  LDL.LU R13, [R1+0x184] ;  /* 0x00018400010d7983 */ /* 0x000ea80000300800 */
[----:B------:R-:W2:Y:S04]  /*166e0*/  LDL.LU R14, [R1+0x188] ;  /* 0x00018800010e7983 */ /* 0x000ea80000300800 */
[----:B------:R-:W2:Y:S04]  /*166f0*/  LDL.LU R15, [R1+0x18c] ;  /* 0x00018c00010f7983 */ /* 0x000ea80000300800 */
[----:B------:R1:W-:Y:S02]  /*16700*/  STL.64 [R1+0x2818], R18 ;  /* 0x0028181201007387 */ /* 0x0003e40000100a00 */
[----:B-1----:R-:W-:-:S02]  /*16710*/  IMAD.MOV.U32 R18, RZ, RZ, R9 ;  /* 0x000000ffff127224 */ /* 0x002fc400078e0009 */
[----:B------:R-:W-:Y:S02]  /*16720*/  IMAD.MOV.U32 R19, RZ, RZ, R8 ;  /* 0x000000ffff137224 */ /* 0x000fe400078e0008 */
[----:B------:R-:W3:Y:S04]  /*16730*/  LDL.LU R8, [R1] ;  /* 0x0000000001087983 */ /* 0x000ee80000300800 */
[----:B------:R-:W3:Y:S04]  /*16740*/  LDL.LU R9, [R1+0x4] ;  /* 0x0000040001097983 */ /* 0x000ee80000300800 */
[----:B------:R-:W3:Y:S04]  /*16750*/  LDL.LU R10, [R1+0x8] ;  /* 0x00000800010a7983 */ /* 0x000ee80000300800 */
[----:B------:R-:W3:Y:S04]  /*16760*/  LDL.LU R11, [R1+0xc] ;  /* 0x00000c00010b7983 */ /* 0x000ee80000300800 */
[----:B------:R1:W-:Y:S04]  /*16770*/  STL.64 [R1+0x2830], R18 ;  /* 0x0028301201007387 */ /* 0x0003e80000100a00 */
[----:B------:R-:W4:Y:S04]  /*16780*/  LDL.LU R24, [R1+0x4d0] ;  /* 0x0004d00001187983 */ /* 0x000f280000300800 */
[----:B------:R-:W4:Y:S04]  /*16790*/  LDL.LU R25, [R1+0x4d4] ;  /* 0x0004d40001197983 */ /* 0x000f280000300800 */
[----:B------:R-:W2:Y:S04]  /*167a0*/  LDL.LU R26, [R1+0x4d8] ;  /* 0x0004d800011a7983 */ /* 0x000ea80000300800 */
[----:B------:R-:W2:Y:S01]  /*167b0*/  LDL.LU R27, [R1+0x4dc] ;  /* 0x0004dc00011b7983 */ /* 0x000ea20000300800 */
[----:B------:R-:W-:-:S02]  /*167c0*/  IMAD.MOV.U32 R23, RZ, RZ, R21 ;  /* 0x000000ffff177224 */ /* 0x000fc400078e0015 */
[----:B-1----:R-:W-:Y:S01]  /*167d0*/  IMAD.MOV.U32 R18, RZ, RZ, R20 ;  /* 0x000000ffff127224 */ /* 0x002fe200078e0014 */
[----:B--2---:R-:W-:Y:S04]  /*167e0*/  STL.64 [R1+0x2828], R26 ;  /* 0x0028281a01007387 */ /* 0x004fe80000100a00 */
[----:B----4-:R1:W-:Y:S04]  /*167f0*/  STL.64 [R1+0x2820], R24 ;  /* 0x0028201801007387 */ /* 0x0103e80000100a00 */
[----:B-1----:R-:W2:Y:S04]  /*16800*/  LDL.LU R24, [R1+0x4e0] ;  /* 0x0004e00001187983 */ /* 0x002ea80000300800 */
[----:B------:R-:W2:Y:S04]  /*16810*/  LDL.LU R25, [R1+0x4e4] ;  /* 0x0004e40001197983 */ /* 0x000ea80000300800 */
[----:B------:R-:W4:Y:S04]  /*16820*/  LDL.LU R26, [R1+0x4e8] ;  /* 0x0004e800011a7983 */ /* 0x000f280000300800 */
[----:B------:R-:W4:Y:S01]  /*16830*/  LDL.LU R27, [R1+0x4ec] ;  /* 0x0004ec00011b7983 */ /* 0x000f220000300800 */
[C---:B------:R-:W-:Y:S03]  /*16840*/  HMMA.1688.F32.TF32 R20, R4.reuse, R22, R12 ;  /* 0x000000160414723c */ /* 0x040fe6000008100c */
[----:B----4-:R-:W-:Y:S04]  /*16850*/  STL.64 [R1+0x2840], R26 ;  /* 0x0028401a01007387 */ /* 0x010fe80000100a00 */
[----:B--2---:R1:W-:Y:S04]  /*16860*/  STL.64 [R1+0x2838], R24 ;  /* 0x0028381801007387 */ /* 0x0043e80000100a00 */
[----:B-1----:R-:W2:Y:S04]  /*16870*/  LDL.LU R24, [R1+0x580] ;  /* 0x0005800001187983 */ /* 0x002ea80000300800 */
[----:B------:R-:W2:Y:S04]  /*16880*/  LDL.LU R25, [R1+0x584] ;  /* 0x0005840001197983 */ /* 0x000ea80000300800 */
[----:B------:R-:W2:Y:S04]  /*16890*/  LDL.LU R26, [R1+0x588] ;  /* 0x00058800011a7983 */ /* 0x000ea80000300800 */
[----:B------:R-:W2:Y:S04]  /*168a0*/  LDL.LU R27, [R1+0x58c] ;  /* 0x00058c00011b7983 */ /* 0x000ea80000300800 */
[----:B------:R-:W4:Y:S04]  /*168b0*/  LDL.LU.64 R14, [R1+0x28d0] ;  /* 0x0028d000010e7983 */ /* 0x000f280000300a00 */
[----:B------:R-:W4:Y:S04]  /*168c0*/  LDL.LU.64 R12, [R1+0x28c8] ;  /* 0x0028c800010c7983 */ /* 0x000f280000300a00 */
[----:B------:R-:W-:Y:S04]  /*168d0*/  STL.64 [R1+0xbb0], R20 ;  /* 0x000bb01401007387 */ /* 0x000fe80000100a00 */
[----:B------:R1:W-:Y:S04]  /*168e0*/  STL.64 [R1+0xbb8], R22 ;  /* 0x000bb81601007387 */ /* 0x0003e80000100a00 */
[----:B-1----:R-:W4:Y:S02]  /*168f0*/  LDL.LU.64 R22, [R1+0x28c0] ;  /* 0x0028c00001167983 */ /* 0x002f240000300a00 */
[C---:B----4-:R-:W-:Y:S02]  /*16900*/  HMMA.1688.F32.TF32 R20, R4.reuse, R22, R12 ;  /* 0x000000160414723c */ /* 0x050fe4000008100c */
[----:B------:R-:W4:Y:S04]  /*16910*/  LDL.LU.64 R14, [R1+0x28b8] ;  /* 0x0028b800010e7983 */ /* 0x000f280000300a00 */
[----:B------:R-:W4:Y:S11]  /*16920*/  LDL.LU.64 R12, [R1+0x28b0] ;  /* 0x0028b000010c7983 */ /* 0x000f360000300a00 */
[----:B------:R-:W-:Y:S06]  /*16930*/  @!UPT UIADD3 URZ, URZ, URZ, URZ ;  /* 0x0000003f3f3ff290 */ /* 0x000fec000fffe03f */
        /* <DEDUP_REMOVED lines=24> */
[C---:B----4-:R-:W-:Y:S11]  /*16ac0*/  HMMA.1688.F32.TF32 R12, R4.reuse, R22, R12 ;  /* 0x00000016040c723c */ /* 0x050ff6000008100c */
[----:B------:R-:W-:Y:S11]  /*16ad0*/  @!UPT UIADD3 URZ, URZ, URZ, URZ ;  /* 0x0000003f3f3ff290 */ /* 0x000ff6000fffe03f */
[----:B------:R-:W-:Y:S01]  /*16ae0*/  @!UPT UIADD3 URZ, URZ, URZ, URZ ;  /* 0x0000003f3f3ff290 */ /* 0x000fe2000fffe03f */
[----:B------:R-:W-:Y:S04]  /*16af0*/  STL.64 [R1+0xb60], R12 ;  /* 0x000b600c01007387 */ /* 0x000fe80000100a00 */
[----:B------:R1:W-:Y:S04]  /*16b00*/  STL.64 [R1+0xb68], R14 ;  /* 0x000b680e01007387 */ /* 0x0003e80000100a00 */
[----:B-1----:R-:W3:Y:S04]  /*16b10*/  LDL.LU.64 R14, [R1+0x2858] ;  /* 0x00285800010e7983 */ /* 0x002ee80000300a00 */
[----:B------:R1:W-:Y:S04]  /*16b20*/  STL.64 [R1+0x27a8], R22 ;  /* 0x0027a81601007387 */ /* 0x0003e80000100a00 */
[----:B------:R-:W4:Y:S04]  /*16b30*/  LDL.LU R20, [R1+0x4b0] ;  /* 0x0004b00001147983 */ /* 0x000f280000300800 */
[----:B------:R-:W4:Y:S04]  /*16b40*/  LDL.LU R21, [R1+0x4b4] ;  /* 0x0004b40001157983 */ /* 0x000f280000300800 */
[----:B-1----:R-:W4:Y:S04]  /*16b50*/  LDL.LU R22, [R1+0x4b8] ;  /* 0x0004b80001167983 */ /* 0x002f280000300800 */
[----:B------:R-:W4:Y:S01]  /*16b60*/  LDL.LU R23, [R1+0x4bc] ;  /* 0x0004bc0001177983 */ /* 0x000f220000300800 */
[----:B---3--:R-:W-:Y:S03]  /*16b70*/  HMMA.1688.F32.TF32 R4, R4, R14, R8 ;  /* 0x0000000e0404723c */ /* 0x008fe60000081008 */
[----:B------:R-:W2:Y:S04]  /*16b80*/  LDL.LU.64 R10, [R1+0x2850] ;  /* 0x00285000010a7983 */ /* 0x000ea80000300a00 */
[----:B------:R-:W2:Y:S04]  /*16b90*/  LDL.LU.64 R8, [R1+0x2848] ;  /* 0x0028480001087983 */ /* 0x000ea80000300a00 */
[----:B------:R1:W-:Y:S04]  /*16ba0*/  STL.64 [R1+0x2750], R14 ;  /* 0x0027500e01007387 */ /* 0x0003e80000100a00 */
[----:B------:R-:W3:Y:S08]  /*16bb0*/  LDL.LU R12, [R1+0x4c0] ;  /* 0x0004c000010c7983 */ /* 0x000ef00000300800 */
[----:B------:R-:W-:Y:S04]  /*16bc0*/  STL.64 [R1+0xb50], R4 ;  /* 0x000b500401007387 */ /* 0x000fe80000100a00 */
[----:B------:R-:W-:Y:S04]  /*16bd0*/  STL.64 [R1+0xb58], R6 ;  /* 0x000b580601007387 */ /* 0x000fe80000100a00 */
[----:B------:R-:W4:Y:S04]  /*16be0*/  LDS R4, [R2+0x4400] ;  /* 0x0044000002047984 */ /* 0x000f280000000800 */
[----:B------:R-:W4:Y:S04]  /*16bf0*/  LDS R6, [R2+0x6400] ;  /* 0x0064000002067984 */ /* 0x000f280000000800 */
[----:B------:R-:W4:Y:S04]  /*16c00*/  LDS R7, [R0+0x6400] ;  /* 0x0064000000077984 */ /* 0x000f280000000800 */
[----:B------:R-:W4:Y:S01]  /*16c10*/  LDS R5, [R0+0x4400] ;  /* 0x0044000000057984 */ /* 0x000f220000000800 */
[----:B------:R-:W-:-:S03]  /*16c20*/  IMAD.MOV.U32 R19, RZ, RZ, R17 ;  /* 0x000000ffff137224 */ /* 0x000fc600078e0011 */
[----:B------:R-:W3:Y:S04]  /*16c30*/  LDL.LU R13, [R1+0x4c4] ;  /* 0x0004c400010d7983 */ /* 0x000ee80000300800 */
[----:B-1----:R-:W3:Y:S04]  /*16c40*/  LDL.LU R14, [R1+0x4c8] ;  /* 0x0004c800010e7983 */ /* 0x002ee80000300800 */
[----:B------:R-:W3:Y:S04]  /*16c50*/  LDL.LU R15, [R1+0x4cc] ;  /* 0x0004cc00010f7983 */ /* 0x000ee80000300800 */
[----:B----4-:R-:W-:Y:S04]  /*16c60*/  STL [R1+0x2734], R4 ;  /* 0x0027340401007387 */ /* 0x010fe80000100800 */
[----:B------:R1:W-:Y:S02]  /*16c70*/  STL [R1+0x273c], R6 ;  /* 0x00273c0601007387 */ /* 0x0003e40000100800 */
[----:B-1----:R-:W-:-:S02]  /*16c80*/  IMAD.MOV.U32 R6, RZ, RZ, R16 ;  /* 0x000000ffff067224 */ /* 0x002fc400078e0010 */
[----:B------:R-:W-:Y:S04]  /*16c90*/  STL [R1+0x2738], R2 ;  /* 0x0027380201007387 */ /* 0x000fe80000100800 */
[----:B------:R-:W-:Y:S04]  /*16ca0*/  STL [R1+0x2784], R7 ;  /* 0x0027840701007387 */ /* 0x000fe80000100800 */
[----:B------:R-:W-:Y:S01]  /*16cb0*/  STL [R1+0x2780], R5 ;  /* 0x0027800501007387 */ /* 0x000fe20000100800 */
[C---:B--2---:R-:W-:Y:S03]  /*16cc0*/  HMMA.1688.F32.TF32 R16, R8.reuse, R18, R24 ;  /* 0x000000120810723c */ /* 0x044fe60000081018 */
[----:B------:R-:W2:Y:S04]  /*16cd0*/  LDL.LU.64 R26, [R1+0x2840] ;  /* 0x00284000011a7983 */ /* 0x000ea80000300a00 */
[----:B------:R-:W2:Y:S11]  /*16ce0*/  LDL.LU.64 R24, [R1+0x2838] ;  /* 0x0028380001187983 */ /* 0x000eb60000300a00 */
[----:B------:R-:W-:Y:S05]  /*16cf0*/  @!UPT UIADD3 URZ, URZ, URZ, URZ ;  /* 0x0000003f3f3ff290 */ /* 0x000fea000fffe03f */
[----:B------:R-:W-:Y:S04]  /*16d00*/  STL.64 [R1+0x1e0], R16 ;  /* 0x0001e01001007387 */ /* 0x000fe80000100a00 */
[----:B------:R1:W-:Y:S04]  /*16d10*/  STL.64 [R1+0x1e8], R18 ;  /* 0x0001e81201007387 */ /* 0x0003e80000100a00 */
[----:B-1----:R-:W2:Y:S01]  /*16d20*/  LDL.LU.64 R18, [R1+0x2830] ;  /* 0x0028300001127983 */ /* 0x002ea20000300a00 */
[----:B------:R-:W-:Y:S01]  /*16d30*/  IMAD.MOV.U32 R7, RZ, RZ, R3 ;  /* 0x000000ffff077224 */ /* 0x000fe200078e0003 */
[C---:B--2---:R-:W-:Y:S02]  /*16d40*/  HMMA.1688.F32.TF32 R16, R8.reuse, R18, R24 ;  /* 0x000000120810723c */ /* 0x044fe40000081018 */
[----:B------:R-:W2:Y:S04]  /*16d50*/  LDL.LU.64 R26, [R1+0x2828] ;  /* 0x00282800011a7983 */ /* 0x000ea80000300a00 */
[----:B------:R-:W2:Y:S11]  /*16d60*/  LDL.LU.64 R24, [R1+0x2820] ;  /* 0x0028200001187983 */ /* 0x000eb60000300a00 */
[----:B------:R-:W-:Y:S06]  /*16d70*/  @!UPT UIADD3 URZ, URZ, URZ, URZ ;  /* 0x0000003f3f3ff290 */ /* 0x000fec000fffe03f */
[----:B------:R-:W-:Y:S04]  /*16d80*/  STL.64 [R1+0x1d0], R16 ;  /* 0x0001d01001007387 */ /* 0x000fe80000100a00 */
[----:B------:R1:W-:Y:S04]  /*16d90*/  STL.64 [R1+0x1d8], R18 ;  /* 0x0001d81201007387 */ /* 0x0003e80000100a00 */
[----:B-1----:R-:W4:Y:S01]  /*16da0*/  LDL.LU.64 R18, [R1+0x2818] ;  /* 0x0028180001127983 */ /* 0x002f220000300a00 */
[C---:B--2---:R-:W-:Y:S03]  /*16db0*/  HMMA.1688.F32.TF32 R4, R8.reuse, R6, R24 ;  /* 0x000000060804723c */ /* 0x044fe60000081018 */
[----:B------:R-:W3:Y:S05]  /*16dc0*/  LDL.LU.64 R26, [R1+0x2810] ;  /* 0x00281000011a7983 */ /* 0x000eea0000300a00 */
[C---:B---3--:R-:W-:Y:S01]  /*16dd0*/  HMMA.1688.F32.TF32 R12, R8.reuse, R26, R12 ;  /* 0x0000001a080c723c */ /* 0x048fe2000008100c */
[----:B------:R-:W-:Y:S11]  /*16de0*/  STL.64 [R1+0x26f0], R26 ;  /* 0x0026f01a01007387 */ /* 0x000ff60000100a00 */
[----:B------:R-:W-:Y:S03]  /*16df0*/  @!UPT UIADD3 URZ, URZ, URZ, URZ ;  /* 0x0000003f3f3ff290 */ /* 0x000fe6000fffe03f */
[----:B------:R-:W-:Y:S04]  /*16e00*/  STL.64 [R1+0x2e0], R4 ;  /* 0x0002e00401007387 */ /* 0x000fe80000100a00 */
[----:B------:R4:W-:Y:S02]  /*16e10*/  STL.64 [R1+0x2e8], R6 ;  /* 0x0002e80601007387 */ /* 0x0009e40000100a00 */
[C---:B----4-:R-:W-:Y:S02]  /*16e20*/  HMMA.1688.F32.TF32 R4, R8.reuse, R18, R20 ;  /* 0x000000120804723c */ /* 0x050fe40000081014 */
[----:B------:R1:W-:Y:S04]  /*16e30*/  STL.64 [R1+0x2d0], R12 ;  /* 0x0002d00c01007387 */ /* 0x0003e80000100a00 */
[----:B------:R2:W-:Y:S04]  /*16e40*/  STL.64 [R1+0x2d8], R14 ;  /* 0x0002d80e01007387 */ /* 0x0005e80000100a00 */
[----:B-1----:R-:W3:Y:S11]  /*16e50*/  LDL.LU R12, [R1+0x410] ;  /* 0x00041000010c7983 */ /* 0x002ef60000300800 */
[----:B------:R-:W-:Y:S02]  /*16e60*/  @!UPT UIADD3 URZ, URZ, URZ, URZ ;  /* 0x0000003f3f3ff290 */ /* 0x000fe4000fffe03f */
[----:B------:R1:W-:Y:S04]  /*16e70*/  STL.64 [R1+0x2c0], R4 ;  /* 0x0002c00401007387 */ /* 0x0003e80000100a00 */
[----:B------:R4:W-:Y:S04]  /*16e80*/  STL.64 [R1+0x2c8], R6 ;  /* 0x0002c80601007387 */ /* 0x0009e80000100a00 */
[----:B------:R-:W3:Y:S04]  /*16e90*/  LDL.LU R13, [R1+0x414] ;  /* 0x00041400010d7983 */ /* 0x000ee80000300800 */
[----:B--2---:R-:W2:Y:S04]  /*16ea0*/  LDL.LU R14, [R1+0x418] ;  /* 0x00041800010e7983 */ /* 0x004ea80000300800 */
[----:B------:R-:W2:Y:S04]  /*16eb0*/  LDL.LU R15, [R1+0x41c] ;  /* 0x00041c00010f7983 */ /* 0x000ea80000300800 */
[----:B-1----:R-:W2:Y:S04]  /*16ec0*/  LDL.LU R4, [R1+0x430] ;  /* 0x0004300001047983 */ /* 0x002ea80000300800 */
[----:B------:R-:W2:Y:S04]  /*16ed0*/  LDL.LU R5, [R1+0x434] ;  /* 0x0004340001057983 */ /* 0x000ea80000300800 */
[----:B----4-:R-:W4:Y:S04]  /*16ee0*/  LDL.LU R6, [R1+0x438] ;  /* 0x0004380001067983 */ /* 0x010f280000300800 */
[----:B------:R-:W4:Y:S04]  /*16ef0*/  LDL.LU R7, [R1+0x43c] ;  /* 0x00043c0001077983 */ /* 0x000f280000300800 */
[----:B------:R-:W2:Y:S04]  /*16f00*/  LDL.LU R20, [R1+0x450] ;  /* 0x0004500001147983 */ /* 0x000ea80000300800 */
[----:B------:R-:W2:Y:S04]  /*16f10*/  LDL.LU R21, [R1+0x454] ;  /* 0x0004540001157983 */ /* 0x000ea80000300800 */
[----:B------:R-:W2:Y:S04]  /*16f20*/  LDL.LU R22, [R1+0x458] ;  /* 0x0004580001167983 */ /* 0x000ea80000300800 */
[----:B------:R-:W2:Y:S04]  /*16f30*/  LDL.LU R23, [R1+0x45c] ;  /* 0x00045c0001177983 */ /* 0x000ea80000300800 */
[----:B------:R-:W2:Y:S04]  /*16f40*/  LDL.LU R24, [R1+0x490] ;  /* 0x0004900001187983 */ /* 0x000ea80000300800 */
[----:B------:R-:W2:Y:S04]  /*16f50*/  LDL.LU R25, [R1+0x494] ;  /* 0x0004940001197983 */ /* 0x000ea80000300800 */
[----:B------:R-:W2:Y:S04]  /*16f60*/  LDL.LU R26, [R1+0x498] ;  /* 0x00049800011a7983 */ /* 0x000ea80000300800 */
[----:B------:R-:W2:Y:S04]  /*16f70*/  LDL.LU R27, [R1+0x49c] ;  /* 0x00049c00011b7983 */ /* 0x000ea80000300800 */
[----:B------:R-:W3:Y:S04]  /*16f80*/  LDL.LU R16, [R1+0x4a0] ;  /* 0x0004a00001107983 */ /* 0x000ee80000300800 */
[----:B------:R-:W3:Y:S04]  /*16f90*/  LDL.LU R17, [R1+0x4a4] ;  /* 0x0004a40001117983 */ /* 0x000ee80000300800 */
[----:B------:R-:W3:Y:S04]  /*16fa0*/  LDL.LU R18, [R1+0x4a8] ;  /* 0x0004a80001127983 */ /* 0x000ee80000300800 */
[----:B------:R-:W3:Y:S04]  /*16fb0*/  LDL.LU R19, [R1+0x4ac] ;  /* 0x0004ac0001137983 */ /* 0x000ee80000300800 */
[----:B--2---:R1:W-:Y:S04]  /*16fc0*/  STL.64 [R1+0x2800], R26 ;  /* 0x0028001a01007387 */ /* 0x0043e80000100a00 */
[----:B------:R-:W-:Y:S04]  /*16fd0*/  STL.64 [R1+0x27f8], R24 ;  /* 0x0027f81801007387 */ /* 0x000fe80000100a00 */
[----:B-1----:R-:W2:Y:S04]  /*16fe0*/  LDL.64 R26, [R1+0x108] ;  /* 0x00010800011a7983 */ /* 0x002ea80000100a00 */
[----:B------:R1:W-:Y:S04]  /*16ff0*/  STL.64 [R1+0x27b8], R22 ;  /* 0x0027b81601007387 */ /* 0x0003e80000100a00 */
[----:B------:R-:W-:Y:S04]  /*17000*/  STL.64 [R1+0x27b0], R20 ;  /* 0x0027b01401007387 */ /* 0x000fe80000100a00 */
[----:B-1----:R-:W2:Y:S04]  /*17010*/  LDL.64 R22, [R1+0xc8] ;  /* 0x0000c80001167983 */ /* 0x002ea80000100a00 */
[----:B--2---:R-:W-:Y:S04]  /*17020*/  STL.64 [R1+0x27c8], R22 ;  /* 0x0027c81601007387 */ /* 0x004fe80000100a00 */
[----:B----4-:R1:W-:Y:S04]  /*17030*/  STL.64 [R1+0x2790], R6 ;  /* 0x0027900601007387 */ /* 0x0103e80000100a00 */
[----:B------:R-:W-:Y:S04]  /*17040*/  STL.64 [R1+0x2788], R4 ;  /* 0x0027880401007387 */ /* 0x000fe80000100a00 */
[----:B-1----:R-:W2:Y:S04]  /*17050*/  LDL.64 R6, [R1+0xa8] ;  /* 0x0000a80001067983 */ /* 0x002ea80000100a00 */
[----:B--2---:R1:W-:Y:S04]  /*17060*/  STL.64 [R1+0x27a0], R6 ;  /* 0x0027a00601007387 */ /* 0x0043e80000100a00 */
[----:B-1----:R-:W2:Y:S04]  /*17070*/  LDL.64 R6, [R1+0xb8] ;  /* 0x0000b80001067983 */ /* 0x002ea80000100a00 */
[----:B--2---:R1:W-:Y:S04]  /*17080*/  STL.64 [R1+0x27c0], R6 ;  /* 0x0027c00601007387 */ /* 0x0043e80000100a00 */
[----:B------:R-:W2:Y:S04]  /*17090*/  LDL.LU R4, [R1+0x460] ;  /* 0x0004600001047983 */ /* 0x000ea80000300800 */
[----:B------:R-:W2:Y:S04]  /*170a0*/  LDL.LU R5, [R1+0x464] ;  /* 0x0004640001057983 */ /* 0x000ea80000300800 */
[----:B-1----:R-:W4:Y:S04]  /*170b0*/  LDL.LU R6, [R1+0x468] ;  /* 0x0004680001067983 */ /* 0x002f280000300800 */
[----:B------:R-:W4:Y:S04]  /*170c0*/  LDL.LU R7, [R1+0x46c] ;  /* 0x00046c0001077983 */ /* 0x000f280000300800 */
[----:B----4-:R1:W-:Y:S04]  /*170d0*/  STL.64 [R1+0x27d8], R6 ;  /* 0x0027d80601007387 */ /* 0x0103e80000100a00 */
[----:B--2---:R-:W-:Y:S04]  /*170e0*/  STL.64 [R1+0x27d0], R4 ;  /* 0x0027d00401007387 */ /* 0x004fe80000100a00 */
[----:B-1----:R-:W2:Y:S04]  /*170f0*/  LDL.64 R6, [R1+0xe8] ;  /* 0x0000e80001067983 */ /* 0x002ea80000100a00 */
[----:B--2---:R1:W-:Y:S04]  /*17100*/  STL.64 [R1+0x27f0], R6 ;  /* 0x0027f00601007387 */ /* 0x0043e80000100a00 */
[----:B-1----:R-:W2:Y:S04]  /*17110*/  LDL.64 R6, [R1+0xf8] ;  /* 0x0000f80001067983 */ /* 0x002ea80000100a00 */
[----:B------:R-:W4:Y:S04]  /*17120*/  LDL.LU R20, [R1+0x470] ;  /* 0x0004700001147983 */ /* 0x000f280000300800 */
[----:B------:R-:W4:Y:S04]  /*17130*/  LDL.LU R21, [R1+0x474] ;  /* 0x0004740001157983 */ /* 0x000f280000300800 */
[----:B------:R-:W2:Y:S04]  /*17140*/  LDL.LU R22, [R1+0x478] ;  /* 0x0004780001167983 */ /* 0x000ea80000300800 */
[----:B------:R-:W2:Y:S04]  /*17150*/  LDL.LU R23, [R1+0x47c] ;  /* 0x00047c0001177983 */ /* 0x000ea80000300800 */
[----:B--2---:R-:W-:Y:S04]  /*17160*/  STL.64 [R1+0x27e8], R22 ;  /* 0x0027e81601007387 */ /* 0x004fe80000100a00 */
[----:B----4-:R1:W-:Y:S04]  /*17170*/  STL.64 [R1+0x27e0], R20 ;  /* 0x0027e01401007387 */ /* 0x0103e80000100a00 */
[----:B-1----:R-:W2:Y:S04]  /*17180*/  LDL.LU R20, [R1+0x480] ;  /* 0x0004800001147983 */ /* 0x002ea80000300800 */
[----:B------:R-:W2:Y:S04]  /*17190*/  LDL.LU R21, [R1+0x484] ;  /* 0x0004840001157983 */ /* 0x000ea80000300800 */
[----:B------:R-:W2:Y:S04]  /*171a0*/  LDL.LU R22, [R1+0x488] ;  /* 0x0004880001167983 */ /* 0x000ea80000300800 */
[----:B------:R-:W2:Y:S04]  /*171b0*/  LDL.LU R23, [R1+0x48c] ;  /* 0x00048c0001177983 */ /* 0x000ea80000300800 */
[----:B------:R1:W-:Y:S04]  /*171c0*/  STL.64 [R1+0x2760], R14 ;  /* 0x0027600e01007387 */ /* 0x0003e80000100a00 */
[----:B---3--:R-:W-:Y:S04]  /*171d0*/  STL.64 [R1+0x2758], R12 ;  /* 0x0027580c01007387 */ /* 0x008fe80000100a00 */
[----:B-1----:R-:W3:Y:S01]  /*171e0*/  LDL.64 R14, [R1+0x88] ;  /* 0x00008800010e7983 */ /* 0x002ee20000100a00 */
[----:B------:R-:W-:Y:S03]  /*171f0*/  HMMA.1688.F32.TF32 R16, R8, R26, R16 ;  /* 0x0000001a0810723c */ /* 0x000fe60000081010 */
[----:B---3--:R1:W-:Y:S04]  /*17200*/  STL.64 [R1+0x2778], R14 ;  /* 0x0027780e01007387 */ /* 0x0083e80000100a00 */
[----:B-1----:R-:W3:Y:S04]  /*17210*/  LDL.64 R14, [R1+0x98] ;  /* 0x00009800010e7983 */ /* 0x002ee80000100a00 */
[----:B---3--:R1:W-:Y:S04]  /*17220*/  STL.64 [R1+0x2798], R14 ;  /* 0x0027980e01007387 */ /* 0x0083e80000100a00 */
[----:B------:R-:W3:Y:S04]  /*17230*/  LDL.LU R12, [R1+0x440] ;  /* 0x00044000010c7983 */ /* 0x000ee80000300800 */
[----:B------:R-:W3:Y:S04]  /*17240*/  LDL.LU R13, [R1+0x444] ;  /* 0x00044400010d7983 */ /* 0x000ee80000300800 */
[----:B-1----:R-:W3:Y:S04]  /*17250*/  LDL.LU R14, [R1+0x448] ;  /* 0x00044800010e7983 */ /* 0x002ee80000300800 */
[----:B------:R-:W3:Y:S04]  /*17260*/  LDL.LU R15, [R1+0x44c] ;  /* 0x00044c00010f7983 */ /* 0x000ee80000300800 */
[----:B------:R1:W-:Y:S04]  /*17270*/  STL.64 [R1+0x2b0], R16 ;  /* 0x0002b01001007387 */ /* 0x0003e80000100a00 */
[----:B------:R4:W-:Y:S01]  /*17280*/  STL.64 [R1+0x2b8], R18 ;  /* 0x0002b81201007387 */ /* 0x0009e20000100a00 */
[----:B-1----:R-:W-:-:S02]  /*17290*/  IMAD.MOV.U32 R17, RZ, RZ, R26 ;  /* 0x000000ffff117224 */ /* 0x002fc400078e001a */
[----:B------:R-:W-:Y:S01]  /*172a0*/  IMAD.MOV.U32 R16, RZ, RZ, R27 ;  /* 0x000000ffff107224 */ /* 0x000fe200078e001b */
[----:B----4-:R-:W4:Y:S04]  /*172b0*/  LDL.LU.64 R18, [R1+0x2808] ;  /* 0x0028080001127983 */ /* 0x010f280000300a00 */
[----:B------:R-:W2:Y:S04]  /*172c0*/  LDL.LU.64 R26, [R1+0x2800] ;  /* 0x00280000011a7983 */ /* 0x000ea80000300a00 */
        /* <DEDUP_REMOVED lines=8> */
[----:B------:R-:W2:Y:S02]  /*17350*/  LDL.LU.64 R6, [R1+0x27f0] ;  /* 0x0027f00001067983 */ /* 0x000ea40000300a00 */
[----:B--2---:R-:W-:Y:S01]  /*17360*/  HMMA.1688.F32.TF32 R20, R8, R6, R20 ;  /* 0x000000060814723c */ /* 0x004fe20000081014 */
[----:B------:R-:W-:-:S02]  /*17370*/  IMAD.MOV.U32 R27, RZ, RZ, R6 ;  /* 0x000000ffff1b7224 */ /* 0x000fc400078e0006 */
[----:B------:R-:W-:Y:S11]  /*17380*/  IMAD.MOV.U32 R26, RZ, RZ, R7 ;  /* 0x000000ffff1a7224 */ /* 0x000ff600078e0007 */
[----:B------:R-:W-:Y:S09]  /*17390*/  @!UPT UIADD3 URZ, URZ, URZ, URZ ;  /* 0x0000003f3f3ff290 */ /* 0x000ff2000fffe03f */
[----:B------:R-:W-:Y:S04]  /*173a0*/  STL.64 [R1+0xb20], R20 ;  /* 0x000b201401007387 */ /* 0x000fe80000100a00 */
[----:B------:R1:W-:Y:S04]  /*173b0*/  STL.64 [R1+0xb28], R22 ;  /* 0x000b281601007387 */ /* 0x0003e80000100a00 */
[----:B-1----:R-:W4:Y:S04]  /*173c0*/  LDL.LU.64 R22, [R1+0x27e8] ;  /* 0x0027e80001167983 */ /* 0x002f280000300a00 */
[----:B------:R-:W4:Y:S04]  /*173d0*/  LDL.LU.64 R20, [R1+0x27e0] ;  /* 0x0027e00001147983 */ /* 0x000f280000300a00 */
[----:B------:R-:W2:Y:S04]  /*173e0*/  LDL.LU.64 R6, [R1+0x27d8] ;  /* 0x0027d80001067983 */ /* 0x000ea80000300a00 */
[----:B------:R-:W2:Y:S04]  /*173f0*/  LDL.LU.64 R4, [R1+0x27d0] ;  /* 0x0027d00001047983 */ /* 0x000ea80000300a00 */
[----:B------:R-:W-:Y:S04]  /*17400*/  STL.64 [R1+0x2748], R26 ;  /* 0x0027481a01007387 */ /* 0x000fe80000100a00 */
[----:B------:R1:W-:Y:S04]  /*17410*/  STL.64 [R1+0x2740], R24 ;  /* 0x0027401801007387 */ /* 0x0003e80000100a00 */
[----:B-1----:R-:W2:Y:S04]  /*17420*/  LDL.LU R24, [R1+0x400] ;  /* 0x0004000001187983 */ /* 0x002ea80000300800 */
[----:B------:R-:W2:Y:S04]  /*17430*/  LDL.LU R25, [R1+0x404] ;  /* 0x0004040001197983 */ /* 0x000ea80000300800 */
[----:B------:R-:W2:Y:S04]  /*17440*/  LDL.LU R26, [R1+0x408] ;  /* 0x00040800011a7983 */ /* 0x000ea80000300800 */
[----:B------:R-:W2:Y:S01]  /*17450*/  LDL.LU R27, [R1+0x40c] ;  /* 0x00040c00011b7983 */ /* 0x000ea20000300800 */
[C---:B----4-:R-:W-:Y:S03]  /*17460*/  HMMA.1688.F32.TF32 R20, R8.reuse, R18, R20 ;  /* 0x000000120814723c */ /* 0x050fe60000081014 */
[----:B--2---:R-:W-:Y:S04]  /*17470*/  STL.64 [R1+0x2770], R26 ;  /* 0x0027701a01007387 */ /* 0x004fe80000100a00 */
[----:B------:R1:W-:Y:S04]  /*17480*/  STL.64 [R1+0x2768], R24 ;  /* 0x0027681801007387 */ /* 0x0003e80000100a00 */
[----:B-1----:R-:W2:Y:S04]  /*17490*/  LDL.LU R24, [R1+0x420] ;  /* 0x0004200001187983 */ /* 0x002ea80000300800 */
[----:B------:R-:W2:Y:S04]  /*174a0*/  LDL.LU R25, [R1+0x424] ;  /* 0x0004240001197983 */ /* 0x000ea80000300800 */
[----:B------:R-:W2:Y:S04]  /*174b0*/  LDL.LU R26, [R1+0x428] ;  /* 0x00042800011a7983 */ /* 0x000ea80000300800 */
[----:B------:R-:W2:Y:S04]  /*174c0*/  LDL.LU R27, [R1+0x42c] ;  /* 0x00042c00011b7983 */ /* 0x000ea80000300800 */
[----:B------:R-:W-:Y:S04]  /*174d0*/  STL.64 [R1+0xb10], R20 ;  /* 0x000b101401007387 */ /* 0x000fe80000100a00 */
[----:B------:R1:W-:Y:S04]  /*174e0*/  STL.64 [R1+0xb18], R22 ;  /* 0x000b181601007387 */ /* 0x0003e80000100a00 */
[----:B-1----:R-:W4:Y:S04]  /*174f0*/  LDL.LU.64 R22, [R1+0x27c8] ;  /* 0x0027c80001167983 */ /* 0x002f280000300a00 */
[----:B------:R1:W-:Y:S01]  /*17500*/  STL.64 [R1+0x2710], R18 ;  /* 0x0027101201007387 */ /* 0x0003e20000100a00 */
[----:B----4-:R-:W-:Y:S01]  /*17510*/  HMMA.1688.F32.TF32 R4, R8, R22, R4 ;  /* 0x000000160804723c */ /* 0x010fe20000081004 */
[----:B-1----:R-:W-:-:S02]  /*17520*/  IMAD.MOV.U32 R19, RZ, RZ, R22 ;  /* 0x000000ffff137224 */ /* 0x002fc400078e0016 */
[----:B------:R-:W-:Y:S11]  /*17530*/  IMAD.MOV.U32 R18, RZ, RZ, R23 ;  /* 0x000000ffff127224 */ /* 0x000ff600078e0017 */
[----:B------:R-:W-:Y:S09]  /*17540*/  @!UPT UIADD3 URZ, URZ, URZ, URZ ;  /* 0x0000003f3f3ff290 */ /* 0x000ff2000fffe03f */
[----:B------:R-:W-:Y:S04]  /*17550*/  STL.64 [R1+0xb00], R4 ;  /* 0x000b000401007387 */ /* 0x000fe80000100a00 */
[----:B------:R1:W-:Y:S04]  /*17560*/  STL.64 [R1+0xb08], R6 ;  /* 0x000b080601007387 */ /* 0x0003e80000100a00 */
[----:B-1----:R-:W4:Y:S04]  /*17570*/  LDL.LU.64 R6, [R1+0x27c0] ;  /* 0x0027c00001067983 */ /* 0x002f280000300a00 */
[----:B------:R-:W4:Y:S04]  /*17580*/  LDL.LU.64 R22, [R1+0x27b8] ;  /* 0x0027b80001167983 */ /* 0x000f280000300a00 */
[----:B------:R-:W4:Y:S02]  /*17590*/  LDL.LU.64 R20, [R1+0x27b0] ;  /* 0x0027b00001147983 */ /* 0x000f240000300a00 */
[C---:B----4-:R-:W-:Y:S11]  /*175a0*/  HMMA.1688.F32.TF32 R20, R8.reuse, R6, R20 ;  /* 0x000000060814723c */ /* 0x050ff60000081014 */
[----:B------:R-:W-:Y:S11]  /*175b0*/  @!UPT UIADD3 URZ, URZ, URZ, URZ ;  /* 0x0000003f3f3ff290 */ /* 0x000ff6000fffe03f */
[----:B------:R-:W-:Y:S01]  /*175c0*/  @!UPT UIADD3 URZ, URZ, URZ, URZ ;  /* 0x0000003f3f3ff290 */ /* 0x000fe2000fffe03f */
[----:B------:R1:W-:Y:S04]  /*175d0*/  STL.64 [R1+0xaf0], R20 ;  /* 0x000af01401007387 */ /* 0x0003e80000100a00 */
[----:B------:R4:W-:Y:S01]  /*175e0*/  STL.64 [R1+0xaf8], R22 ;  /* 0x000af81601007387 */ /* 0x0009e20000100a00 */
[----:B-1----:R-:W-:Y:S02]  /*175f0*/  IMAD.MOV.U32 R21, RZ, RZ, R6 ;  /* 0x000000ffff157224 */ /* 0x002fe400078e0006 */
[----:B------:R-:W-:Y:S01]  /*17600*/  IMAD.MOV.U32 R20, RZ, RZ, R7 ;  /* 0x000000ffff147224 */ /* 0x000fe200078e0007 */
[----:B----4-:R-:W4:Y:S04]  /*17610*/  LDL.LU.64 R22, [R1+0x27a8] ;  /* 0x0027a80001167983 */ /* 0x010f280000300a00 */
[----:B------:R-:W3:Y:S02]  /*17620*/  LDL.LU.64 R6, [R1+0x27a0] ;  /* 0x0027a00001067983 */ /* 0x000ee40000300a00 */
[----:B---3--:R-:W-:Y:S01]  /*17630*/  HMMA.1688.F32.TF32 R12, R8, R6, R12 ;  /* 0x00000006080c723c */ /* 0x008fe2000008100c */
[----:B------:R-:W-:-:S02]  /*17640*/  IMAD.MOV.U32 R29, RZ, RZ, R6 ;  /* 0x000000ffff1d7224 */ /* 0x000fc400078e0006 */
[----:B------:R-:W-:Y:S11]  /*17650*/  IMAD.MOV.U32 R28, RZ, RZ, R7 ;  /* 0x000000ffff1c7224 */ /* 0x000ff600078e0007 */
[----:B------:R-:W-:Y:S09]  /*17660*/  @!UPT UIADD3 URZ, URZ, URZ, URZ ;  /* 0x0000003f3f3ff290 */ /* 0x000ff2000fffe03f */
[----:B------:R-:W-:Y:S04]  /*17670*/  STL.64 [R1+0xae0], R12 ;  /* 0x000ae00c01007387 */ /* 0x000fe80000100a00 */
[----:B------:R1:W-:Y:S04]  /*17680*/  STL.64 [R1+0xae8], R14 ;  /* 0x000ae80e01007387 */ /* 0x0003e80000100a00 */
[----:B-1----:R-:W3:Y:S04]  /*17690*/  LDL.LU.64 R14, [R1+0x2798] ;  /* 0x00279800010e7983 */ /* 0x002ee80000300a00 */
[----:B------:R-:W3:Y:S04]  /*176a0*/  LDL.LU.64 R6, [R1+0x2790] ;  /* 0x0027900001067983 */ /* 0x000ee80000300a00 */
[----:B------:R-:W3:Y:S02]  /*176b0*/  LDL.LU.64 R4, [R1+0x2788] ;  /* 0x0027880001047983 */ /* 0x000ee40000300a00 */
[----:B---3--:R-:W-:Y:S01]  /*176c0*/  HMMA.1688.F32.TF32 R4, R8, R14, R4 ;  /* 0x0000000e0804723c */ /* 0x008fe20000081004 */
[----:B------:R-:W-:Y:S11]  /*176d0*/  IMAD.MOV.U32 R3, RZ, RZ, R15 ;  /* 0x000000ffff037224 */ /* 0x000ff600078e000f */
[----:B------:R-:W-:Y:S11]  /*176e0*/  @!UPT UIADD3 URZ, URZ, URZ, URZ ;  /* 0x0000003f3f3ff290 */ /* 0x000ff6000fffe03f */
[----:B------:R1:W-:Y:S04]  /*176f0*/  STL.64 [R1+0xad0], R4 ;  /* 0x000ad00401007387 */ /* 0x0003e80000100a00 */
[----:B------:R3:W-:Y:S01]  /*17700*/  STL.64 [R1+0xad8], R6 ;  /* 0x000ad80601007387 */ /* 0x0007e20000100a00 */
[----:B-1----:R-:W-:-:S03]  /*17710*/  IMAD.MOV.U32 R4, RZ, RZ, R14 ;  /* 0x000000ffff047224 */ /* 0x002fc600078e000e */
[----:B---3--:R-:W3:Y:S04]  /*17720*/  LDL.LU R7, [R1+0x2784] ;  /* 0x0027840001077983 */ /* 0x008ee80000300800 */
[----:B------:R-:W3:Y:S04]  /*17730*/  LDL.LU R5, [R1+0x2780] ;  /* 0x0027800001057983 */ /* 0x000ee80000300800 */
        /* <DEDUP_REMOVED lines=17> */
[----:B------:R1:W-:Y:S01]  /*17850*/  STL.64 [R1+0x2610], R22 ;  /* 0x0026101601007387 */ /* 0x0003e20000100a00 */
[----:B--2---:R-:W-:Y:S03]  /*17860*/  HMMA.1688.F32.TF32 R8, R8, R14, R24 ;  /* 0x0000000e0808723c */ /* 0x004fe60000081018 */
[----:B------:R-:W2:Y:S04]  /*17870*/  LDL.LU.64 R26, [R1+0x2748] ;  /* 0x00274800011a7983 */ /* 0x000ea80000300a00 */
[----:B------:R-:W4:Y:S04]  /*17880*/  LDL.LU.64 R24, [R1+0x2740] ;  /* 0x0027400001187983 */ /* 0x000f280000300a00 */
[----:B------:R-:W2:Y:S11]  /*17890*/  LDL.LU R12, [R1+0x4f0] ;  /* 0x0004f000010c7983 */ /* 0x000eb60000300800 */
[----:B------:R-:W-:Y:S01]  /*178a0*/  @!UPT UIADD3 URZ, URZ, URZ, URZ ;  /* 0x0000003f3f3ff290 */ /* 0x000fe2000fffe03f */
[----:B------:R-:W-:Y:S04]  /*178b0*/  STL.64 [R1+0xa90], R8 ;  /* 0x000a900801007387 */ /* 0x000fe80000100a00 */
[----:B------:R-:W-:Y:S04]  /*178c0*/  STL.64 [R1+0xa98], R10 ;  /* 0x000a980a01007387 */ /* 0x000fe80000100a00 */
[----:B------:R-:W2:Y:S04]  /*178d0*/  LDL.LU R13, [R1+0x4f4] ;  /* 0x0004f400010d7983 */ /* 0x000ea80000300800 */
[----:B------:R-:W2:Y:S04]  /*178e0*/  LDL.LU R14, [R1+0x4f8] ;  /* 0x0004f800010e7983 */ /* 0x000ea80000300800 */
[----:B------:R-:W2:Y:S01]  /*178f0*/  LDL.LU R15, [R1+0x4fc] ;  /* 0x0004fc00010f7983 */ /* 0x000ea20000300800 */
[----:B-1----:R-:W-:-:S02]  /*17900*/  IMAD.MOV.U32 R22, RZ, RZ, R6 ;  /* 0x000000ffff167224 */ /* 0x002fc400078e0006 */
[----:B------:R-:W-:Y:S01]  /*17910*/  IMAD.MOV.U32 R23, RZ, RZ, R2 ;  /* 0x000000ffff177224 */ /* 0x000fe200078e0002 */
[----:B------:R-:W-:Y:S04]  /*17920*/  LDS R11, [R0+0x6500] ;  /* 0x00650000000b7984 */ /* 0x000fe80000000800 */
[----:B------:R-:W-:Y:S04]  /*17930*/  LDS R9, [R0+0x4500] ;  /* 0x0045000000097984 */ /* 0x000fe80000000800 */
[----:B--2---:R-:W-:Y:S04]  /*17940*/  STL.64 [R1+0x2620], R14 ;  /* 0x0026200e01007387 */ /* 0x004fe80000100a00 */
[----:B------:R-:W-:Y:S04]  /*17950*/  STL.64 [R1+0x2618], R12 ;  /* 0x0026180c01007387 */ /* 0x000fe80000100a00 */
[----:B------:R-:W3:Y:S04]  /*17960*/  LDL.LU R6, [R1+0x273c] ;  /* 0x00273c0001067983 */ /* 0x000ee80000300800 */
[----:B------:R-:W2:Y:S04]  /*17970*/  LDL.LU R2, [R1+0x2738] ;  /* 0x0027380001027983 */ /* 0x000ea80000300800 */
[----:B------:R1:W-:Y:S02]  /*17980*/  STL.64 [R1+0x2628], R22 ;  /* 0x0026281601007387 */ /* 0x0003e40000100a00 */
[----:B-1----:R-:W-:-:S02]  /*17990*/  IMAD.MOV.U32 R22, RZ, RZ, R4 ;  /* 0x000000ffff167224 */ /* 0x002fc400078e0004 */
[----:B------:R-:W-:Y:S01]  /*179a0*/  IMAD.MOV.U32 R23, RZ, RZ, R3 ;  /* 0x000000ffff177224 */ /* 0x000fe200078e0003 */
[----:B------:R-:W3:Y:S04]  /*179b0*/  LDL.LU R4, [R1+0x2734] ;  /* 0x0027340001047983 */ /* 0x000ee80000300800 */
[----:B------:R-:W3:Y:S04]  /*179c0*/  LDL.LU R3, [R1+0x2730] ;  /* 0x0027300001037983 */ /* 0x000ee80000300800 */
[----:B------:R1:W-:Y:S04]  /*179d0*/  STL.64 [R1+0x2640], R22 ;  /* 0x0026401601007387 */ /* 0x0003e80000100a00 */
[----:B------:R-:W3:Y:S04]  /*179e0*/  LDL.LU R12, [R1+0x500] ;  /* 0x00050000010c7983 */ /* 0x000ee80000300800 */
[----:B------:R-:W3:Y:S04]  /*179f0*/  LDL.LU R13, [R1+0x504] ;  /* 0x00050400010d7983 */ /* 0x000ee80000300800 */
[----:B------:R-:W3:Y:S04]  /*17a00*/  LDL.LU R14, [R1+0x508] ;  /* 0x00050800010e7983 */ /* 0x000ee80000300800 */
[----:B------:R-:W3:Y:S01]  /*17a10*/  LDL.LU R15, [R1+0x50c] ;  /* 0x00050c00010f7983 */ /* 0x000ee20000300800 */
[----:B-1----:R-:W-:-:S02]  /*17a20*/  IMAD.MOV.U32 R22, RZ, RZ, R29 ;  /* 0x000000ffff167224 */ /* 0x002fc400078e001d */
[----:B------:R-:W-:-:S05]  /*17a30*/  IMAD.MOV.U32 R23, RZ, RZ, R28 ;  /* 0x000000ffff177224 */ /* 0x000fca00078e001c */
[----:B------:R-:W-:Y:S04]  /*17a40*/  STL.64 [R1+0x2658], R22 ;  /* 0x0026581601007387 */ /* 0x000fe80000100a00 */
[----:B--2---:R-:W1:Y:S04]  /*17a50*/  LDS R10, [R2+0x6500] ;  /* 0x00650000020a7984 */ /* 0x004e680000000800 */
[----:B------:R-:W2:Y:S04]  /*17a60*/  LDS R8, [R2+0x4500] ;  /* 0x0045000002087984 */ /* 0x000ea80000000800 */
[----:B---3--:R-:W-:Y:S04]  /*17a70*/  STL.64 [R1+0x2638], R14 ;  /* 0x0026380e01007387 */ /* 0x008fe80000100a00 */
[----:B------:R3:W-:Y:S04]  /*17a80*/  STL.64 [R1+0x2630], R12 ;  /* 0x0026300c01007387 */ /* 0x0007e80000100a00 */
[----:B---3--:R-:W3:Y:S04]  /*17a90*/  LDL.LU R12, [R1+0x510] ;  /* 0x00051000010c7983 */ /* 0x008ee80000300800 */
[----:B------:R-:W3:Y:S04]  /*17aa0*/  LDL.LU R13, [R1+0x514] ;  /* 0x00051400010d7983 */ /* 0x000ee80000300800 */
[----:B------:R-:W2:Y:S04]  /*17ab0*/  LDL.LU R14, [R1+0x518] ;  /* 0x00051800010e7983 */ /* 0x000ea80000300800 */
[----:B------:R-:W2:Y:S01]  /*17ac0*/  LDL.LU R15, [R1+0x51c] ;  /* 0x00051c00010f7983 */ /* 0x000ea20000300800 */
[----:B------:R-:W-:-:S02]  /*17ad0*/  IMAD.MOV.U32 R22, RZ, RZ, R21 ;  /* 0x000000ffff167224 */ /* 0x000fc400078e0015 */
[----:B------:R-:W-:-:S05]  /*17ae0*/  IMAD.MOV.U32 R23, RZ, RZ, R20 ;  /* 0x000000ffff177224 */ /* 0x000fca00078e0014 */
[----:B------:R-:W-:Y:S04]  /*17af0*/  STL.64 [R1+0x2670], R22 ;  /* 0x0026701601007387 */ /* 0x000fe80000100a00 */
[----:B--2---:R-:W-:Y:S04]  /*17b00*/  STL.64 [R1+0x2650], R14 ;  /* 0x0026500e01007387 */ /* 0x004fe80000100a00 */
[----:B---3--:R2:W-:Y:S04]  /*17b10*/  STL.64 [R1+0x2648], R12 ;  /* 0x0026480c01007387 */ /* 0x0085e80000100a00 */
[----:B--2---:R-:W2:Y:S04]  /*17b20*/  LDL.LU R12, [R1+0x520] ;  /* 0x00052000010c7983 */ /* 0x004ea80000300800 */
[----:B------:R-:W2:Y:S04]  /*17b30*/  LDL.LU R13, [R1+0x524] ;  /* 0x00052400010d7983 */ /* 0x000ea80000300800 */
[----:B------:R-:W3:Y:S04]  /*17b40*/  LDL.LU R14, [R1+0x528] ;  /* 0x00052800010e7983 */ /* 0x000ee80000300800 */
[----:B------:R-:W3:Y:S01]  /*17b50*/  LDL.LU R15, [R1+0x52c] ;  /* 0x00052c00010f7983 */ /* 0x000ee20000300800 */
[----:B------:R-:W-:-:S02]  /*17b60*/  IMAD.MOV.U32 R22, RZ, RZ, R19 ;  /* 0x000000ffff167224 */ /* 0x000fc400078e0013 */
[----:B------:R-:W-:-:S05]  /*17b70*/  IMAD.MOV.U32 R23, RZ, RZ, R18 ;  /* 0x000000ffff177224 */ /* 0x000fca00078e0012 */
[----:B------:R-:W-:Y:S04]  /*17b80*/  STL.64 [R1+0x2688], R22 ;  /* 0x0026881601007387 */ /* 0x000fe80000100a00 */
[----:B---3--:R-:W-:Y:S04]  /*17b90*/  STL.64 [R1+0x2668], R14 ;  /* 0x0026680e01007387 */ /* 0x008fe80000100a00 */
[----:B--2---:R2:W-:Y:S04]  /*17ba0*/  STL.64 [R1+0x2660], R12 ;  /* 0x0026600c01007387 */ /* 0x0045e80000100a00 */
[----:B--2---:R-:W2:Y:S04]  /*17bb0*/  LDL.LU R12, [R1+0x530] ;  /* 0x00053000010c7983 */ /* 0x004ea80000300800 */
[----:B------:R-:W2:Y:S04]  /*17bc0*/  LDL.LU R13, [R1+0x534] ;  /* 0x00053400010d7983 */ /* 0x000ea80000300800 */
[----:B------:R-:W3:Y:S04]  /*17bd0*/  LDL.LU R14, [R1+0x538] ;  /* 0x00053800010e7983 */ /* 0x000ee80000300800 */
[----:B------:R-:W3:Y:S04]  /*17be0*/  LDL.LU R15, [R1+0x53c] ;  /* 0x00053c00010f7983 */ /* 0x000ee80000300800 */
[----:B------:R-:W2:Y:S04]  /*17bf0*/  LDL.LU R20, [R1+0x550] ;  /* 0x0005500001147983 */ /* 0x000ea80000300800 */
[----:B------:R-:W2:Y:S04]  /*17c00*/  LDL.LU R21, [R1+0x554] ;  /* 0x0005540001157983 */ /* 0x000ea80000300800 */
[----:B------:R-:W2:Y:S04]  /*17c10*/  LDL.LU R22, [R1+0x558] ;  /* 0x0005580001167983 */ /* 0x000ea80000300800 */
[----:B------:R-:W2:Y:S04]  /*17c20*/  LDL.LU R23, [R1+0x55c] ;  /* 0x00055c0001177983 */ /* 0x000ea80000300800 */
[----:B--2---:R2:W-:Y:S04]  /*17c30*/  STL.64 [R1+0x2698], R22 ;  /* 0x0026981601007387 */ /* 0x0045e80000100a00 */
[----:B------:R-:W-:Y:S01]  /*17c40*/  STL.64 [R1+0x2690], R20 ;  /* 0x0026901401007387 */ /* 0x000fe20000100a00 */
[----:B--2---:R-:W-:-:S02]  /*17c50*/  IMAD.MOV.U32 R22, RZ, RZ, R27 ;  /* 0x000000ffff167224 */ /* 0x004fc400078e001b */
[----:B------:R-:W-:-:S05]  /*17c60*/  IMAD.MOV.U32 R23, RZ, RZ, R26 ;  /* 0x000000ffff177224 */ /* 0x000fca00078e001a */
[----:B------:R4:W-:Y:S02]  /*17c70*/  STL.64 [R1+0x26b0], R22 ;  /* 0x0026b01601007387 */ /* 0x0009e40000100a00 */
[----:B----4-:R-:W-:Y:S02]  /*17c80*/  IMAD.MOV.U32 R22, RZ, RZ, R25 ;  /* 0x000000ffff167224 */ /* 0x010fe400078e0019 */
[----:B------:R-:W-:-:S05]  /*17c90*/  IMAD.MOV.U32 R23, RZ, RZ, R24 ;  /* 0x000000ffff177224 */ /* 0x000fca00078e0018 */
[----:B------:R-:W-:Y:S04]  /*17ca0*/  STL.64 [R1+0x26c8], R22 ;  /* 0x0026c81601007387 */ /* 0x000fe80000100a00 */
[----:B---3--:R-:W-:Y:S04]  /*17cb0*/  STL.64 [R1+0x2680], R14 ;  /* 0x0026800e01007387 */ /* 0x008fe80000100a00 */
[----:B------:R2:W-:Y:S04]  /*17cc0*/  STL.64 [R1+0x2678], R12 ;  /* 0x0026780c01007387 */ /* 0x0005e80000100a00 */
        /* <DEDUP_REMOVED lines=13> */
[----:B------:R-:W4:Y:S04]  /*17da0*/  LDL.LU R16, [R1+0x710] ;  /* 0x0007100001107983 */ /* 0x000f280000300800 */
[----:B------:R-:W4:Y:S04]  /*17db0*/  LDL.LU R17, [R1+0x714] ;  /* 0x0007140001117983 */ /* 0x000f280000300800 */
[----:B------:R-:W2:Y:S04]  /*17dc0*/  LDL.LU R18, [R1+0x718] ;  /* 0x0007180001127983 */ /* 0x000ea80000300800 */
[----:B------:R-:W2:Y:S04]  /*17dd0*/  LDL.LU R19, [R1+0x71c] ;  /* 0x00071c0001137983 */ /* 0x000ea80000300800 */
[----:B--2---:R2:W-:Y:S04]  /*17de0*/  STL.64 [R1+0x2720], R18 ;  /* 0x0027201201007387 */ /* 0x0045e80000100a00 */
[----:B----4-:R-:W-:Y:S04]  /*17df0*/  STL.64 [R1+0x2718], R16 ;  /* 0x0027181001007387 */ /* 0x010fe80000100a00 */
[----:B------:R-:W4:Y:S04]  /*17e00*/  LDL.64 R26, [R1+0x38] ;  /* 0x00003800011a7983 */ /* 0x000f280000100a00 */
[----:B--2---:R-:W2:Y:S04]  /*17e10*/  LDL.64 R18, [R1+0x58] ;  /* 0x0000580001127983 */ /* 0x004ea80000100a00 */
[----:B----4-:R4:W-:Y:S04]  /*17e20*/  STL.64 [R1+0x2708], R26 ;  /* 0x0027081a01007387 */ /* 0x0109e80000100a00 */
[----:B----4-:R-:W4:Y:S04]  /*17e30*/  LDL.64 R26, [R1+0x48] ;  /* 0x00004800011a7983 */ /* 0x010f280000100a00 */
[----:B----4-:R4:W-:Y:S04]  /*17e40*/  STL.64 [R1+0x2728], R26 ;  /* 0x0027281a01007387 */ /* 0x0109e80000100a00 */
[----:B------:R-:W2:Y:S04]  /*17e50*/  LDL.LU R24, [R1+0x770] ;  /* 0x0007700001187983 */ /* 0x000ea80000300800 */
[----:B------:R-:W2:Y:S04]  /*17e60*/  LDL.LU R25, [R1+0x774] ;  /* 0x0007740001197983 */ /* 0x000ea80000300800 */
[----:B----4-:R-:W2:Y:S04]  /*17e70*/  LDL.LU R26, [R1+0x778] ;  /* 0x00077800011a7983 */ /* 0x010ea80000300800 */
[----:B------:R-:W2:Y:S04]  /*17e80*/  LDL.LU R27, [R1+0x77c] ;  /* 0x00077c00011b7983 */ /* 0x000ea80000300800 */
[----:B------:R-:W4:Y:S04]  /*17e90*/  LDL.64 R22, [R1+0x118] ;  /* 0x0001180001167983 */ /* 0x000f280000100a00 */
[----:B----4-:R4:W-:Y:S04]  /*17ea0*/  STL.64 [R1+0x26e8], R22 ;  /* 0x0026e81601007387 */ /* 0x0109e80000100a00 */
[----:B------:R-:W3:Y:S04]  /*17eb0*/  LDL.LU R20, [R1+0x640] ;  /* 0x0006400001147983 */ /* 0x000ee80000300800 */
[----:B------:R-:W3:Y:S04]  /*17ec0*/  LDL.LU R21, [R1+0x644] ;  /* 0x0006440001157983 */ /* 0x000ee80000300800 */
[----:B----4-:R-:W4:Y:S04]  /*17ed0*/  LDL.LU R22, [R1+0x648] ;  /* 0x0006480001167983 */ /* 0x010f280000300800 */
[----:B------:R-:W4:Y:S01]  /*17ee0*/  LDL.LU R23, [R1+0x64c] ;  /* 0x00064c0001177983 */ /* 0x000f220000300800 */
[----:B--2---:R-:W-:Y:S03]  /*17ef0*/  HMMA.1688.F32.TF32 R24, R4, R18, R24 ;  /* 0x000000120418723c */ /* 0x004fe60000081018 */
[----:B----4-:R-:W-:Y:S04]  /*17f00*/  STL.64 [R1+0x2700], R22 ;  /* 0x0027001601007387 */ /* 0x010fe80000100a00 */
[----:B---3--:R2:W-:Y:S04]  /*17f10*/  STL.64 [R1+0x26f8], R20 ;  /* 0x0026f81401007387 */ /* 0x0085e80000100a00 */
[----:B--2---:R-:W2:Y:S04]  /*17f20*/  LDL.LU R20, [R1+0x6e0] ;  /* 0x0006e00001147983 */ /* 0x004ea80000300800 */
[----:B------:R-:W2:Y:S04]  /*17f30*/  LDL.LU R21, [R1+0x6e4] ;  /* 0x0006e40001157983 */ /* 0x000ea80000300800 */
[----:B------:R-:W2:Y:S04]  /*17f40*/  LDL.LU R22, [R1+0x6e8] ;  /* 0x0006e80001167983 */ /* 0x000ea80000300800 */
[----:B------:R-:W2:Y:S04]  /*17f50*/  LDL.LU R23, [R1+0x6ec] ;  /* 0x0006ec0001177983 */ /* 0x000ea80000300800 */
[----:B------:R-:W-:Y:S04]  /*17f60*/  STL.64 [R1+0x26c0], R14 ;  /* 0x0026c00e01007387 */ /* 0x000fe80000100a00 */
[----:B------:R3:W-:Y:S04]  /*17f70*/  STL.64 [R1+0x26b8], R12 ;  /* 0x0026b80c01007387 */ /* 0x0007e80000100a00 */
[----:B---3--:R-:W3:Y:S04]  /*17f80*/  LDL.LU R12, [R1+0x570] ;  /* 0x00057000010c7983 */ /* 0x008ee80000300800 */
[----:B------:R-:W3:Y:S04]  /*17f90*/  LDL.LU R13, [R1+0x574] ;  /* 0x00057400010d7983 */ /* 0x000ee80000300800 */
[----:B------:R-:W4:Y:S04]  /*17fa0*/  LDL.LU R14, [R1+0x578] ;  /* 0x00057800010e7983 */ /* 0x000f280000300800 */
[----:B------:R-:W4:Y:S04]  /*17fb0*/  LDL.LU R15, [R1+0x57c] ;  /* 0x00057c00010f7983 */ /* 0x000f280000300800 */
[----:B----4-:R-:W-:Y:S04]  /*17fc0*/  STL.64 [R1+0x26d8], R14 ;  /* 0x0026d80e01007387 */ /* 0x010fe80000100a00 */
[----:B---3--:R3:W-:Y:S04]  /*17fd0*/  STL.64 [R1+0x26d0], R12 ;  /* 0x0026d00c01007387 */ /* 0x0087e80000100a00 */
[----:B---3--:R-:W3:Y:S04]  /*17fe0*/  LDL.LU R12, [R1+0x590] ;  /* 0x00059000010c7983 */ /* 0x008ee80000300800 */
[----:B------:R-:W3:Y:S04]  /*17ff0*/  LDL.LU R13, [R1+0x594] ;  /* 0x00059400010d7983 */ /* 0x000ee80000300800 */
[----:B------:R-:W3:Y:S04]  /*18000*/  LDL.LU R14, [R1+0x598] ;  /* 0x00059800010e7983 */ /* 0x000ee80000300800 */
[----:B------:R-:W3:Y:S04]  /*18010*/  LDL.LU R15, [R1+0x59c] ;  /* 0x00059c00010f7983 */ /* 0x000ee80000300800 */
[----:B-1----:R1:W-:Y:S04]  /*18020*/  STL.64 [R1+0x25f8], R10 ;  /* 0x0025f80a01007387 */ /* 0x0023e80000100a00 */
[----:B------:R4:W-:Y:S04]  /*18030*/  STL.64 [R1+0x25f0], R8 ;  /* 0x0025f00801007387 */ /* 0x0009e80000100a00 */
[----:B-1----:R-:W2:Y:S04]  /*18040*/  LDL.64 R10, [R1+0x68] ;  /* 0x00006800010a7983 */ /* 0x002ea80000100a00 */
[----:B------:R-:W-:Y:S01]  /*18050*/  STL.64 [R1+0x1c0], R24 ;  /* 0x0001c01801007387 */ /* 0x000fe20000100a00 */
[----:B----4-:R-:W-:-:S02]  /*18060*/  IMAD.MOV.U32 R9, RZ, RZ, R18 ;  /* 0x000000ffff097224 */ /* 0x010fc400078e0012 */
[----:B------:R-:W-:Y:S01]  /*18070*/  IMAD.MOV.U32 R8, RZ, RZ, R19 ;  /* 0x000000ffff087224 */ /* 0x000fe200078e0013 */
        /* <DEDUP_REMOVED lines=22> */
[C---:B--2---:R-:W-:Y:S11]  /*181e0*/  HMMA.1688.F32.TF32 R20, R4.reuse, R26, R20 ;  /* 0x0000001a0414723c */ /* 0x044ff60000081014 */
[----:B------:R-:W-:Y:S11]  /*181f0*/  @!UPT UIADD3 URZ, URZ, URZ, URZ ;  /* 0x0000003f3f3ff290 */ /* 0x000ff6000fffe03f */
[----:B------:R-:W-:Y:S01]  /*18200*/  @!UPT UIADD3 URZ, URZ, URZ, URZ ;  /* 0x0000003f3f3ff290 */ /* 0x000fe2000fffe03f */
[----:B------:R-:W-:Y:S04]  /*18210*/  STL.64 [R1+0x290], R20 ;  /* 0x0002901401007387 */ /* 0x000fe80000100a00 */
[----:B------:R1:W-:Y:S04]  /*18220*/  STL.64 [R1+0x298], R22 ;  /* 0x0002981601007387 */ /* 0x0003e80000100a00 */
[----:B-1----:R-:W2:Y:S04]  /*18230*/  LDL.LU.64 R22, [R1+0x26e8] ;  /* 0x0026e80001167983 */ /* 0x002ea80000300a00 */
[----:B------:R1:W-:Y:S04]  /*18240*/  STL.64 [R1+0x25b8], R26 ;  /* 0x0025b81a01007387 */ /* 0x0003e80000100a00 */
[----:B------:R-:W2:Y:S04]  /*18250*/  LDL.LU R24, [R1+0x5a0] ;  /* 0x0005a00001187983 */ /* 0x000ea80000300800 */
[----:B------:R-:W2:Y:S04]  /*18260*/  LDL.LU R25, [R1+0x5a4] ;  /* 0x0005a40001197983 */ /* 0x000ea80000300800 */
[----:B-1----:R-:W2:Y:S04]  /*18270*/  LDL.LU R26, [R1+0x5a8] ;  /* 0x0005a800011a7983 */ /* 0x002ea80000300800 */
[----:B------:R-:W2:Y:S02]  /*18280*/  LDL.LU R27, [R1+0x5ac] ;  /* 0x0005ac00011b7983 */ /* 0x000ea40000300800 */
[C---:B--2---:R-:W-:Y:S11]  /*18290*/  HMMA.1688.F32.TF32 R24, R4.reuse, R22, R24 ;  /* 0x000000160418723c */ /* 0x044ff60000081018 */
[----:B------:R-:W-:Y:S11]  /*182a0*/  @!UPT UIADD3 URZ, URZ, URZ, URZ ;  /* 0x0000003f3f3ff290 */ /* 0x000ff6000fffe03f */
[----:B------:R-:W-:Y:S01]  /*182b0*/  @!UPT UIADD3 URZ, URZ, URZ, URZ ;  /* 0x0000003f3f3ff290 */ /* 0x000fe2000fffe03f */
[----:B------:R-:W-:Y:S04]  /*182c0*/  STL.64 [R1+0x280], R24 ;  /* 0x0002801801007387 */ /* 0x000fe80000100a00 */
[----:B------:R1:W-:Y:S02]  /*182d0*/  STL.64 [R1+0x288], R26 ;  /* 0x0002881a01007387 */ /* 0x0003e40000100a00 */
[----:B-1----:R-:W-:Y:S02]  /*182e0*/  IMAD.MOV.U32 R27, RZ, RZ, R22 ;  /* 0x000000ffff1b7224 */ /* 0x002fe400078e0016 */
[----:B------:R-:W-:Y:S02]  /*182f0*/  IMAD.MOV.U32 R26, RZ, RZ, R23 ;  /* 0x000000ffff1a7224 */ /* 0x000fe400078e0017 */
[----:B------:R-:W3:Y:S02]  /*18300*/  LDL.LU.64 R22, [R1+0x26e0] ;  /* 0x0026e00001167983 */ /* 0x000ee40000300a00 */
[C---:B---3--:R-:W-:Y:S02]  /*18310*/  HMMA.1688.F32.TF32 R20, R4.reuse, R22, R12 ;  /* 0x000000160414723c */ /* 0x048fe4000008100c */
        /* <DEDUP_REMOVED lines=19> */
[----:B-1----:R-:W4:Y:S04]  /*18450*/  LDL.LU.64 R22, [R1+0x2698] ;  /* 0x0026980001167983 */ /* 0x002f280000300a00 */
        /* <DEDUP_REMOVED lines=50> */
[----:B------:R-:W-:-:S03]  /*18780*/  IMAD.MOV.U32 R25, RZ, RZ, R10 ;  /* 0x000000ffff197224 */ /* 0x000fc600078e000a */
[----:B------:R1:W-:Y:S01]  /*18790*/  STL.64 [R1+0x2578], R22 ;  /* 0x0025781601007387 */ /* 0x0003e20000100a00 */
[----:B------:R-:W-:Y:S02]  /*187a0*/  IMAD.MOV.U32 R24, RZ, RZ, R11 ;  /* 0x000000ffff187224 */ /* 0x000fe400078e000b */
[----:B-1----:R-:W-:Y:S02]  /*187b0*/  IMAD.MOV.U32 R22, RZ, RZ, R9 ;  /* 0x000000ffff167224 */ /* 0x002fe400078e0009 */
[----:B------:R-:W-:Y:S01]  /*187c0*/  IMAD.MOV.U32 R23, RZ, RZ, R8 ;  /* 0x000000ffff177224 */ /* 0x000fe200078e0008 */
[----:B--2---:R-:W-:Y:S01]  /*187d0*/  HMMA.1688.F32.TF32 R4, R4, R10, R12 ;  /* 0x0000000a0404723c */ /* 0x004fe2000008100c */
[----:B------:R-:W-:Y:S04]  /*187e0*/  LDS R14, [R2+0x6600] ;  /* 0x00660000020e7984 */ /* 0x000fe80000000800 */
[----:B------:R-:W1:Y:S04]  /*187f0*/  LDS R15, [R0+0x6600] ;  /* 0x00660000000f7984 */ /* 0x000e680000000800 */
[----:B------:R-:W-:Y:S04]  /*18800*/  LDS R12, [R2+0x4600] ;  /* 0x00460000020c7984 */ /* 0x000fe80000000800 */
[----:B------:R-:W4:Y:S10]  /*18810*/  LDS R13, [R0+0x4600] ;  /* 0x00460000000d7984 */ /* 0x000f340000000800 */
[----:B------:R3:W-:Y:S04]  /*18820*/  STL.64 [R1+0xa20], R4 ;  /* 0x000a200401007387 */ /* 0x0007e80000100a00 */
[----:B------:R4:W-:Y:S04]  /*18830*/  STL.64 [R1+0xa28], R6 ;  /* 0x000a280601007387 */ /* 0x0009e80000100a00 */
[----:B------:R-:W2:Y:S04]  /*18840*/  LDL.LU.64 R10, [R1+0x25f8] ;  /* 0x0025f800010a7983 */ /* 0x000ea80000300a00 */
[----:B------:R-:W2:Y:S04]  /*18850*/  LDL.LU.64 R8, [R1+0x25f0] ;  /* 0x0025f00001087983 */ /* 0x000ea80000300a00 */
[----:B---3--:R-:W2:Y:S04]  /*18860*/  LDL.LU R4, [R1+0x850] ;  /* 0x0008500001047983 */ /* 0x008ea80000300800 */
[----:B------:R-:W2:Y:S04]  /*18870*/  LDL.LU R5, [R1+0x854] ;  /* 0x0008540001057983 */ /* 0x000ea80000300800 */
[----:B----4-:R-:W2:Y:S04]  /*18880*/  LDL.LU R6, [R1+0x858] ;  /* 0x0008580001067983 */ /* 0x010ea80000300800 */
[----:B------:R-:W2:Y:S04]  /*18890*/  LDL.LU R7, [R1+0x85c] ;  /* 0x00085c0001077983 */ /* 0x000ea80000300800 */
[----:B-1----:R-:W-:Y:S04]  /*188a0*/  STL.64 [R1+0x2518], R14 ;  /* 0x0025180e01007387 */ /* 0x002fe80000100a00 */
[----:B------:R-:W-:Y:S04]  /*188b0*/  STL.64 [R1+0x2510], R12 ;  /* 0x0025100c01007387 */ /* 0x000fe80000100a00 */
[----:B------:R-:W3:Y:S01]  /*188c0*/  LDL.LU R20, [R1+0x630] ;  /* 0x0006300001147983 */ /* 0x000ee20000300800 */
[----:B--2---:R-:W-:Y:S11]  /*188d0*/  HMMA.1688.F32.TF32 R4, R8, R22, R4 ;  /* 0x000000160804723c */ /* 0x004ff60000081004 */
[----:B------:R-:W-:Y:S11]  /*188e0*/  @!UPT UIADD3 URZ, URZ, URZ, URZ ;  /* 0x0000003f3f3ff290 */ /* 0x000ff6000fffe03f */
[----:B------:R-:W-:Y:S01]  /*188f0*/  @!UPT UIADD3 URZ, URZ, URZ, URZ ;  /* 0x0000003f3f3ff290 */ /* 0x000fe2000fffe03f */
[----:B------:R-:W-:Y:S04]  /*18900*/  STL.64 [R1+0x1a0], R4 ;  /* 0x0001a00401007387 */ /* 0x000fe80000100a00 */
[----:B------:R-:W-:Y:S04]  /*18910*/  STL.64 [R1+0x1a8], R6 ;  /* 0x0001a80601007387 */ /* 0x000fe80000100a00 */
[----:B------:R-:W3:Y:S04]  /*18920*/  LDL.LU R21, [R1+0x634] ;  /* 0x0006340001157983 */ /* 0x000ee80000300800 */
[----:B------:R-:W2:Y:S04]  /*18930*/  LDL.LU R22, [R1+0x638] ;  /* 0x0006380001167983 */ /* 0x000ea80000300800 */
[----:B------:R-:W2:Y:S04]  /*18940*/  LDL.LU R23, [R1+0x63c] ;  /* 0x00063c0001177983 */ /* 0x000ea80000300800 */
[----:B------:R-:W-:Y:S04]  /*18950*/  LDS R6, [R2+0x6700] ;  /* 0x0067000002067984 */ /* 0x000fe80000000800 */
[----:B------:R-:W1:Y:S04]  /*18960*/  LDS R7, [R0+0x6700] ;  /* 0x0067000000077984 */ /* 0x000e680000000800 */
[----:B------:R-:W-:Y:S04]  /*18970*/  LDS R4, [R2+0x4700] ;  /* 0x0047000002047984 */ /* 0x000fe80000000800 */
[----:B------:R-:W4:Y:S04]  /*18980*/  LDS R5, [R0+0x4700] ;  /* 0x0047000000057984 */ /* 0x000f280000000800 */
[----:B--2---:R2:W-:Y:S04]  /*18990*/  STL.64 [R1+0x2588], R22 ;  /* 0x0025881601007387 */ /* 0x0045e80000100a00 */
[----:B---3--:R-:W-:Y:S04]  /*189a0*/  STL.64 [R1+0x2580], R20 ;  /* 0x0025801401007387 */ /* 0x008fe80000100a00 */
[----:B--2---:R-:W2:Y:S04]  /*189b0*/  LDL.64 R22, [R1+0x108] ;  /* 0x0001080001167983 */ /* 0x004ea80000100a00 */
[----:B--2---:R2:W-:Y:S02]  /*189c0*/  STL.64 [R1+0x2598], R22 ;  /* 0x0025981601007387 */ /* 0x0045e40000100a00 */
[----:B--2---:R-:W-:-:S02]  /*189d0*/  IMAD.MOV.U32 R22, RZ, RZ, R27 ;  /* 0x000000ffff167224 */ /* 0x004fc400078e001b */
[----:B------:R-:W-:Y:S02]  /*189e0*/  IMAD.MOV.U32 R23, RZ, RZ, R26 ;  /* 0x000000ffff177224 */ /* 0x000fe400078e001a */
[----:B------:R-:W-:Y:S02]  /*189f0*/  IMAD.MOV.U32 R26, RZ, RZ, R29 ;  /* 0x000000ffff1a7224 */ /* 0x000fe400078e001d */
[----:B------:R-:W-:Y:S01]  /*18a00*/  IMAD.MOV.U32 R27, RZ, RZ, R28 ;  /* 0x000000ffff1b7224 */ /* 0x000fe200078e001c */
[----:B------:R-:W2:Y:S04]  /*18a10*/  LDL.LU R29, [R1+0x25e8] ;  /* 0x0025e800011d7983 */ /* 0x000ea80000300800 */
[----:B------:R-:W-:Y:S04]  /*18a20*/  STL.64 [R1+0x25d0], R26 ;  /* 0x0025d01a01007387 */ /* 0x000fe80000100a00 */
[----:B------:R3:W-:Y:S04]  /*18a30*/  STL.64 [R1+0x25b0], R22 ;  /* 0x0025b01601007387 */ /* 0x0007e80000100a00 */
[----:B------:R-:W2:Y:S04]  /*18a40*/  LDL.LU R20, [R1+0x720] ;  /* 0x0007200001147983 */ /* 0x000ea80000300800 */
[----:B------:R-:W2:Y:S04]  /*18a50*/  LDL.LU R21, [R1+0x724] ;  /* 0x0007240001157983 */ /* 0x000ea80000300800 */
[----:B---3--:R-:W3:Y:S04]  /*18a60*/  LDL.LU R22, [R1+0x728] ;  /* 0x0007280001167983 */ /* 0x008ee80000300800 */
[----:B------:R-:W3:Y:S04]  /*18a70*/  LDL.LU R23, [R1+0x72c] ;  /* 0x00072c0001177983 */ /* 0x000ee80000300800 */
[----:B---3--:R-:W-:Y:S01]  /*18a80*/  STL.64 [R1+0x25c8], R22 ;  /* 0x0025c81601007387 */ /* 0x008fe20000100a00 */
[----:B--2---:R2:W-:Y:S03]  /*18a90*/  STL.64 [R1+0x25c0], R20 ;  /* 0x0025c01401007387 */ /* 0x0045e60000100a00 */
[----:B--2---:R-:W2:Y:S01]  /*18aa0*/  LDL.LU R20, [R1+0x760] ;  /* 0x0007600001147983 */ /* 0x004ea20000300800 */
[----:B------:R-:W2:Y:S02]  /*18ab0*/  LDL.LU R21, [R1+0x764] ;  /* 0x0007640001157983 */ /* 0x000ea40000300800 */
[----:B------:R-:W3:Y:S02]  /*18ac0*/  LDL.LU R22, [R1+0x768] ;  /* 0x0007680001167983 */ /* 0x000ee40000300800 */
[----:B------:R-:W3:Y:S02]  /*18ad0*/  LDL.LU R23, [R1+0x76c] ;  /* 0x00076c0001177983 */ /* 0x000ee40000300800 */
[----:B---3--:R-:W-:Y:S01]  /*18ae0*/  STL.64 [R1+0x25e0], R22 ;  /* 0x0025e01601007387 */ /* 0x008fe20000100a00 */
[----:B--2---:R2:W-:Y:S03]  /*18af0*/  STL.64 [R1+0x25d8], R20 ;  /* 0x0025d81401007387 */ /* 0x0045e60000100a00 */
[----:B--2---:R-:W2:Y:S01]  /*18b00*/  LDL.LU R20, [R1+0x790] ;  /* 0x0007900001147983 */ /* 0x004ea20000300800 */
[----:B------:R-:W2:Y:S02]  /*18b10*/  LDL.LU R21, [R1+0x794] ;  /* 0x0007940001157983 */ /* 0x000ea40000300800 */
[----:B------:R-:W2:Y:S02]  /*18b20*/  LDL.LU R22, [R1+0x798] ;  /* 0x0007980001167983 */ /* 0x000ea40000300800 */
[----:B------:R-:W2:Y:S01]  /*18b30*/  LDL.LU R23, [R1+0x79c] ;  /* 0x00079c0001177983 */ /* 0x000ea20000300800 */
[----:B------:R-:W3:Y:S01]  /*18b40*/  LDL.64 R18, [R1+0xf8] ;  /* 0x0000f80001127983 */ /* 0x000ee20000100a00 */
[----:B------:R-:W-:-:S02]  /*18b50*/  IMAD.MOV.U32 R27, RZ, RZ, R16 ;  /* 0x000000ffff1b7224 */ /* 0x000fc400078e0010 */
[----:B------:R-:W-:Y:S01]  /*18b60*/  IMAD.MOV.U32 R26, RZ, RZ, R17 ;  /* 0x000000ffff1a7224 */ /* 0x000fe200078e0011 */
[----:B---3--:R3:W-:Y:S01]  /*18b70*/  STL.64 [R1+0x2590], R18 ;  /* 0x0025901201007387 */ /* 0x0087e20000100a00 */
[----:B------:R-:W2:Y:S02]  /*18b80*/  LDL.LU R16, [R1+0x6f0] ;  /* 0x0006f00001107983 */ /* 0x000ea40000300800 */
[----:B------:R-:W2:Y:S01]  /*18b90*/  LDL.LU R17, [R1+0x6f4] ;  /* 0x0006f40001117983 */ /* 0x000ea20000300800 */
[----:B---3--:R-:W3:Y:S01]  /*18ba0*/  LDL.LU R18, [R1+0x6f8] ;  /* 0x0006f80001127983 */ /* 0x008ee20000300800 */
[----:B------:R-:W3:Y:S03]  /*18bb0*/  LDL.LU R19, [R1+0x6fc] ;  /* 0x0006fc0001137983 */ /* 0x000ee60000300800 */
[----:B---3--:R-:W-:Y:S01]  /*18bc0*/  STL.64 [R1+0x25a8], R18 ;  /* 0x0025a81201007387 */ /* 0x008fe20000100a00 */
[----:B--2---:R2:W-:Y:S03]  /*18bd0*/  STL.64 [R1+0x25a0], R16 ;  /* 0x0025a01001007387 */ /* 0x0045e60000100a00 */
[----:B--2---:R-:W2:Y:S01]  /*18be0*/  LDL.LU R16, [R1+0x700] ;  /* 0x0007000001107983 */ /* 0x004ea20000300800 */
[----:B------:R-:W2:Y:S02]  /*18bf0*/  LDL.LU R17, [R1+0x704] ;  /* 0x0007040001117983 */ /* 0x000ea40000300800 */
[----:B------:R-:W2:Y:S02]  /*18c00*/  LDL.LU R18, [R1+0x708] ;  /* 0x0007080001127983 */ /* 0x000ea40000300800 */
[----:B------:R-:W2:Y:S01]  /*18c10*/  LDL.LU R19, [R1+0x70c] ;  /* 0x00070c0001137983 */ /* 0x000ea20000300800 */
[----:B------:R-:W3:Y:S01]  /*18c20*/  LDL.LU R12, [R1+0x610] ;  /* 0x00061000010c7983 */ /* 0x000ee20000300800 */
[----:B------:R-:W3:Y:S02]  /*18c30*/  LDL.LU R13, [R1+0x614] ;  /* 0x00061400010d7983 */ /* 0x000ee40000300800 */
[----:B------:R-:W3:Y:S02]  /*18c40*/  LDL.LU R14, [R1+0x618] ;  /* 0x00061800010e7983 */ /* 0x000ee40000300800 */
[----:B------:R-:W3:Y:S01]  /*18c50*/  LDL.LU R15, [R1+0x61c] ;  /* 0x00061c00010f7983 */ /* 0x000ee20000300800 */
[----:B------:R-:W-:Y:S01]  /*18c60*/  STL [R1+0x24a4], R2 ;  /* 0x0024a40201007387 */ /* 0x000fe20000100800 */
[----:B------:R-:W-:Y:S02]  /*18c70*/  STL [R1+0x24a8], R0 ;  /* 0x0024a80001007387 */ /* 0x000fe40000100800 */
[----:B-1----:R1:W-:Y:S02]  /*18c80*/  STL.64 [R1+0x2398], R6 ;  /* 0x0023980601007387 */ /* 0x0023e40000100a00 */
[----:B-1----:R-:W-:-:S02]  /*18c90*/  IMAD.MOV.U32 R6, RZ, RZ, R25 ;  /* 0x000000ffff067224 */ /* 0x002fc400078e0019 */
[----:B------:R-:W-:Y:S02]  /*18ca0*/  IMAD.MOV.U32 R7, RZ, RZ, R24 ;  /* 0x000000ffff077224 */ /* 0x000fe400078e0018 */
[C---:B------:R-:W-:Y:S01]  /*18cb0*/  HMMA.1688.F32.TF32 R24, R8.reuse, R26, R20 ;  /* 0x0000001a0818723c */ /* 0x040fe20000081014 */
[----:B----4-:R-:W-:Y:S02]  /*18cc0*/  STL.64 [R1+0x2390], R4 ;  /* 0x0023900401007387 */ /* 0x010fe40000100a00 */
[----:B------:R1:W-:Y:S02]  /*18cd0*/  STL.64 [R1+0x2520], R6 ;  /* 0x0025200601007387 */ /* 0x0003e40000100a00 */
[----:B-1----:R-:W4:Y:S01]  /*18ce0*/  LDL.64 R6, [R1+0xe8] ;  /* 0x0000e80001067983 */ /* 0x002f220000100a00 */
[----:B------:R-:W2:Y:S02]  /*18cf0*/  LDL.LU.64 R22, [R1+0x25e0] ;  /* 0x0025e00001167983 */ /* 0x000ea40000300a00 */
[----:B------:R-:W2:Y:S11]  /*18d00*/  LDL.LU.64 R20, [R1+0x25d8] ;  /* 0x0025d80001147983 */ /* 0x000eb60000300a00 */
[----:B------:R-:W-:Y:S04]  /*18d10*/  @!UPT UIADD3 URZ, URZ, URZ, URZ ;  /* 0x0000003f3f3ff290 */ /* 0x000fe8000fffe03f */
[----:B------:R-:W-:Y:S01]  /*18d20*/  STL.64 [R1+0x190], R24 ;  /* 0x0001901801007387 */ /* 0x000fe20000100a00 */
[----:B------:R1:W-:Y:S03]  /*18d30*/  STL.64 [R1+0x198], R26 ;  /* 0x0001981a01007387 */ /* 0x0003e60000100a00 */
[----:B-1----:R-:W2:Y:S02]  /*18d40*/  LDL.LU.64 R26, [R1+0x25d0] ;  /* 0x0025d000011a7983 */ /* 0x002ea40000300a00 */
[C---:B--2---:R-:W-:Y:S02]  /*18d50*/  HMMA.1688.F32.TF32 R24, R8.reuse, R26, R20 ;  /* 0x0000001a0818723c */ /* 0x044fe40000081014 */
[----:B------:R-:W2:Y:S01]  /*18d60*/  LDL.LU.64 R22, [R1+0x25c8] ;  /* 0x0025c80001167983 */ /* 0x000ea20000300a00 */
[----:B------:R-:W2:Y:S11]  /*18d70*/  LDL.LU.64 R20, [R1+0x25c0] ;  /* 0x0025c00001147983 */ /* 0x000eb60000300a00 */
[----:B------:R-:W-:Y:S09]  /*18d80*/  @!UPT UIADD3 URZ, URZ, URZ, URZ ;  /* 0x0000003f3f3ff290 */ /* 0x000ff2000fffe03f */
[----:B------:R-:W-:Y:S01]  /*18d90*/  STL.64 [R1+0x260], R24 ;  /* 0x0002601801007387 */ /* 0x000fe20000100a00 */
[----:B------:R1:W-:Y:S03]  /*18da0*/  STL.64 [R1+0x268], R26 ;  /* 0x0002681a01007387 */ /* 0x0003e60000100a00 */
[----:B-1----:R-:W2:Y:S02]  /*18db0*/  LDL.LU.64 R26, [R1+0x25b8] ;  /* 0x0025b800011a7983 */ /* 0x002ea40000300a00 */
[C---:B--2---:R-:W-:Y:S11]  /*18dc0*/  HMMA.1688.F32.TF32 R20, R8.reuse, R26, R20 ;  /* 0x0000001a0814723c */ /* 0x044ff60000081014 */
[----:B------:R-:W-:Y:S11]  /*18dd0*/  @!UPT UIADD3 URZ, URZ, URZ, URZ ;  /* 0x0000003f3f3ff290 */ /* 0x000ff6000fffe03f */
[----:B------:R-:W-:Y:S01]  /*18de0*/  @!UPT UIADD3 URZ, URZ, URZ, URZ ;  /* 0x0000003f3f3ff290 */ /* 0x000fe2000fffe03f */
[----:B------:R-:W-:Y:S01]  /*18df0*/  STL.64 [R1+0x250], R20 ;  /* 0x0002501401007387 */ /* 0x000fe20000100a00 */
[----:B------:R1:W-:Y:S03]  /*18e00*/  STL.64 [R1+0x258], R22 ;  /* 0x0002581601007387 */ /* 0x0003e60000100a00 */
[----:B-1----:R-:W2:Y:S01]  /*18e10*/  LDL.LU.64 R22, [R1+0x25b0] ;  /* 0x0025b00001167983 */ /* 0x002ea20000300a00 */
[----:B------:R1:W-:Y:S02]  /*18e20*/  STL.64 [R1+0x24e0], R26 ;  /* 0x0024e01a01007387 */ /* 0x0003e40000100a00 */
[----:B------:R-:W4:Y:S02]  /*18e30*/  LDL.LU R24, [R1+0x620] ;  /* 0x0006200001187983 */ /* 0x000f240000300800 */
[----:B------:R-:W4:Y:S01]  /*18e40*/  LDL.LU R25, [R1+0x624] ;  /* 0x0006240001197983 */ /* 0x000f220000300800 */
[----:B-1----:R-:W4:Y:S01]  /*18e50*/  LDL.LU R26, [R1+0x628] ;  /* 0x00062800011a7983 */ /* 0x002f220000300800 */
[----:B------:R-:W4:Y:S01]  /*18e60*/  LDL.LU R27, [R1+0x62c] ;  /* 0x00062c00011b7983 */ /* 0x000f220000300800 */
[C---:B--2---:R-:W-:Y:S02]  /*18e70*/  HMMA.1688.F32.TF32 R20, R8.reuse, R22, R16 ;  /* 0x000000160814723c */ /* 0x044fe40000081010 */
[----:B------:R-:W2:Y:S01]  /*18e80*/  LDL.LU.64 R18, [R1+0x25a8] ;  /* 0x0025a80001127983 */ /* 0x000ea20000300a00 */
[----:B------:R-:W2:Y:S11]  /*18e90*/  LDL.LU.64 R16, [R1+0x25a0] ;  /* 0x0025a00001107983 */ /* 0x000eb60000300a00 */
[----:B------:R-:W-:Y:S09]  /*18ea0*/  @!UPT UIADD3 URZ, URZ, URZ, URZ ;  /* 0x0000003f3f3ff290 */ /* 0x000ff2000fffe03f */
[----:B------:R-:W-:Y:S01]  /*18eb0*/  STL.64 [R1+0x240], R20 ;  /* 0x0002401401007387 */ /* 0x000fe20000100a00 */
[----:B------:R1:W-:Y:S03]  /*18ec0*/  STL.64 [R1+0x248], R22 ;  /* 0x0002481601007387 */ /* 0x0003e60000100a00 */
[----:B-1----:R-:W2:Y:S02]  /*18ed0*/  LDL.LU.64 R22, [R1+0x2598] ;  /* 0x0025980001167983 */ /* 0x002ea40000300a00 */
[C---:B--2---:R-:W-:Y:S01]  /*18ee0*/  HMMA.1688.F32.TF32 R16, R8.reuse, R22, R16 ;  /* 0x000000160810723c */ /* 0x044fe20000081010 */
[----:B------:R-:W-:Y:S02]  /*18ef0*/  IMAD.MOV.U32 R2, RZ, RZ, R22 ;  /* 0x000000ffff027224 */ /* 0x000fe400078e0016 */
[----:B------:R-:W-:Y:S11]  /*18f00*/  IMAD.MOV.U32 R28, RZ, RZ, R23 ;  /* 0x000000ffff1c7224 */ /* 0x000ff600078e0017 */
[----:B------:R-:W-:Y:S09]  /*18f10*/  @!UPT UIADD3 URZ, URZ, URZ, URZ ;  /* 0x0000003f3f3ff290 */ /* 0x000ff2000fffe03f */
[----:B------:R-:W-:Y:S01]  /*18f20*/  STL.64 [R1+0x230], R16 ;  /* 0x0002301001007387 */ /* 0x000fe20000100a00 */
[----:B------:R1:W-:Y:S03]  /*18f30*/  STL.64 [R1+0x238], R18 ;  /* 0x0002381201007387 */ /* 0x0003e60000100a00 */
[----:B-1----:R-:W2:Y:S01]  /*18f40*/  LDL.LU.64 R18, [R1+0x2590] ;  /* 0x0025900001127983 */ /* 0x002ea20000300a00 */
[----:B------:R-:W2:Y:S02]  /*18f50*/  LDL.LU.64 R22, [R1+0x2588] ;  /* 0x0025880001167983 */ /* 0x000ea40000300a00 */
[----:B------:R-:W2:Y:S02]  /*18f60*/  LDL.LU.64 R20, [R1+0x2580] ;  /* 0x0025800001147983 */ /* 0x000ea40000300a00 */
[----:B------:R-:W-:Y:S01]  /*18f70*/  STL [R1+0x24b0], R28 ;  /* 0x0024b01c01007387 */ /* 0x000fe20000100800 */
[----:B------:R-:W-:Y:S01]  /*18f80*/  STL [R1+0x24ac], R2 ;  /* 0x0024ac0201007387 */ /* 0x000fe20000100800 */
[C---:B--2---:R-:W-:Y:S01]  /*18f90*/  HMMA.1688.F32.TF32 R20, R8.reuse, R18, R20 ;  /* 0x000000120814723c */ /* 0x044fe20000081014 */
[----:B------:R-:W-:Y:S11]  /*18fa0*/  IMAD.MOV.U32 R0, RZ, RZ, R19 ;  /* 0x000000ffff007224 */ /* 0x000ff600078e0013 */
[----:B------:R-:W-:Y:S11]  /*18fb0*/  @!UPT UIADD3 URZ, URZ, URZ, URZ ;  /* 0x0000003f3f3ff290 */ /* 0x000ff6000fffe03f */
[----:B------:R-:W-:Y:S01]  /*18fc0*/  STL.64 [R1+0xa00], R20 ;  /* 0x000a001401007387 */ /* 0x000fe20000100a00 */
[----:B------:R1:W-:Y:S03]  /*18fd0*/  STL.64 [R1+0xa08], R22 ;  /* 0x000a081601007387 */ /* 0x0003e60000100a00 */
[----:B-1----:R-:W2:Y:S01]  /*18fe0*/  LDL.LU.64 R22, [R1+0x2578] ;  /* 0x0025780001167983 */ /* 0x002ea20000300a00 */
[----:B------:R-:W3:Y:S01]  /*18ff0*/  LDL.LU.64 R18, [R1+0x2570] ;  /* 0x0025700001127983 */ /* 0x000ee20000300a00 */
[C---:B----4-:R-:W-:Y:S01]  /*19000*/  HMMA.1688.F32.TF32 R24, R8.reuse, R6, R24 ;  /* 0x000000060818723c */ /* 0x050fe20000081018 */
[----:B------:R-:W-:Y:S02]  /*19010*/  IMAD.MOV.U32 R21, RZ, RZ, R6 ;  /* 0x000000ffff157224 */ /* 0x000fe400078e0006 */
[----:B------:R-:W-:Y:S01]  /*19020*/  IMAD.MOV.U32 R20, RZ, RZ, R7 ;  /* 0x000000ffff147224 */ /* 0x000fe200078e0007 */
[----:B------:R-:W-:Y:S11]  /*19030*/  STL [R1+0x24b4], R0 ;  /* 0x0024b40001007387 */ /* 0x000ff60000100800 */
[----:B------:R-:W-:Y:S08]  /*19040*/  @!UPT UIADD3 URZ, URZ, URZ, URZ ;  /* 0x0000003f3f3ff290 */ /* 0x000ff0000fffe03f */
[----:B------:R-:W-:Y:S01]  /*19050*/  STL.64 [R1+0x9f0], R24 ;  /* 0x0009f01801007387 */ /* 0x000fe20000100a00 */
[----:B------:R-:W-:Y:S02]  /*19060*/  STL.64 [R1+0x9f8], R26 ;  /* 0x0009f81a01007387 */ /* 0x000fe40000100a00 */
[----:B------:R1:W-:Y:S02]  /*19070*/  STL [R1+0x24bc], R20 ;  /* 0x0024bc1401007387 */ /* 0x0003e40000100800 */
[----:B------:R4:W-:Y:S01]  /*19080*/  STL [R1+0x24b8], R21 ;  /* 0x0024b81501007387 */ /* 0x0009e20000100800 */
[C---:B---3--:R-:W-:Y:S01]  /*19090*/  HMMA.1688.F32.TF32 R4, R8.reuse, R18, R12 ;  /* 0x000000120804723c */ /* 0x048fe2000008100c */
[----:B--2---:R2:W-:Y:S11]  /*190a0*/  STL.64 [R1+0x2560], R22 ;  /* 0x0025601601007387 */ /* 0x0045f60000100a00 */
[----:B------:R-:W-:Y:S11]  /*190b0*/  @!UPT UIADD3 URZ, URZ, URZ, URZ ;  /* 0x0000003f3f3ff290 */ /* 0x000ff6000fffe03f */
[----:B------:R2:W-:Y:S01]  /*190c0*/  STL.64 [R1+0x9e0], R4 ;  /* 0x0009e00401007387 */ /* 0x0005e20000100a00 */
[----:B------:R2:W-:Y:S02]  /*190d0*/  STL.64 [R1+0x9e8], R6 ;  /* 0x0009e80601007387 */ /* 0x0005e40000100a00 */
[----:B-1----:R-:W3:Y:S02]  /*190e0*/  LDL.LU R20, [R1+0x600] ;  /* 0x0006000001147983 */ /* 0x002ee40000300800 */
[----:B----4-:R-:W3:Y:S01]  /*190f0*/  LDL.LU R21, [R1+0x604] ;  /* 0x0006040001157983 */ /* 0x010ee20000300800 */
[----:B--2---:R-:W3:Y:S01]  /*19100*/  LDL.LU R22, [R1+0x608] ;  /* 0x0006080001167983 */ /* 0x004ee20000300800 */
[----:B------:R-:W3:Y:S02]  /*19110*/  LDL.LU R23, [R1+0x60c] ;  /* 0x00060c0001177983 */ /* 0x000ee40000300800 */
[----:B------:R-:W3:Y:S01]  /*19120*/  LDL.64 R26, [R1+0xc8] ;  /* 0x0000c800011a7983 */ /* 0x000ee20000100a00 */
[----:B------:R-:W2:Y:S01]  /*19130*/  LDL.LU R4, [R1+0x5c0] ;  /* 0x0005c00001047983 */ /* 0x000ea20000300800 */
[----:B------:R-:W2:Y:S02]  /*19140*/  LDL.LU R5, [R1+0x5c4] ;  /* 0x0005c40001057983 */ /* 0x000ea40000300800 */
[----:B------:R-:W4:Y:S02]  /*19150*/  LDL.LU R6, [R1+0x5c8] ;  /* 0x0005c80001067983 */ /* 0x000f240000300800 */
[----:B------:R-:W4:Y:S02]  /*19160*/  LDL.LU R7, [R1+0x5cc] ;  /* 0x0005cc0001077983 */ /* 0x000f240000300800 */
[----:B----4-:R1:W-:Y:S01]  /*19170*/  STL.64 [R1+0x2530], R6 ;  /* 0x0025300601007387 */ /* 0x0103e20000100a00 */
[----:B--2---:R-:W-:Y:S03]  /*19180*/  STL.64 [R1+0x2528], R4 ;  /* 0x0025280401007387 */ /* 0x004fe60000100a00 */
[----:B-1----:R-:W2:Y:S04]  /*19190*/  LDL.64 R6, [R1+0x98] ;  /* 0x0000980001067983 */ /* 0x002ea80000100a00 */
[----:B--2---:R1:W-:Y:S04]  /*191a0*/  STL.64 [R1+0x2540], R6 ;  /* 0x0025400601007387 */ /* 0x0043e80000100a00 */
[----:B-1----:R-:W2:Y:S04]  /*191b0*/  LDL.64 R6, [R1+0xa8] ;  /* 0x0000a80001067983 */ /* 0x002ea80000100a00 */
[----:B--2---:R1:W-:Y:S01]  /*191c0*/  STL.64 [R1+0x2558], R6 ;  /* 0x0025580601007387 */ /* 0x0043e20000100a00 */
[----:B------:R-:W2:Y:S02]  /*191d0*/  LDL.LU R4, [R1+0x5f0] ;  /* 0x0005f00001047983 */ /* 0x000ea40000300800 */
[----:B------:R-:W2:Y:S01]  /*191e0*/  LDL.LU R5, [R1+0x5f4] ;  /* 0x0005f40001057983 */ /* 0x000ea20000300800 */
[----:B-1----:R-:W2:Y:S01]  /*191f0*/  LDL.LU R6, [R1+0x5f8] ;  /* 0x0005f80001067983 */ /* 0x002ea20000300800 */
[----:B------:R-:W2:Y:S02]  /*19200*/  LDL.LU R7, [R1+0x5fc] ;  /* 0x0005fc0001077983 */ /* 0x000ea40000300800 */
[----:B------:R-:W4:Y:S01]  /*19210*/  LDL.64 R14, [R1+0x88] ;  /* 0x00008800010e7983 */ /* 0x000f220000100a00 */
[----:B---3--:R-:W-:Y:S01]  /*19220*/  HMMA.1688.F32.TF32 R20, R8, R26, R20 ;  /* 0x0000001a0814723c */ /* 0x008fe20000081014 */
[----:B----4-:R1:W-:Y:S01]  /*19230*/  STL.64 [R1+0x2538], R14 ;  /* 0x0025380e01007387 */ /* 0x0103e20000100a00 */
[----:B------:R-:W3:Y:S02]  /*19240*/  LDL.LU R12, [R1+0x5d0] ;  /* 0x0005d000010c7983 */ /* 0x000ee40000300800 */
[----:B------:R-:W3:Y:S01]  /*19250*/  LDL.LU R13, [R1+0x5d4] ;  /* 0x0005d400010d7983 */ /* 0x000ee20000300800 */
[----:B-1----:R-:W4:Y:S01]  /*19260*/  LDL.LU R14, [R1+0x5d8] ;  /* 0x0005d800010e7983 */ /* 0x002f220000300800 */
[----:B------:R-:W4:Y:S02]  /*19270*/  LDL.LU R15, [R1+0x5dc] ;  /* 0x0005dc00010f7983 */ /* 0x000f240000300800 */
[----:B------:R-:W-:-:S02]  /*19280*/  IMAD.MOV.U32 R2, RZ, RZ, R19 ;  /* 0x000000ffff027224 */ /* 0x000fc400078e0013 */
[----:B------:R-:W-:Y:S02]  /*19290*/  IMAD.MOV.U32 R28, RZ, RZ, R18 ;  /* 0x000000ffff1c7224 */ /* 0x000fe400078e0012 */
[----:B------:R-:W-:Y:S02]  /*192a0*/  IMAD.MOV.U32 R18, RZ, RZ, R29 ;  /* 0x000000ffff127224 */ /* 0x000fe400078e001d */
[----:B------:R-:W-:Y:S01]  /*192b0*/  IMAD.MOV.U32 R0, RZ, RZ, R27 ;  /* 0x000000ffff007224 */ /* 0x000fe200078e001b */
[----:B----4-:R-:W-:Y:S01]  /*192c0*/  STL.64 [R1+0x2550], R14 ;  /* 0x0025500e01007387 */ /* 0x010fe20000100a00 */
[----:B---3--:R1:W-:Y:S03]  /*192d0*/  STL.64 [R1+0x2548], R12 ;  /* 0x0025480c01007387 */ /* 0x0083e60000100a00 */
[----:B-1----:R-:W3:Y:S01]  /*192e0*/  LDL.LU R12, [R1+0x5e0] ;  /* 0x0005e000010c7983 */ /* 0x002ee20000300800 */
[----:B------:R-:W3:Y:S02]  /*192f0*/  LDL.LU R13, [R1+0x5e4] ;  /* 0x0005e400010d7983 */ /* 0x000ee40000300800 */
[----:B------:R-:W3:Y:S02]  /*19300*/  LDL.LU R14, [R1+0x5e8] ;  /* 0x0005e800010e7983 */ /* 0x000ee40000300800 */
[----:B------:R-:W3:Y:S01]  /*19310*/  LDL.LU R15, [R1+0x5ec] ;  /* 0x0005ec00010f7983 */ /* 0x000ee20000300800 */
[----:B------:R-:W4:Y:S01]  /*19320*/  LDL.LU R16, [R1+0x5b0] ;  /* 0x0005b00001107983 */ /* 0x000f220000300800 */
[----:B------:R-:W4:Y:S02]  /*19330*/  LDL.LU R17, [R1+0x5b4] ;  /* 0x0005b40001117983 */ /* 0x000f240000300800 */
[----:B------:R-:W2:Y:S02]  /*19340*/  LDL.LU R29, [R1+0x2568] ;  /* 0x00256800011d7983 */ /* 0x000ea40000300800 */
[----:B------:R-:W-:Y:S01]  /*19350*/  STL [R1+0x24c4], R2 ;  /* 0x0024c40201007387 */ /* 0x000fe20000100800 */
[----:B------:R-:W-:Y:S01]  /*19360*/  STL [R1+0x24c0], R28 ;  /* 0x0024c01c01007387 */ /* 0x000fe20000100800 */
[----:B------:R1:W-:Y:S02]  /*19370*/  STL.64 [R1+0x9d0], R20 ;  /* 0x0009d01401007387 */ /* 0x0003e40000100a00 */
[----:B------:R1:W-:Y:S02]  /*19380*/  STL.64 [R1+0x9d8], R22 ;  /* 0x0009d81601007387 */ /* 0x0003e40000100a00 */
[----:B-1----:R-:W-:Y:S01]  /*19390*/  IMAD.MOV.U32 R21, RZ, RZ, R26 ;  /* 0x000000ffff157224 */ /* 0x002fe200078e001a */
[----:B------:R-:W4:Y:S01]  /*193a0*/  LDL.LU.64 R22, [R1+0x2560] ;  /* 0x0025600001167983 */ /* 0x000f220000300a00 */
[----:B------:R-:W2:Y:S03]  /*193b0*/  LDL.LU.64 R26, [R1+0x38] ;  /* 0x00003800011a7983 */ /* 0x000ea60000300a00 */
[----:B--2---:R1:W-:Y:S04]  /*193c0*/  STL.64 [R1+0x24f0], R26 ;  /* 0x0024f01a01007387 */ /* 0x0043e80000100a00 */
[----:B-1----:R-:W2:Y:S04]  /*193d0*/  LDL.LU.64 R26, [R1+0x48] ;  /* 0x00004800011a7983 */ /* 0x002ea80000300a00 */
[----:B--2---:R1:W-:Y:S04]  /*193e0*/  STL.64 [R1+0x24f8], R26 ;  /* 0x0024f81a01007387 */ /* 0x0043e80000100a00 */
[----:B-1----:R-:W2:Y:S01]  /*193f0*/  LDL.64 R26, [R1+0xb8] ;  /* 0x0000b800011a7983 */ /* 0x002ea20000100a00 */
[----:B------:R-:W-:Y:S02]  /*19400*/  STL [R1+0x24cc], R0 ;  /* 0x0024cc0001007387 */ /* 0x000fe40000100800 */
[----:B------:R-:W-:Y:S01]  /*19410*/  STL [R1+0x24c8], R21 ;  /* 0x0024c81501007387 */ /* 0x000fe20000100800 */
[C---:B--2---:R-:W-:Y:S11]  /*19420*/  HMMA.1688.F32.TF32 R4, R8.reuse, R26, R4 ;  /* 0x0000001a0804723c */ /* 0x044ff60000081004 */
[----:B------:R-:W-:Y:S11]  /*19430*/  @!UPT UIADD3 URZ, URZ, URZ, URZ ;  /* 0x0000003f3f3ff290 */ /* 0x000ff6000fffe03f */
[----:B------:R-:W-:Y:S01]  /*19440*/  @!UPT UIADD3 URZ, URZ, URZ, URZ ;  /* 0x0000003f3f3ff290 */ /* 0x000fe2000fffe03f */
[----:B------:R-:W-:Y:S01]  /*19450*/  STL.64 [R1+0x9c0], R4 ;  /* 0x0009c00401007387 */ /* 0x000fe20000100a00 */
[----:B------:R1:W-:Y:S03]  /*19460*/  STL.64 [R1+0x9c8], R6 ;  /* 0x0009c80601007387 */ /* 0x0003e60000100a00 */
[----:B-1----:R-:W3:Y:S01]  /*19470*/  LDL.LU.64 R6, [R1+0x2558] ;  /* 0x0025580001067983 */ /* 0x002ee20000300a00 */
[----:B------:R-:W-:Y:S02]  /*19480*/  IMAD.MOV.U32 R20, RZ, RZ, R27 ;  /* 0x000000ffff147224 */ /* 0x000fe400078e001b */
[----:B------:R-:W-:Y:S02]  /*19490*/  IMAD.MOV.U32 R28, RZ, RZ, R26 ;  /* 0x000000ffff1c7224 */ /* 0x000fe400078e001a */
[----:B------:R-:W2:Y:S01]  /*194a0*/  LDL.LU R24, [R1+0xd70] ;  /* 0x000d700001187983 */ /* 0x000ea20000300800 */
[----:B------:R-:W2:Y:S01]  /*194b0*/  LDL.LU R25, [R1+0xd74] ;  /* 0x000d740001197983 */ /* 0x000ea20000300800 */
[----:B------:R-:W2:Y:S02]  /*194c0*/  LDL.LU R26, [R1+0xd78] ;  /* 0x000d7800011a7983 */ /* 0x000ea40000300800 */
[----:B------:R-:W2:Y:S02]  /*194d0*/  LDL.LU R27, [R1+0xd7c] ;  /* 0x000d7c00011b7983 */ /* 0x000ea40000300800 */
[----:B------:R-:W-:Y:S01]  /*194e0*/  STL [R1+0x24d4], R20 ;  /* 0x0024d41401007387 */ /* 0x000fe20000100800 */
[----:B------:R-:W-:Y:S01]  /*194f0*/  STL [R1+0x24d0], R28 ;  /* 0x0024d01c01007387 */ /* 0x000fe20000100800 */
[----:B---3--:R-:W-:Y:S01]  /*19500*/  HMMA.1688.F32.TF32 R12, R8, R6, R12 ;  /* 0x00000006080c723c */ /* 0x008fe2000008100c */
[----:B------:R-:W-:-:S02]  /*19510*/  IMAD.MOV.U32 R21, RZ, RZ, R6 ;  /* 0x000000ffff157224 */ /* 0x000fc400078e0006 */
[----:B------:R-:W-:Y:S11]  /*19520*/  IMAD.MOV.U32 R2, RZ, RZ, R7 ;  /* 0x000000ffff027224 */ /* 0x000ff600078e0007 */
[----:B------:R-:W-:Y:S09]  /*19530*/  @!UPT UIADD3 URZ, URZ, URZ, URZ ;  /* 0x0000003f3f3ff290 */ /* 0x000ff2000fffe03f */
[----:B------:R-:W-:Y:S01]  /*19540*/  STL.64 [R1+0x9b0], R12 ;  /* 0x0009b00c01007387 */ /* 0x000fe20000100a00 */
[----:B------:R1:W-:Y:S03]  /*19550*/  STL.64 [R1+0x9b8], R14 ;  /* 0x0009b80e01007387 */ /* 0x0003e60000100a00 */
[----:B-1----:R-:W3:Y:S01]  /*19560*/  LDL.LU.64 R14, [R1+0x2550] ;  /* 0x00255000010e7983 */ /* 0x002ee20000300a00 */
[----:B------:R-:W3:Y:S02]  /*19570*/  LDL.LU.64 R12, [R1+0x2548] ;  /* 0x00254800010c7983 */ /* 0x000ee40000300a00 */
[----:B------:R-:W3:Y:S02]  /*19580*/  LDL.LU.64 R6, [R1+0x2540] ;  /* 0x0025400001067983 */ /* 0x000ee40000300a00 */
[----:B------:R-:W-:Y:S01]  /*19590*/  IMAD.MOV.U32 R19, RZ, RZ, R3 ;  /* 0x000000ffff137224 */ /* 0x000fe200078e0003 */
[----:B------:R-:W-:Y:S01]  /*195a0*/  STL [R1+0x24d8], R21 ;  /* 0x0024d81501007387 */ /* 0x000fe20000100800 */
[----:B------:R-:W2:Y:S01]  /*195b0*/  LDL R3, [R1+0x834] ;  /* 0x0008340001037983 */ /* 0x000ea20000100800 */
        /* <DEDUP_REMOVED lines=8> */
[----:B------:R-:W3:Y:S01]  /*19640*/  LDL.LU.64 R4, [R1+0x2528] ;  /* 0x0025280001047983 */ /* 0x000ee20000300a00 */
[C---:B----4-:R-:W-:Y:S08]  /*19650*/  HMMA.1688.F32.TF32 R16, R8.reuse, R22, R16 ;  /* 0x000000160810723c */ /* 0x050ff00000081010 */
[----:B---3--:R-:W-:Y:S01]  /*19660*/  HMMA.1688.F32.TF32 R4, R8, R14, R4 ;  /* 0x0000000e0804723c */ /* 0x008fe20000081004 */
[----:B------:R-:W-:-:S02]  /*19670*/  IMAD.MOV.U32 R21, RZ, RZ, R14 ;  /* 0x000000ffff157224 */ /* 0x000fc400078e000e */
[----:B------:R-:W-:Y:S11]  /*19680*/  IMAD.MOV.U32 R20, RZ, RZ, R15 ;  /* 0x000000ffff147224 */ /* 0x000ff600078e000f */
[----:B------:R-:W-:Y:S09]  /*19690*/  @!UPT UIADD3 URZ, URZ, URZ, URZ ;  /* 0x0000003f3f3ff290 */ /* 0x000ff2000fffe03f */
[----:B------:R-:W-:Y:S01]  /*196a0*/  STL.64 [R1+0x990], R4 ;  /* 0x0009900401007387 */ /* 0x000fe20000100a00 */
[----:B------:R1:W-:Y:S03]  /*196b0*/  STL.64 [R1+0x998], R6 ;  /* 0x0009980601007387 */ /* 0x0003e60000100a00 */
[----:B-1----:R-:W3:Y:S01]  /*196c0*/  LDL.LU.64 R6, [R1+0x2520] ;  /* 0x0025200001067983 */ /* 0x002ee20000300a00 */
[----:B------:R-:W2:Y:S02]  /*196d0*/  LDL.LU.64 R14, [R1+0x2518] ;  /* 0x00251800010e7983 */ /* 0x000ea40000300a00 */
[----:B------:R-:W2:Y:S02]  /*196e0*/  LDL.LU.64 R12, [R1+0x2510] ;  /* 0x00251000010c7983 */ /* 0x000ea40000300a00 */
[----:B------:R-:W-:Y:S01]  /*196f0*/  STL.64 [R1+0x980], R16 ;  /* 0x0009801001007387 */ /* 0x000fe20000100a00 */
[----:B------:R1:W-:Y:S04]  /*19700*/  STL.64 [R1+0x988], R18 ;  /* 0x0009881201007387 */ /* 0x0003e80000100a00 */
[----:B-1----:R-:W3:Y:S01]  /*19710*/  LDL.LU.64 R18, [R1+0x2508] ;  /* 0x0025080001127983 */ /* 0x002ee20000300a00 */
[----:B------:R-:W3:Y:S02]  /*19720*/  LDL.LU.64 R16, [R1+0x2500] ;  /* 0x0025000001107983 */ /* 0x000ee40000300a00 */
[----:B------:R-:W-:Y:S02]  /*19730*/  STL.64 [R1+0x23b8], R22 ;  /* 0x0023b81601007387 */ /* 0x000fe40000100a00 */
[----:B------:R1:W-:Y:S02]  /*19740*/  STL.64 [R1+0x24e8], R20 ;  /* 0x0024e81401007387 */ /* 0x0003e40000100a00 */
[----:B-1----:R-:W4:Y:S01]  /*19750*/  LDL.LU R20, [R1+0xd20] ;  /* 0x000d200001147983 */ /* 0x002f220000300800 */
[----:B------:R-:W4:Y:S02]  /*19760*/  LDL.LU R21, [R1+0xd24] ;  /* 0x000d240001157983 */ /* 0x000f240000300800 */
[----:B------:R-:W4:Y:S02]  /*19770*/  LDL.LU R22, [R1+0xd28] ;  /* 0x000d280001167983 */ /* 0x000f240000300800 */
[----:B------:R-:W4:Y:S01]  /*19780*/  LDL.LU R23, [R1+0xd2c] ;  /* 0x000d2c0001177983 */ /* 0x000f220000300800 */
[----:B---3--:R-:W-:Y:S01]  /*19790*/  HMMA.1688.F32.TF32 R16, R8, R6, R16 ;  /* 0x000000060810723c */ /* 0x008fe20000081010 */
[----:B------:R-:W2:Y:S11]  /*197a0*/  LDL.LU.64 R10, [R1+0x58] ;  /* 0x00005800010a7983 */ /* 0x000eb60000300a00 */
[----:B------:R-:W-:Y:S11]  /*197b0*/  @!UPT UIADD3 URZ, URZ, URZ, URZ ;  /* 0x0000003f3f3ff290 */ /* 0x000ff6000fffe03f */
[----:B------:R1:W-:Y:S01]  /*197c0*/  STL.64 [R1+0x970], R16 ;  /* 0x0009701001007387 */ /* 0x0003e20000100a00 */
[----:B------:R3:W-:Y:S03]  /*197d0*/  STL.64 [R1+0x978], R18 ;  /* 0x0009781201007387 */ /* 0x0007e60000100a00 */
[----:B-1----:R-:W4:Y:S01]  /*197e0*/  LDL.LU R16, [R1+0x780] ;  /* 0x0007800001107983 */ /* 0x002f220000300800 */
[----:B------:R-:W4:Y:S02]  /*197f0*/  LDL.LU R17, [R1+0x784] ;  /* 0x0007840001117983 */ /* 0x000f240000300800 */
[----:B---3--:R-:W3:Y:S02]  /*19800*/  LDL.LU R18, [R1+0x788] ;  /* 0x0007880001127983 */ /* 0x008ee40000300800 */
[----:B------:R1:W-:Y:S01]  /*19810*/  STL.64 [R1+0x23b0], R6 ;  /* 0x0023b00601007387 */ /* 0x0003e20000100a00 */
[----:B------:R-:W3:Y:S01]  /*19820*/  LDL.LU R4, [R1+0xd40] ;  /* 0x000d400001047983 */ /* 0x000ee20000300800 */
[----:B------:R-:W3:Y:S03]  /*19830*/  LDL.LU R5, [R1+0xd44] ;  /* 0x000d440001057983 */ /* 0x000ee60000300800 */
[----:B-1----:R-:W3:Y:S01]  /*19840*/  LDL.LU R6, [R1+0xd48] ;  /* 0x000d480001067983 */ /* 0x002ee20000300800 */
[----:B------:R-:W3:Y:S01]  /*19850*/  LDL.LU R7, [R1+0xd4c] ;  /* 0x000d4c0001077983 */ /* 0x000ee20000300800 */
[C---:B--2---:R-:W-:Y:S11]  /*19860*/  HMMA.1688.F32.TF32 R24, R12.reuse, R10, R24 ;  /* 0x0000000a0c18723c */ /* 0x044ff60000081018 */
[----:B------:R-:W-:Y:S11]  /*19870*/  @!UPT UIADD3 URZ, URZ, URZ, URZ ;  /* 0x0000003f3f3ff290 */ /* 0x000ff6000fffe03f */
[----:B------:R-:W-:Y:S01]  /*19880*/  @!UPT UIADD3 URZ, URZ, URZ, URZ ;  /* 0x0000003f3f3ff290 */ /* 0x000fe2000fffe03f */
[----:B------:R-:W-:Y:S01]  /*19890*/  STL.64 [R1+0x180], R24 ;  /* 0x0001801801007387 */ /* 0x000fe20000100a00 */
[----:B------:R1:W-:Y:S03]  /*198a0*/  STL.64 [R1+0x188], R26 ;  /* 0x0001881a01007387 */ /* 0x0003e60000100a00 */
[----:B-1----:R-:W3:Y:S02]  /*198b0*/  LDL.LU.64 R26, [R1+0x24f8] ;  /* 0x0024f800011a7983 */ /* 0x002ee40000300a00 */
[C---:B---3--:R-:W-:Y:S11]  /*198c0*/  HMMA.1688.F32.TF32 R4, R12.reuse, R26, R4 ;  /* 0x0000001a0c04723c */ /* 0x048ff60000081004 */
[----:B------:R-:W-:Y:S11]  /*198d0*/  @!UPT UIADD3 URZ, URZ, URZ, URZ ;  /* 0x0000003f3f3ff290 */ /* 0x000ff6000fffe03f */
[----:B------:R-:W-:Y:S01]  /*198e0*/  @!UPT UIADD3 URZ, URZ, URZ, URZ ;  /* 0x0000003f3f3ff290 */ /* 0x000fe2000fffe03f */
[----:B------:R1:W-:Y:S01]  /*198f0*/  STL.64 [R1+0x170], R4 ;  /* 0x0001700401007387 */ /* 0x0003e20000100a00 */
[----:B------:R-:W-:Y:S02]  /*19900*/  STL.64 [R1+0x178], R6 ;  /* 0x0001780601007387 */ /* 0x000fe40000100a00 */
[----:B-1----:R-:W-:Y:S02]  /*19910*/  IMAD.MOV.U32 R5, RZ, RZ, R26 ;  /* 0x000000ffff057224 */ /* 0x002fe400078e001a */
[----:B------:R-:W-:Y:S02]  /*19920*/  IMAD.MOV.U32 R4, RZ, RZ, R27 ;  /* 0x000000ffff047224 */ /* 0x000fe400078e001b */
[----:B------:R-:W4:Y:S01]  /*19930*/  LDL.LU.64 R26, [R1+0x24f0] ;  /* 0x0024f000011a7983 */ /* 0x000f220000300a00 */
[----:B------:R-:W-:Y:S02]  /*19940*/  IMAD.MOV.U32 R19, RZ, RZ, R29 ;  /* 0x000000ffff137224 */ /* 0x000fe400078e001d */
[----:B------:R-:W-:Y:S01]  /*19950*/  IMAD.MOV.U32 R29, RZ, RZ, R10 ;  /* 0x000000ffff1d7224 */ /* 0x000fe200078e000a */
[----:B----4-:R-:W-:Y:S01]  /*19960*/  HMMA.1688.F32.TF32 R20, R12, R26, R20 ;  /* 0x0000001a0c14723c */ /* 0x010fe20000081014 */
[----:B------:R-:W-:-:S02]  /*19970*/  IMAD.MOV.U32 R10, RZ, RZ, R26 ;  /* 0x000000ffff0a7224 */ /* 0x000fc400078e001a */
[----:B------:R-:W-:Y:S11]  /*19980*/  IMAD.MOV.U32 R9, RZ, RZ, R27 ;  /* 0x000000ffff097224 */ /* 0x000ff600078e001b */
[----:B------:R-:W-:Y:S09]  /*19990*/  @!UPT UIADD3 URZ, URZ, URZ, URZ ;  /* 0x0000003f3f3ff290 */ /* 0x000ff2000fffe03f */
[----:B------:R1:W-:Y:S01]  /*199a0*/  STL.64 [R1+0x220], R20 ;  /* 0x0002201401007387 */ /* 0x0003e20000100a00 */
[----:B------:R-:W-:Y:S03]  /*199b0*/  STL.64 [R1+0x228], R22 ;  /* 0x0002281601007387 */ /* 0x000fe60000100a00 */
[----:B-1----:R-:W2:Y:S01]  /*199c0*/  LDL.LU.64 R20, [R1+0x24e8] ;  /* 0x0024e80001147983 */ /* 0x002ea20000300a00 */
[----:B------:R-:W3:Y:S02]  /*199d0*/  LDL.LU.64 R26, [R1+0x24e0] ;  /* 0x0024e000011a7983 */ /* 0x000ee40000300a00 */
[----:B------:R-:W-:Y:S02]  /*199e0*/  STL [R1+0x244c], R10 ;  /* 0x00244c0a01007387 */ /* 0x000fe40000100800 */
[----:B------:R-:W-:Y:S01]  /*199f0*/  STL [R1+0x2448], R9 ;  /* 0x0024480901007387 */ /* 0x000fe20000100800 */
[----:B---3--:R-:W-:Y:S01]  /*19a00*/  HMMA.1688.F32.TF32 R16, R12, R26, R16 ;  /* 0x0000001a0c10723c */ /* 0x008fe20000081010 */
[----:B------:R1:W-:Y:S01]  /*19a10*/  STL.64 [R1+0x2358], R26 ;  /* 0x0023581a01007387 */ /* 0x0003e20000100a00 */
[----:B------:R-:W3:Y:S11]  /*19a20*/  LDL.LU R24, [R1+0xd80] ;  /* 0x000d800001187983 */ /* 0x000ef60000300800 */
[----:B------:R-:W-:Y:S10]  /*19a30*/  @!UPT UIADD3 URZ, URZ, URZ, URZ ;  /* 0x0000003f3f3ff290 */ /* 0x000ff4000fffe03f */
[----:B------:R-:W-:Y:S01]  /*19a40*/  STL.64 [R1+0x210], R16 ;  /* 0x0002101001007387 */ /* 0x000fe20000100a00 */
[----:B------:R-:W-:Y:S02]  /*19a50*/  STL.64 [R1+0x218], R18 ;  /* 0x0002181201007387 */ /* 0x000fe40000100a00 */
[----:B------:R-:W3:Y:S02]  /*19a60*/  LDL.LU R25, [R1+0xd84] ;  /* 0x000d840001197983 */ /* 0x000ee40000300800 */
[----:B-1----:R-:W4:Y:S01]  /*19a70*/  LDL.LU R26, [R1+0xd88] ;  /* 0x000d8800011a7983 */ /* 0x002f220000300800 */
[----:B------:R-:W4:Y:S04]  /*19a80*/  LDL.LU R27, [R1+0xd8c] ;  /* 0x000d8c00011b7983 */ /* 0x000f280000300800 */
[----:B----4-:R1:W-:Y:S01]  /*19a90*/  STL.64 [R1+0x2368], R26 ;  /* 0x0023681a01007387 */ /* 0x0103e20000100a00 */
[----:B---3--:R-:W-:Y:S02]  /*19aa0*/  STL.64 [R1+0x2360], R24 ;  /* 0x0023601801007387 */ /* 0x008fe40000100a00 */
[----:B-1----:R-:W-:-:S02]  /*19ab0*/  IMAD.MOV.U32 R27, RZ, RZ, R4 ;  /* 0x000000ffff1b7224 */ /* 0x002fc400078e0004 */
[----:B------:R-:W-:Y:S01]  /*19ac0*/  IMAD.MOV.U32 R26, RZ, RZ, R5 ;  /* 0x000000ffff1a7224 */ /* 0x000fe200078e0005 */
[----:B------:R-:W3:Y:S01]  /*19ad0*/  LDL.LU R4, [R1+0x650] ;  /* 0x0006500001047983 */ /* 0x000ee20000300800 */
[----:B------:R-:W3:Y:S02]  /*19ae0*/  LDL.LU R5, [R1+0x654] ;  /* 0x0006540001057983 */ /* 0x000ee40000300800 */
[----:B------:R-:W4:Y:S02]  /*19af0*/  LDL.LU R6, [R1+0x658] ;  /* 0x0006580001067983 */ /* 0x000f240000300800 */
[----:B------:R-:W4:Y:S02]  /*19b00*/  LDL.LU R7, [R1+0x65c] ;  /* 0x00065c0001077983 */ /* 0x000f240000300800 */
[----:B--2---:R-:W-:Y:S02]  /*19b10*/  IMAD.MOV.U32 R22, RZ, RZ, R21 ;  /* 0x000000ffff167224 */ /* 0x004fe400078e0015 */
[----:B------:R-:W-:Y:S01]  /*19b20*/  IMAD.MOV.U32 R23, RZ, RZ, R20 ;  /* 0x000000ffff177224 */ /* 0x000fe200078e0014 */
[----:B----4-:R-:W-:Y:S01]  /*19b30*/  STL.64 [R1+0x23c8], R6 ;  /* 0x0023c80601007387 */ /* 0x010fe20000100a00 */
[----:B---3--:R-:W-:Y:S02]  /*19b40*/  STL.64 [R1+0x23c0], R4 ;  /* 0x0023c00401007387 */ /* 0x008fe40000100a00 */
[----:B------:R-:W2:Y:S02]  /*19b50*/  LDL.LU R21, [R1+0x24d8] ;  /* 0x0024d80001157983 */ /* 0x000ea40000300800 */
[----:B------:R-:W3:Y:S01]  /*19b60*/  LDL.LU R20, [R1+0x24d4] ;  /* 0x0024d40001147983 */ /* 0x000ee20000300800 */
[----:B------:R1:W-:Y:S02]  /*19b70*/  STL.64 [R1+0x23d0], R22 ;  /* 0x0023d01601007387 */ /* 0x0003e40000100a00 */
[----:B-1----:R-:W-:-:S02]  /*19b80*/  IMAD.MOV.U32 R22, RZ, RZ, R28 ;  /* 0x000000ffff167224 */ /* 0x002fc400078e001c */
[----:B------:R-:W-:Y:S01]  /*19b90*/  IMAD.MOV.U32 R23, RZ, RZ, R0 ;  /* 0x000000ffff177224 */ /* 0x000fe200078e0000 */
[----:B------:R-:W4:Y:S01]  /*19ba0*/  LDL.LU R28, [R1+0x24d0] ;  /* 0x0024d000011c7983 */ /* 0x000f220000300800 */
[----:B------:R-:W3:Y:S03]  /*19bb0*/  LDL.LU R0, [R1+0x24cc] ;  /* 0x0024cc0001007983 */ /* 0x000ee60000300800 */
[----:B------:R1:W-:Y:S01]  /*19bc0*/  STL.64 [R1+0x23e8], R22 ;  /* 0x0023e81601007387 */ /* 0x0003e20000100a00 */
[----:B------:R-:W3:Y:S02]  /*19bd0*/  LDL.LU R4, [R1+0x660] ;  /* 0x0006600001047983 */ /* 0x000ee40000300800 */
[----:B------:R-:W3:Y:S02]  /*19be0*/  LDL.LU R5, [R1+0x664] ;  /* 0x0006640001057983 */ /* 0x000ee40000300800 */
[----:B------:R-:W3:Y:S01]  /*19bf0*/  LDL.LU R6, [R1+0x668] ;  /* 0x0006680001067983 */ /* 0x000ee20000300800 */
[----:B------:R-:W3:Y:S01]  /*19c00*/  LDL.LU R7, [R1+0x66c] ;  /* 0x00066c0001077983 */ /* 0x000ee20000300800 */
[----:B-1----:R-:W-:-:S02]  /*19c10*/  IMAD.MOV.U32 R23, RZ, RZ, R2 ;  /* 0x000000ffff177224 */ /* 0x002fc400078e0002 */
[----:B--2---:R-:W-:Y:S02]  /*19c20*/  IMAD.MOV.U32 R22, RZ, RZ, R21 ;  /* 0x000000ffff167224 */ /* 0x004fe400078e0015 */
[----:B------:R-:W2:Y:S01]  /*19c30*/  LDL.LU R21, [R1+0x24c8] ;  /* 0x0024c80001157983 */ /* 0x000ea20000300800 */
[----:B------:R-:W2:Y:S02]  /*19c40*/  LDL.LU R2, [R1+0x24c4] ;  /* 0x0024c40001027983 */ /* 0x000ea40000300800 */
[----:B------:R4:W-:Y:S02]  /*19c50*/  STL.64 [R1+0x2400], R22 ;  /* 0x0024001601007387 */ /* 0x0009e40000100a00 */
[----:B----4-:R-:W-:Y:S02]  /*19c60*/  IMAD.MOV.U32 R22, RZ, RZ, R28 ;  /* 0x000000ffff167224 */ /* 0x010fe400078e001c */
[----:B---3--:R-:W-:Y:S01]  /*19c70*/  IMAD.MOV.U32 R23, RZ, RZ, R20 ;  /* 0x000000ffff177224 */ /* 0x008fe200078e0014 */
[----:B------:R-:W3:Y:S01]  /*19c80*/  LDL.LU R28, [R1+0x24c0] ;  /* 0x0024c000011c7983 */ /* 0x000ee20000300800 */
[----:B------:R-:W4:Y:S03]  /*19c90*/  LDL.LU R20, [R1+0x24bc] ;  /* 0x0024bc0001147983 */ /* 0x000f260000300800 */
[----:B------:R-:W-:Y:S01]  /*19ca0*/  STL.64 [R1+0x2418], R22 ;  /* 0x0024181601007387 */ /* 0x000fe20000100a00 */
[----:B------:R-:W-:Y:S02]  /*19cb0*/  STL.64 [R1+0x23e0], R6 ;  /* 0x0023e00601007387 */ /* 0x000fe40000100a00 */
[----:B------:R1:W-:Y:S02]  /*19cc0*/  STL.64 [R1+0x23d8], R4 ;  /* 0x0023d80401007387 */ /* 0x0003e40000100a00 */
[----:B-1----:R-:W3:Y:S01]  /*19cd0*/  LDL.LU R4, [R1+0x670] ;  /* 0x0006700001047983 */ /* 0x002ee20000300800 */
[----:B------:R-:W3:Y:S02]  /*19ce0*/  LDL.LU R5, [R1+0x674] ;  /* 0x0006740001057983 */ /* 0x000ee40000300800 */
[----:B------:R-:W3:Y:S02]  /*19cf0*/  LDL.LU R6, [R1+0x678] ;  /* 0x0006780001067983 */ /* 0x000ee40000300800 */
[----:B------:R-:W3:Y:S02]  /*19d00*/  LDL.LU R7, [R1+0x67c] ;  /* 0x00067c0001077983 */ /* 0x000ee40000300800 */
[----:B------:R-:W-:-:S02]  /*19d10*/  IMAD.MOV.U32 R23, RZ, RZ, R0 ;  /* 0x000000ffff177224 */ /* 0x000fc400078e0000 */
[----:B--2---:R-:W-:Y:S02]  /*19d20*/  IMAD.MOV.U32 R22, RZ, RZ, R21 ;  /* 0x000000ffff167224 */ /* 0x004fe400078e0015 */
[----:B------:R-:W2:Y:S01]  /*19d30*/  LDL.LU R21, [R1+0x24b8] ;  /* 0x0024b80001157983 */ /* 0x000ea20000300800 */
[----:B------:R-:W2:Y:S02]  /*19d40*/  LDL.LU R0, [R1+0x24b4] ;  /* 0x0024b40001007983 */ /* 0x000ea40000300800 */
[----:B------:R-:W-:Y:S01]  /*19d50*/  STL.64 [R1+0x2430], R22 ;  /* 0x0024301601007387 */ /* 0x000fe20000100a00 */
[----:B---3--:R-:W-:Y:S01]  /*19d60*/  STL.64 [R1+0x23f8], R6 ;  /* 0x0023f80601007387 */ /* 0x008fe20000100a00 */
[----:B------:R1:W-:Y:S03]  /*19d70*/  STL.64 [R1+0x23f0], R4 ;  /* 0x0023f00401007387 */ /* 0x0003e60000100a00 */
[----:B-1----:R-:W3:Y:S01]  /*19d80*/  LDL.LU R4, [R1+0x680] ;  /* 0x0006800001047983 */ /* 0x002ee20000300800 */
[----:B------:R-:W3:Y:S02]  /*19d90*/  LDL.LU R5, [R1+0x684] ;  /* 0x0006840001057983 */ /* 0x000ee40000300800 */
[----:B------:R-:W3:Y:S02]  /*19da0*/  LDL.LU R6, [R1+0x688] ;  /* 0x0006880001067983 */ /* 0x000ee40000300800 */
[----:B------:R-:W3:Y:S02]  /*19db0*/  LDL.LU R7, [R1+0x68c] ;  /* 0x00068c0001077983 */ /* 0x000ee40000300800 */
[----:B------:R-:W-:-:S02]  /*19dc0*/  IMAD.MOV.U32 R22, RZ, RZ, R28 ;  /* 0x000000ffff167224 */ /* 0x000fc400078e001c */
[----:B------:R-:W-:Y:S01]  /*19dd0*/  IMAD.MOV.U32 R23, RZ, RZ, R2 ;  /* 0x000000ffff177224 */ /* 0x000fe200078e0002 */
[----:B------:R-:W3:Y:S01]  /*19de0*/  LDL.LU R28, [R1+0x24b0] ;  /* 0x0024b000011c7983 */ /* 0x000ee20000300800 */
[----:B------:R-:W3:Y:S02]  /*19df0*/  LDL.LU R2, [R1+0x24ac] ;  /* 0x0024ac0001027983 */ /* 0x000ee40000300800 */
[----:B------:R-:W-:Y:S01]  /*19e00*/  IMAD.MOV.U32 R8, RZ, RZ, R11 ;  /* 0x000000ffff087224 */ /* 0x000fe200078e000b */
[----:B------:R-:W-:Y:S01]  /*19e10*/  STL.64 [R1+0x2450], R22 ;  /* 0x0024501601007387 */ /* 0x000fe20000100a00 */
[----:B----4-:R-:W-:Y:S02]  /*19e20*/  IMAD.MOV.U32 R11, RZ, RZ, R20 ;  /* 0x000000ffff0b7224 */ /* 0x010fe400078e0014 */
[----:B--2---:R-:W-:Y:S01]  /*19e30*/  IMAD.MOV.U32 R10, RZ, RZ, R21 ;  /* 0x000000ffff0a7224 */ /* 0x004fe200078e0015 */
[----:B---3--:R-:W-:Y:S01]  /*19e40*/  STL.64 [R1+0x2410], R6 ;  /* 0x0024100601007387 */ /* 0x008fe20000100a00 */
[----:B------:R1:W-:Y:S03]  /*19e50*/  STL.64 [R1+0x2408], R4 ;  /* 0x0024080401007387 */ /* 0x0003e60000100a00 */
[----:B-1----:R-:W2:Y:S01]  /*19e60*/  LDL.LU R4, [R1+0x690] ;  /* 0x0006900001047983 */ /* 0x002ea20000300800 */
[----:B------:R-:W2:Y:S02]  /*19e70*/  LDL.LU R5, [R1+0x694] ;  /* 0x0006940001057983 */ /* 0x000ea40000300800 */
[----:B------:R-:W3:Y:S02]  /*19e80*/  LDL.LU R6, [R1+0x698] ;  /* 0x0006980001067983 */ /* 0x000ee40000300800 */
[----:B------:R-:W3:Y:S01]  /*19e90*/  LDL.LU R7, [R1+0x69c] ;  /* 0x00069c0001077983 */ /* 0x000ee20000300800 */
[----:B------:R1:W-:Y:S01]  /*19ea0*/  STL.64 [R1+0x2458], R10 ;  /* 0x0024580a01007387 */ /* 0x0003e20000100a00 */
[----:B------:R-:W4:Y:S02]  /*19eb0*/  LDL.LU R20, [R1+0x6c0] ;  /* 0x0006c00001147983 */ /* 0x000f240000300800 */
[----:B------:R-:W4:Y:S02]  /*19ec0*/  LDL.LU R21, [R1+0x6c4] ;  /* 0x0006c40001157983 */ /* 0x000f240000300800 */
[----:B------:R-:W2:Y:S01]  /*19ed0*/  LDL.LU R22, [R1+0x6c8] ;  /* 0x0006c80001167983 */ /* 0x000ea20000300800 */
[----:B------:R-:W2:Y:S04]  /*19ee0*/  LDL.LU R23, [R1+0x6cc] ;  /* 0x0006cc0001177983 */ /* 0x000ea80000300800 */
[----:B--2---:R-:W-:Y:S01]  /*19ef0*/  STL.64 [R1+0x2468], R22 ;  /* 0x0024681601007387 */ /* 0x004fe20000100a00 */
[----:B----4-:R-:W-:Y:S02]  /*19f00*/  STL.64 [R1+0x2460], R20 ;  /* 0x0024601401007387 */ /* 0x010fe40000100a00 */
[----:B-1----:R-:W2:Y:S02]  /*19f10*/  LDL R10, [R1+0xf8] ;  /* 0x0000f800010a7983 */ /* 0x002ea40000100800 */
[----:B------:R-:W-:-:S02]  /*19f20*/  IMAD.MOV.U32 R11, RZ, RZ, R0 ;  /* 0x000000ffff0b7224 */ /* 0x000fc400078e0000 */
[----:B------:R-:W4:Y:S01]  /*19f30*/  LDL.LU R0, [R1+0x24a8] ;  /* 0x0024a80001007983 */ /* 0x000f220000300800 */
[----:B------:R-:W3:Y:S02]  /*19f40*/  LDL.LU R16, [R1+0x740] ;  /* 0x0007400001107983 */ /* 0x000ee40000300800 */
[----:B------:R-:W3:Y:S02]  /*19f50*/  LDL.LU R17, [R1+0x744] ;  /* 0x0007440001117983 */ /* 0x000ee40000300800 */
[----:B------:R-:W3:Y:S01]  /*19f60*/  LDL.LU R18, [R1+0x748] ;  /* 0x0007480001127983 */ /* 0x000ee20000300800 */
[----:B------:R-:W3:Y:S04]  /*19f70*/  LDL.LU R19, [R1+0x74c] ;  /* 0x00074c0001137983 */ /* 0x000ee80000300800 */
[----:B--2---:R1:W-:Y:S02]  /*19f80*/  STL.64 [R1+0x2470], R10 ;  /* 0x0024700a01007387 */ /* 0x0043e40000100a00 */
[----:B-1----:R-:W-:-:S02]  /*19f90*/  IMAD.MOV.U32 R10, RZ, RZ, R2 ;  /* 0x000000ffff0a7224 */ /* 0x002fc400078e0002 */
[----:B------:R-:W-:Y:S01]  /*19fa0*/  IMAD.MOV.U32 R11, RZ, RZ, R28 ;  /* 0x000000ffff0b7224 */ /* 0x000fe200078e001c */
[----:B------:R-:W2:Y:S01]  /*19fb0*/  LDL.LU R2, [R1+0x24a4] ;  /* 0x0024a40001027983 */ /* 0x000ea20000300800 */
[----:B------:R-:W2:Y:S03]  /*19fc0*/  LDL.LU R28, [R1+0x24a0] ;  /* 0x0024a000011c7983 */ /* 0x000ea60000300800 */
[----:B------:R1:W-:Y:S04]  /*19fd0*/  STL.64 [R1+0x2490], R10 ;  /* 0x0024900a01007387 */ /* 0x0003e80000100a00 */
[----:B-1----:R-:W2:Y:S01]  /*19fe0*/  LDL.LU.64 R10, [R1+0x118] ;  /* 0x00011800010a7983 */ /* 0x002ea20000300a00 */
[----:B------:R-:W2:Y:S02]  /*19ff0*/  LDL.LU R20, [R1+0x6d0] ;  /* 0x0006d00001147983 */ /* 0x000ea40000300800 */
[----:B------:R-:W2:Y:S02]  /*1a000*/  LDL.LU R21, [R1+0x6d4] ;  /* 0x0006d40001157983 */ /* 0x000ea40000300800 */
[----:B------:R-:W2:Y:S01]  /*1a010*/  LDL.LU R22, [R1+0x6d8] ;  /* 0x0006d80001167983 */ /* 0x000ea20000300800 */
[----:B------:R-:W2:Y:S04]  /*1a020*/  LDL.LU R23, [R1+0x6dc] ;  /* 0x0006dc0001177983 */ /* 0x000ea80000300800 */
[----:B--2---:R-:W-:Y:S01]  /*1a030*/  STL.64 [R1+0x2480], R22 ;  /* 0x0024801601007387 */ /* 0x004fe20000100a00 */
[----:B------:R1:W-:Y:S03]  /*1a040*/  STL.64 [R1+0x2478], R20 ;  /* 0x0024781401007387 */ /* 0x0003e60000100a00 */
[----:B-1----:R-:W2:Y:S01]  /*1a050*/  LDL.LU R20, [R1+0x730] ;  /* 0x0007300001147983 */ /* 0x002ea20000300800 */
[----:B------:R-:W2:Y:S02]  /*1a060*/  LDL.LU R21, [R1+0x734] ;  /* 0x0007340001157983 */ /* 0x000ea40000300800 */
[----:B------:R-:W2:Y:S02]  /*1a070*/  LDL.LU R22, [R1+0x738] ;  /* 0x0007380001167983 */ /* 0x000ea40000300800 */
[----:B------:R-:W2:Y:S01]  /*1a080*/  LDL.LU R23, [R1+0x73c] ;  /* 0x00073c0001177983 */ /* 0x000ea20000300800 */
[----:B---3--:R-:W-:Y:S01]  /*1a090*/  STL.64 [R1+0x2428], R6 ;  /* 0x0024280601007387 */ /* 0x008fe20000100a00 */
[----:B------:R1:W-:Y:S03]  /*1a0a0*/  STL.64 [R1+0x2420], R4 ;  /* 0x0024200401007387 */ /* 0x0003e60000100a00 */
[----:B-1----:R-:W3:Y:S01]  /*1a0b0*/  LDL.LU R4, [R1+0x6a0] ;  /* 0x0006a00001047983 */ /* 0x002ee20000300800 */
[----:B------:R-:W3:Y:S02]  /*1a0c0*/  LDL.LU R5, [R1+0x6a4] ;  /* 0x0006a40001057983 */ /* 0x000ee40000300800 */
[----:B------:R-:W2:Y:S02]  /*1a0d0*/  LDL.LU R6, [R1+0x6a8] ;  /* 0x0006a80001067983 */ /* 0x000ea40000300800 */
[----:B------:R-:W2:Y:S01]  /*1a0e0*/  LDL.LU R7, [R1+0x6ac] ;  /* 0x0006ac0001077983 */ /* 0x000ea20000300800 */
[----:B------:R-:W-:Y:S01]  /*1a0f0*/  HMMA.1688.F32.TF32 R16, R12, R10, R16 ;  /* 0x0000000a0c10723c */ /* 0x000fe20000081010 */
[----:B--2---:R-:W-:Y:S01]  /*1a100*/  STL.64 [R1+0x2440], R6 ;  /* 0x0024400601007387 */ /* 0x004fe20000100a00 */
[----:B---3--:R1:W-:Y:S03]  /*1a110*/  STL.64 [R1+0x2438], R4 ;  /* 0x0024380401007387 */ /* 0x0083e60000100a00 */
[----:B-1----:R-:W2:Y:S01]  /*1a120*/  LDL.LU R4, [R1+0x6b0] ;  /* 0x0006b00001047983 */ /* 0x002ea20000300800 */
[----:B------:R-:W2:Y:S02]  /*1a130*/  LDL.LU R5, [R1+0x6b4] ;  /* 0x0006b40001057983 */ /* 0x000ea40000300800 */
[----:B------:R-:W2:Y:S02]  /*1a140*/  LDL.LU R6, [R1+0x6b8] ;  /* 0x0006b80001067983 */ /* 0x000ea40000300800 */
[----:B------:R-:W-:-:S02]  /*1a150*/  IMAD.MOV.U32 R7, RZ, RZ, R28 ;  /* 0x000000ffff077224 */ /* 0x000fc400078e001c */
[----:B------:R-:W3:Y:S01]  /*1a160*/  LDL.LU R28, [R1+0x249c] ;  /* 0x00249c00011c7983 */ /* 0x000ee20000300800 */
[----:B------:R1:W-:Y:S02]  /*1a170*/  STL.64 [R1+0x2378], R26 ;  /* 0x0023781a01007387 */ /* 0x0003e40000100a00 */
[----:B-1----:R-:W-:Y:S02]  /*1a180*/  IMAD.MOV.U32 R26, RZ, RZ, R29 ;  /* 0x000000ffff1a7224 */ /* 0x002fe400078e001d */
[----:B------:R-:W2:Y:S06]  /*1a190*/  LDL.LU R29, [R1+0x2498] ;  /* 0x00249800011d7983 */ /* 0x000eac0000300800 */
[----:B------:R1:W-:Y:S02]  /*1a1a0*/  STL.64 [R1+0x200], R16 ;  /* 0x0002001001007387 */ /* 0x0003e40000100a00 */
[----:B------:R-:W-:Y:S02]  /*1a1b0*/  STL.64 [R1+0x208], R18 ;  /* 0x0002081201007387 */ /* 0x000fe40000100a00 */
[----:B-1----:R-:W-:-:S02]  /*1a1c0*/  IMAD.MOV.U32 R17, RZ, RZ, R10 ;  /* 0x000000ffff117224 */ /* 0x002fc400078e000a */
[----:B------:R-:W-:Y:S02]  /*1a1d0*/  IMAD.MOV.U32 R16, RZ, RZ, R11 ;  /* 0x000000ffff107224 */ /* 0x000fe400078e000b */
[----:B------:R-:W4:Y:S03]  /*1a1e0*/  LDL.LU.64 R10, [R1+0x2490] ;  /* 0x00249000010a7983 */ /* 0x000f260000300a00 */
[----:B------:R3:W-:Y:S02]  /*1a1f0*/  STL.64 [R1+0x2370], R16 ;  /* 0x0023701001007387 */ /* 0x0007e40000100a00 */
[----:B---3--:R-:W-:Y:S02]  /*1a200*/  IMAD.MOV.U32 R16, RZ, RZ, R28 ;  /* 0x000000ffff107224 */ /* 0x008fe400078e001c */
[----:B------:R-:W3:Y:S01]  /*1a210*/  LDL.LU R28, [R1+0x248c] ;  /* 0x00248c00011c7983 */ /* 0x000ee20000300800 */
[----:B--2---:R-:W-:-:S03]  /*1a220*/  IMAD.MOV.U32 R17, RZ, RZ, R29 ;  /* 0x000000ffff117224 */ /* 0x004fc600078e001d */
[----:B------:R-:W2:Y:S01]  /*1a230*/  LDL.LU R29, [R1+0x2488] ;  /* 0x00248800011d7983 */ /* 0x000ea20000300800 */
[----:B------:R-:W2:Y:S02]  /*1a240*/  LDL.LU R18, [R1+0xd98] ;  /* 0x000d980001127983 */ /* 0x000ea40000300800 */
[----:B------:R-:W2:Y:S02]  /*1a250*/  LDL.LU R19, [R1+0xd9c] ;  /* 0x000d9c0001137983 */ /* 0x000ea40000300800 */
[----:B------:R-:W-:Y:S02]  /*1a260*/  IMAD.MOV.U32 R27, RZ, RZ, R8 ;  /* 0x000000ffff1b7224 */ /* 0x000fe400078e0008 */
[C---:B----4-:R-:W-:Y:S01]  /*1a270*/  HMMA.1688.F32.TF32 R8, R12.reuse, R10, R20 ;  /* 0x0000000a0c08723c */ /* 0x050fe20000081014 */
[----:B--2---:R-:W-:Y:S01]  /*1a280*/  STL.64 [R1+0x2388], R18 ;  /* 0x0023881201007387 */ /* 0x004fe20000100a00 */
[----:B------:R1:W-:Y:S03]  /*1a290*/  STL.64 [R1+0x2380], R16 ;  /* 0x0023801001007387 */ /* 0x0003e60000100a00 */
[----:B-1----:R-:W2:Y:S01]  /*1a2a0*/  LDL.LU R16, [R1+0xda0] ;  /* 0x000da00001107983 */ /* 0x002ea20000300800 */
[----:B------:R-:W2:Y:S02]  /*1a2b0*/  LDL.LU R17, [R1+0xda4] ;  /* 0x000da40001117983 */ /* 0x000ea40000300800 */
[----:B------:R-:W4:Y:S02]  /*1a2c0*/  LDL.LU.64 R22, [R1+0x2480] ;  /* 0x0024800001167983 */ /* 0x000f240000300a00 */
[----:B------:R-:W4:Y:S11]  /*1a2d0*/  LDL.LU.64 R20, [R1+0x2478] ;  /* 0x0024780001147983 */ /* 0x000f360000300a00 */
[----:B------:R-:W-:Y:S02]  /*1a2e0*/  @!UPT UIADD3 URZ, URZ, URZ, URZ ;  /* 0x0000003f3f3ff290 */ /* 0x000fe4000fffe03f */
[----:B------:R-:W-:Y:S01]  /*1a2f0*/  STL.64 [R1+0x1f0], R8 ;  /* 0x0001f00801007387 */ /* 0x000fe20000100a00 */
[----:B------:R1:W-:Y:S03]  /*1a300*/  STL.64 [R1+0x1f8], R10 ;  /* 0x0001f80a01007387 */ /* 0x0003e60000100a00 */
[----:B-1----:R-:W4:Y:S02]  /*1a310*/  LDL.LU.64 R10, [R1+0x2470] ;  /* 0x00247000010a7983 */ /* 0x002f240000300a00 */
[C---:B----4-:R-:W-:Y:S02]  /*1a320*/  HMMA.1688.F32.TF32 R8, R12.reuse, R10, R20 ;  /* 0x0000000a0c08723c */ /* 0x050fe40000081014 */
[----:B------:R-:W4:Y:S01]  /*1a330*/  LDL.LU.64 R22, [R1+0x2468] ;  /* 0x0024680001167983 */ /* 0x000f220000300a00 */
[----:B------:R-:W4:Y:S11]  /*1a340*/  LDL.LU.64 R20, [R1+0x2460] ;  /* 0x0024600001147983 */ /* 0x000f360000300a00 */
[----:B------:R-:W-:Y:S09]  /*1a350*/  @!UPT UIADD3 URZ, URZ, URZ, URZ ;  /* 0x0000003f3f3ff290 */ /* 0x000ff2000fffe03f */
[----:B------:R-:W-:Y:S01]  /*1a360*/  STL.64 [R1+0x960], R8 ;  /* 0x0009600801007387 */ /* 0x000fe20000100a00 */
[----:B------:R1:W-:Y:S03]  /*1a370*/  STL.64 [R1+0x968], R10 ;  /* 0x0009680a01007387 */ /* 0x0003e60000100a00 */
[----:B-1----:R-:W4:Y:S02]  /*1a380*/  LDL.LU.64 R10, [R1+0x2458] ;  /* 0x00245800010a7983 */ /* 0x002f240000300a00 */
[C---:B----4-:R-:W-:Y:S02]  /*1a390*/  HMMA.1688.F32.TF32 R8, R12.reuse, R10, R20 ;  /* 0x0000000a0c08723c */ /* 0x050fe40000081014 */
[----:B------:R-:W4:Y:S11]  /*1a3a0*/  LDL.LU.64 R22, [R1+0x2450] ;  /* 0x0024500001167983 */ /* 0x000f360000300a00 */
[----:B------:R-:W-:Y:S10]  /*1a3b0*/  @!UPT UIADD3 URZ, URZ, URZ, URZ ;  /* 0x0000003f3f3ff290 */ /* 0x000ff4000fffe03f */
[----:B------:R-:W-:Y:S01]  /*1a3c0*/  STL.64 [R1+0x950], R8 ;  /* 0x0009500801007387 */ /* 0x000fe20000100a00 */
[----:B------:R1:W-:Y:S02]  /*1a3d0*/  STL.64 [R1+0x958], R10 ;  /* 0x0009580a01007387 */ /* 0x0003e40000100a00 */
[----:B------:R-:W-:Y:S02]  /*1a3e0*/  IMAD.MOV.U32 R18, RZ, RZ, R29 ;  /* 0x000000ffff127224 */ /* 0x000fe400078e001d */
[----:B---3--:R-:W-:Y:S01]  /*1a3f0*/  IMAD.MOV.U32 R19, RZ, RZ, R28 ;  /* 0x000000ffff137224 */ /* 0x008fe200078e001c */
[----:B------:R-:W-:Y:S04]  /*1a400*/  LDS R11, [R0+0xa300] ;  /* 0x00a30000000b7984 */ /* 0x000fe80000000800 */
[----:B-1----:R-:W3:Y:S01]  /*1a410*/  LDL.LU R10, [R1+0x244c] ;  /* 0x00244c00010a7983 */ /* 0x002ee20000300800 */
[----:B------:R-:W2:Y:S02]  /*1a420*/  LDL.LU R9, [R1+0x2448] ;  /* 0x0024480001097983 */ /* 0x000ea40000300800 */
[----:B------:R-:W2:Y:S01]  /*1a430*/  LDL R8, [R1+0xf44] ;  /* 0x000f440001087983 */ /* 0x000ea20000100800 */
[C---:B----4-:R-:W-:Y:S01]  /*1a440*/  HMMA.1688.F32.TF32 R20, R12.reuse, R22, R4 ;  /* 0x000000160c14723c */ /* 0x050fe20000081004 */
[----:B------:R-:W4:Y:S01]  /*1a450*/  LDL.LU.64 R6, [R1+0x2440] ;  /* 0x0024400001067983 */ /* 0x000f220000300a00 */
[----:B------:R-:W4:Y:S11]  /*1a460*/  LDL.LU.64 R4, [R1+0x2438] ;  /* 0x0024380001047983 */ /* 0x000f360000300a00 */
[----:B------:R-:W-:Y:S10]  /*1a470*/  @!UPT UIADD3 URZ, URZ, URZ, URZ ;  /* 0x0000003f3f3ff290 */ /* 0x000ff4000fffe03f */
        /* <DEDUP_REMOVED lines=28> */
[----:B------:R4:W-:Y:S01]  /*1a640*/  STL.64 [R1+0x900], R20 ;  /* 0x0009001401007387 */ /* 0x0009e20000100a00 */
[----:B------:R-:W-:Y:S02]  /*1a650*/  IMAD.MOV.U32 R29, RZ, RZ, R22 ;  /* 0x000000ffff1d7224 */ /* 0x000fe400078e0016 */
[----:B------:R-:W-:Y:S02]  /*1a660*/  IMAD.MOV.U32 R28, RZ, RZ, R23 ;  /* 0x000000ffff1c7224 */ /* 0x000fe400078e0017 */
[----:B------:R-:W4:Y:S03]  /*1a670*/  LDL.LU.64 R22, [R1+0x23d0] ;  /* 0x0023d00001167983 */ /* 0x000f260000300a00 */
[----:B------:R-:W-:Y:S02]  /*1a680*/  STL [R1+0x1dec], R28 ;  /* 0x001dec1c01007387 */ /* 0x000fe40000100800 */
[----:B------:R-:W-:Y:S01]  /*1a690*/  STL [R1+0x1de8], R29 ;  /* 0x001de81d01007387 */ /* 0x000fe20000100800 */
        /* <DEDUP_REMOVED lines=8> */
[----:B------:R-:W4:Y:S11]  /*1a720*/  LDL.LU.64 R6, [R1+0x23b0] ;  /* 0x0023b00001067983 */ /* 0x000f360000300a00 */
[----:B------:R-:W-:Y:S10]  /*1a730*/  @!UPT UIADD3 URZ, URZ, URZ, URZ ;  /* 0x0000003f3f3ff290 */ /* 0x000ff4000fffe03f */
[----:B------:R-:W-:Y:S01]  /*1a740*/  STL.64 [R1+0x8e0], R20 ;  /* 0x0008e01401007387 */ /* 0x000fe20000100a00 */
[----:B------:R1:W-:Y:S03]  /*1a750*/  STL.64 [R1+0x8e8], R22 ;  /* 0x0008e81601007387 */ /* 0x0003e60000100a00 */
[----:B-1----:R-:W4:Y:S01]  /*1a760*/  LDL.LU.64 R22, [R1+0x23a8] ;  /* 0x0023a80001167983 */ /* 0x002f220000300a00 */
[----:B------:R-:W4:Y:S02]  /*1a770*/  LDL.LU.64 R20, [R1+0x23a0] ;  /* 0x0023a00001147983 */ /* 0x000f240000300a00 */
[----:B----4-:R-:W-:Y:S01]  /*1a780*/  HMMA.1688.F32.TF32 R20, R12, R6, R20 ;  /* 0x000000060c14723c */ /* 0x010fe20000081014 */
[----:B------:R-:W2:Y:S01]  /*1a790*/  LDL.LU.64 R6, [R1+0x2398] ;  /* 0x0023980001067983 */ /* 0x000ea20000300a00 */
[----:B------:R-:W2:Y:S11]  /*1a7a0*/  LDL.LU.64 R4, [R1+0x2390] ;  /* 0x0023900001047983 */ /* 0x000eb60000300a00 */
[----:B------:R-:W-:Y:S10]  /*1a7b0*/  @!UPT UIADD3 URZ, URZ, URZ, URZ ;  /* 0x0000003f3f3ff290 */ /* 0x000ff4000fffe03f */
[----:B------:R1:W-:Y:S01]  /*1a7c0*/  STL.64 [R1+0x8d0], R20 ;  /* 0x0008d01401007387 */ /* 0x0003e20000100a00 */
[----:B------:R4:W-:Y:S03]  /*1a7d0*/  STL.64 [R1+0x8d8], R22 ;  /* 0x0008d81601007387 */ /* 0x0009e60000100a00 */
[----:B-1----:R-:W3:Y:S01]  /*1a7e0*/  LDL.LU R20, [R1+0xd50] ;  /* 0x000d500001147983 */ /* 0x002ee20000300800 */
[----:B------:R-:W3:Y:S02]  /*1a7f0*/  LDL.LU R21, [R1+0xd54] ;  /* 0x000d540001157983 */ /* 0x000ee40000300800 */
[----:B----4-:R-:W4:Y:S02]  /*1a800*/  LDL.LU R22, [R1+0xd58] ;  /* 0x000d580001167983 */ /* 0x010f240000300800 */
[----:B------:R-:W4:Y:S01]  /*1a810*/  LDL.LU R23, [R1+0xd5c] ;  /* 0x000d5c0001177983 */ /* 0x000f220000300800 */
[C---:B--2---:R-:W-:Y:S01]  /*1a820*/  HMMA.1688.F32.TF32 R24, R4.reuse, R26, R16 ;  /* 0x0000001a0418723c */ /* 0x044fe20000081010 */
[----:B------:R-:W2:Y:S01]  /*1a830*/  LDL.LU.64 R18, [R1+0x2388] ;  /* 0x0023880001127983 */ /* 0x000ea20000300a00 */
[----:B------:R-:W2:Y:S11]  /*1a840*/  LDL.LU.64 R16, [R1+0x2380] ;  /* 0x0023800001107983 */ /* 0x000eb60000300a00 */
[----:B------:R-:W-:Y:S10]  /*1a850*/  @!UPT UIADD3 URZ, URZ, URZ, URZ ;  /* 0x0000003f3f3ff290 */ /* 0x000ff4000fffe03f */
[----:B------:R-:W-:Y:S01]  /*1a860*/  STL.64 [R1+0x140], R24 ;  /* 0x0001401801007387 */ /* 0x000fe20000100a00 */
[----:B------:R1:W-:Y:S03]  /*1a870*/  STL.64 [R1+0x148], R26 ;  /* 0x0001481a01007387 */ /* 0x0003e60000100a00 */
[----:B-1----:R-:W2:Y:S02]  /*1a880*/  LDL.LU.64 R26, [R1+0x2378] ;  /* 0x00237800011a7983 */ /* 0x002ea40000300a00 */
[----:B--2---:R-:W-:Y:S02]  /*1a890*/  HMMA.1688.F32.TF32 R24, R4, R26, R16 ;  /* 0x0000001a0418723c */ /* 0x004fe40000081010 */
[----:B------:R-:W2:Y:S01]  /*1a8a0*/  LDL.LU.64 R16, [R1+0x2370] ;  /* 0x0023700001107983 */ /* 0x000ea20000300a00 */
[----:B---3--:R-:W-:Y:S02]  /*1a8b0*/  IMAD.MOV.U32 R14, RZ, RZ, R10 ;  /* 0x000000ffff0e7224 */ /* 0x008fe400078e000a */
[----:B------:R-:W-:-:S02]  /*1a8c0*/  IMAD.MOV.U32 R15, RZ, RZ, R9 ;  /* 0x000000ffff0f7224 */ /* 0x000fc400078e0009 */
[----:B------:R-:W-:Y:S01]  /*1a8d0*/  IMAD R3, R3, 0x10000, R8 ;  /* 0x0001000003037824 */ /* 0x000fe200078e0208 */
[----:B------:R-:W-:Y:S04]  /*1a8e0*/  LDS R10, [R2+0xa000] ;  /* 0x00a00000020a7984 */ /* 0x000fe80000000800 */
[----:B------:R-:W1:Y:S04]  /*1a8f0*/  LDS R8, [R2+0x8000] ;  /* 0x0080000002087984 */ /* 0x000e680000000800 */
[----:B------:R-:W3:Y:S04]  /*1a900*/  LDS R9, [R0+0x8000] ;  /* 0x0080000000097984 */ /* 0x000ee80000000800 */
[----:B------:R-:W-:Y:S04]  /*1a910*/  LDS R18, [R2+0xa500] ;  /* 0x00a5000002127984 */ /* 0x000fe80000000800 */
[----:B------:R-:W-:Y:S04]  /*1a920*/  LDS R19, [R0+0xa500] ;  /* 0x00a5000000137984 */ /* 0x000fe80000000800 */
[----:B------:R-:W-:Y:S01]  /*1a930*/  STL.64 [R1+0x40], R24 ;  /* 0x0000401801007387 */ /* 0x000fe20000100a00 */
[----:B------:R4:W-:Y:S03]  /*1a940*/  STL.64 [R1+0x48], R26 ;  /* 0x0000481a01007387 */ /* 0x0009e60000100a00 */
[----:B----4-:R-:W4:Y:S01]  /*1a950*/  LDL.LU.64 R26, [R1+0x2368] ;  /* 0x00236800011a7983 */ /* 0x010f220000300a00 */
[----:B------:R-:W4:Y:S02]  /*1a960*/  LDL.LU.64 R24, [R1+0x2360] ;  /* 0x0023600001187983 */ /* 0x000f240000300a00 */
[C---:B----4-:R-:W-:Y:S01]  /*1a970*/  HMMA.1688.F32.TF32 R12, R4.reuse, R14, R24 ;  /* 0x0000000e040c723c */ /* 0x050fe20000081018 */
[----:B------:R-:W4:Y:S04]  /*1a980*/  LDL.LU.64 R26, [R1+0x2358] ;  /* 0x00235800011a7983 */ /* 0x000f280000300a00 */
[----:B------:R-:W-:Y:S04]  /*1a990*/  LDS R24, [R2+0x8700] ;  /* 0x0087000002187984 */ /* 0x000fe80000000800 */
[----:B------:R-:W-:Y:S11]  /*1a9a0*/  LDS R25, [R0+0x8700] ;  /* 0x0087000000197984 */ /* 0x000ff60000000800 */
[----:B------:R-:W-:Y:S03]  /*1a9b0*/  @!UPT UIADD3 URZ, URZ, URZ, URZ ;  /* 0x0000003f3f3ff290 */ /* 0x000fe6000fffe03f */
[----:B------:R-:W-:Y:S01]  /*1a9c0*/  STL.64 [R1+0x160], R12 ;  /* 0x0001600c01007387 */ /* 0x000fe20000100a00 */
[----:B------:R4:W-:Y:S02]  /*1a9d0*/  STL.64 [R1+0x168], R14 ;  /* 0x0001680e01007387 */ /* 0x0009e40000100a00 */
[----:B----4-:R-:W-:Y:S01]  /*1a9e0*/  HMMA.1688.F32.TF32 R12, R4, R26, R20 ;  /* 0x0000001a040c723c */ /* 0x010fe20000081014 */
[----:B------:R-:W-:Y:S04]  /*1a9f0*/  LDS R20, [R2+0x8100] ;  /* 0x0081000002147984 */ /* 0x000fe80000000800 */
[----:B------:R-:W-:Y:S04]  /*1aa00*/  LDS R21, [R2+0xa100] ;  /* 0x00a1000002157984 */ /* 0x000fe80000000800 */
[----:B------:R-:W-:Y:S04]  /*1aa10*/  LDS R22, [R0+0x8100] ;  /* 0x0081000000167984 */ /* 0x000fe80000000800 */
[----:B------:R-:W-:Y:S04]  /*1aa20*/  LDS R23, [R0+0xa600] ;  /* 0x00a6000000177984 */ /* 0x000fe80000000800 */
[----:B------:R-:W-:Y:S04]  /*1aa30*/  LDS R26, [R2+0xa700] ;  /* 0x00a70000021a7984 */ /* 0x000fe80000000800 */
[----:B------:R-:W-:Y:S04]  /*1aa40*/  LDS R27, [R0+0xa700] ;  /* 0x00a70000001b7984 */ /* 0x000fe80000000800 */
[----:B------:R-:W-:Y:S01]  /*1aa50*/  STL.64 [R1+0x150], R12 ;  /* 0x0001500c01007387 */ /* 0x000fe20000100a00 */
[----:B------:R-:W-:Y:S02]  /*1aa60*/  STL.64 [R1+0x158], R14 ;  /* 0x0001580e01007387 */ /* 0x000fe40000100a00 */
[----:B-1----:R-:W-:Y:S02]  /*1aa70*/  STL [R1+0x20], R8 ;  /* 0x0000200801007387 */ /* 0x002fe40000100800 */
[----:B------:R-:W1:Y:S04]  /*1aa80*/  LDS R8, [R0+0xa000] ;  /* 0x00a0000000087984 */ /* 0x000e680000000800 */
[----:B------:R-:W-:Y:S01]  /*1aa90*/  STL [R1+0x28], R10 ;  /* 0x0000280a01007387 */ /* 0x000fe20000100800 */
[----:B---3--:R-:W-:Y:S02]  /*1aaa0*/  STL [R1+0x24], R9 ;  /* 0x0000240901007387 */ /* 0x008fe40000100800 */
[----:B------:R-:W-:Y:S04]  /*1aab0*/  LDS R9, [R2+0x8200] ;  /* 0x0082000002097984 */ /* 0x000fe80000000800 */
[----:B------:R-:W-:Y:S01]  /*1aac0*/  LDS R10, [R0+0x8200] ;  /* 0x00820000000a7984 */ /* 0x000fe20000000800 */
[----:B------:R-:W-:Y:S04]  /*1aad0*/  LDS R14, [R2+0xa400] ;  /* 0x00a40000020e7984 */ /* 0x000fe80000000800 */
[----:B------:R-:W-:Y:S04]  /*1aae0*/  LDS R15, [R0+0xa400] ;  /* 0x00a40000000f7984 */ /* 0x000fe80000000800 */
[----:B------:R-:W-:Y:S04]  /*1aaf0*/  LDS R12, [R2+0x8400] ;  /* 0x00840000020c7984 */ /* 0x000fe80000000800 */
[----:B------:R-:W-:Y:S04]  /*1ab00*/  LDS R13, [R0+0x8400] ;  /* 0x00840000000d7984 */ /* 0x000fe80000000800 */
[----:B-1----:R-:W-:Y:S02]  /*1ab10*/  STL [R1+0x2c], R8 ;  /* 0x00002c0801007387 */ /* 0x002fe40000100800 */
[----:B------:R-:W1:Y:S04]  /*1ab20*/  LDS R8, [R0+0xa100] ;  /* 0x00a1000000087984 */ /* 0x000e680000000800 */
[----:B------:R-:W-:Y:S02]  /*1ab30*/  STL [R1+0x10], R20 ;  /* 0x0000101401007387 */ /* 0x000fe40000100800 */
[----:B------:R-:W-:Y:S01]  /*1ab40*/  STL [R1+0x18], R21 ;  /* 0x0000181501007387 */ /* 0x000fe20000100800 */
[----:B-1----:R-:W-:Y:S01]  /*1ab50*/  STL [R1+0x1c], R8 ;  /* 0x00001c0801007387 */ /* 0x002fe20000100800 */
[----:B------:R-:W-:Y:S02]  /*1ab60*/  STL [R1+0x14], R22 ;  /* 0x0000141601007387 */ /* 0x000fe40000100800 */
[----:B------:R-:W1:Y:S04]  /*1ab70*/  LDS R8, [R2+0xa200] ;  /* 0x00a2000002087984 */ /* 0x000e680000000800 */
[----:B------:R-:W-:Y:S02]  /*1ab80*/  STL [R1], R9 ;  /* 0x0000000901007387 */ /* 0x000fe40000100800 */
[----:B------:R-:W3:Y:S04]  /*1ab90*/  LDS R9, [R0+0xa200] ;  /* 0x00a2000000097984 */ /* 0x000ee80000000800 */
[----:B-1----:R-:W-:Y:S01]  /*1aba0*/  STL [R1+0x8], R8 ;  /* 0x0000080801007387 */ /* 0x002fe20000100800 */
[----:B------:R-:W-:Y:S02]  /*1abb0*/  STL [R1+0x4], R10 ;  /* 0x0000040a01007387 */ /* 0x000fe40000100800 */
[----:B------:R-:W1:Y:S04]  /*1abc0*/  LDS R10, [R2+0xa300] ;  /* 0x00a30000020a7984 */ /* 0x000e680000000800 */
[----:B---3--:R-:W-:Y:S01]  /*1abd0*/  STL [R1+0xc], R9 ;  /* 0x00000c0901007387 */ /* 0x008fe20000100800 */
[----:B------:R-:W-:Y:S04]  /*1abe0*/  LDS R8, [R2+0x8300] ;  /* 0x0083000002087984 */ /* 0x000fe80000000800 */
[----:B------:R-:W3:Y:S04]  /*1abf0*/  LDS R9, [R0+0x8300] ;  /* 0x0083000000097984 */ /* 0x000ee80000000800 */
[----:B-1----:R-:W-:Y:S01]  /*1ac00*/  STL.64 [R1+0x2218], R10 ;  /* 0x0022180a01007387 */ /* 0x002fe20000100a00 */
[----:B---3--:R-:W-:Y:S02]  /*1ac10*/  STL.64 [R1+0x2210], R8 ;  /* 0x0022100801007387 */ /* 0x008fe40000100a00 */
[----:B------:R-:W-:Y:S02]  /*1ac20*/  STL.64 [R1+0x2208], R14 ;  /* 0x0022080e01007387 */ /* 0x000fe40000100a00 */
[----:B------:R1:W-:Y:S02]  /*1ac30*/  STL.64 [R1+0x2200], R12 ;  /* 0x0022000c01007387 */ /* 0x0003e40000100a00 */
[----:B-1----:R-:W3:Y:S01]  /*1ac40*/  LDL.LU R12, [R1+0xd60] ;  /* 0x000d6000010c7983 */ /* 0x002ee20000300800 */
[----:B------:R-:W3:Y:S02]  /*1ac50*/  LDL.LU R13, [R1+0xd64] ;  /* 0x000d6400010d7983 */ /* 0x000ee40000300800 */
[----:B------:R-:W3:Y:S02]  /*1ac60*/  LDL.LU R14, [R1+0xd68] ;  /* 0x000d6800010e7983 */ /* 0x000ee40000300800 */
[----:B------:R-:W3:Y:S02]  /*1ac70*/  LDL.LU R15, [R1+0xd6c] ;  /* 0x000d6c00010f7983 */ /* 0x000ee40000300800 */
[----:B--2---:R-:W-:-:S02]  /*1ac80*/  IMAD.MOV.U32 R10, RZ, RZ, R17 ;  /* 0x000000ffff0a7224 */ /* 0x004fc400078e0011 */
[----:B------:R-:W-:Y:S01]  /*1ac90*/  IMAD.MOV.U32 R11, RZ, RZ, R16 ;  /* 0x000000ffff0b7224 */ /* 0x000fe200078e0010 */
[----:B------:R-:W-:Y:S04]  /*1aca0*/  LDS R17, [R0+0x8500] ;  /* 0x0085000000117984 */ /* 0x000fe80000000800 */
[----:B------:R-:W1:Y:S04]  /*1acb0*/  LDS R16, [R2+0x8500] ;  /* 0x0085000002107984 */ /* 0x000e680000000800 */
[----:B------:R2:W-:Y:S02]  /*1acc0*/  STL.64 [R1+0x2228], R18 ;  /* 0x0022281201007387 */ /* 0x0005e40000100a00 */
[----:B--2---:R-:W-:-:S02]  /*1acd0*/  IMAD.MOV.U32 R18, RZ, RZ, R22 ;  /* 0x000000ffff127224 */ /* 0x004fc400078e0016 */
[----:B------:R-:W-:Y:S01]  /*1ace0*/  IMAD.MOV.U32 R19, RZ, RZ, R21 ;  /* 0x000000ffff137224 */ /* 0x000fe200078e0015 */
[----:B------:R-:W2:Y:S04]  /*1acf0*/  LDS R22, [R2+0xa600] ;  /* 0x00a6000002167984 */ /* 0x000ea80000000800 */
[----:B------:R-:W-:Y:S04]  /*1ad00*/  LDS R21, [R0+0x8600] ;  /* 0x0086000000157984 */ /* 0x000fe80000000800 */
[----:B-1----:R1:W-:Y:S02]  /*1ad10*/  STL.64 [R1+0x2220], R16 ;  /* 0x0022201001007387 */ /* 0x0023e40000100a00 */
[----:B-1----:R-:W-:-:S02]  /*1ad20*/  IMAD.MOV.U32 R17, RZ, RZ, R20 ;  /* 0x000000ffff117224 */ /* 0x002fc400078e0014 */
[----:B------:R-:W1:Y:S04]  /*1ad30*/  LDS R20, [R2+0x8600] ;  /* 0x0086000002147984 */ /* 0x000e680000000800 */
[----:B--2---:R-:W-:Y:S04]  /*1ad40*/  STL.64 [R1+0x21f8], R22 ;  /* 0x0021f81601007387 */ /* 0x004fe80000100a00 */
[----:B-1----:R-:W-:Y:S02]  /*1ad50*/  STL.64 [R1+0x21f0], R20 ;  /* 0x0021f01401007387 */ /* 0x002fe40000100a00 */
[----:B------:R-:W1:Y:S04]  /*1ad60*/  LDSM.16.M88.4 R20, [R3+0x20000] ;  /* 0x020000000314783b */ /* 0x000e680000000200 */
[----:B------:R-:W-:Y:S02]  /*1ad70*/  STL [R1+0x1a2c], R2 ;  /* 0x001a2c0201007387 */ /* 0x000fe40000100800 */
[----:B------:R-:W-:Y:S01]  /*1ad80*/  STL.64 [R1+0x21e8], R26 ;  /* 0x0021e81a01007387 */ /* 0x000fe20000100a00 */
[----:B-1----:R-:W-:Y:S01]  /*1ad90*/  STL.64 [R1+0x138], R22 ;  /* 0x0001381601007387 */ /* 0x002fe20000100a00 */
[----:B------:R-:W-:Y:S02]  /*1ada0*/  STL.64 [R1+0x2260], R20 ;  /* 0x0022601401007387 */ /* 0x000fe40000100a00 */
[----:B------:R-:W1:Y:S04]  /*1adb0*/  LDSM.16.M88.4 R20, [R3+0x21000] ;  /* 0x021000000314783b */ /* 0x000e680000000200 */
[----:B------:R-:W-:Y:S01]  /*1adc0*/  STL.64 [R1+0x21e0], R24 ;  /* 0x0021e01801007387 */ /* 0x000fe20000100a00 */
[----:B------:R-:W-:Y:S01]  /*1add0*/  STL [R1+0x1a28], R0 ;  /* 0x001a280001007387 */ /* 0x000fe20000100800 */
[----:B------:R-:W-:Y:S03]  /*1ade0*/  STL [R1+0x2150], R3 ;  /* 0x0021500301007387 */ /* 0x000fe60000100800 */
[----:B-1----:R-:W-:Y:S01]  /*1adf0*/  STL.64 [R1+0x120], R20 ;  /* 0x0001201401007387 */ /* 0x002fe20000100a00 */
[----:B------:R-:W-:Y:S01]  /*1ae00*/  STL.64 [R1+0x128], R22 ;  /* 0x0001281601007387 */ /* 0x000fe20000100a00 */
[----:B---3--:R-:W-:Y:S11]  /*1ae10*/  HMMA.1688.F32.TF32 R8, R4, R10, R12 ;  /* 0x0000000a0408723c */ /* 0x008ff6000008100c */
[----:B------:R-:W-:Y:S11]  /*1ae20*/  @!UPT UIADD3 URZ, URZ, URZ, URZ ;  /* 0x0000003f3f3ff290 */ /* 0x000ff6000fffe03f */
[----:B------:R-:W-:Y:S01]  /*1ae30*/  @!UPT UIADD3 URZ, URZ, URZ, URZ ;  /* 0x0000003f3f3ff290 */ /* 0x000fe2000fffe03f */
[----:B------:R1:W-:Y:S01]  /*1ae40*/  STL.64 [R1+0x50], R8 ;  /* 0x0000500801007387 */ /* 0x0003e20000100a00 */
[----:B------:R-:W-:Y:S02]  /*1ae50*/  IMAD.MOV.U32 R29, RZ, RZ, R10 ;  /* 0x000000ffff1d7224 */ /* 0x000fe400078e000a */
[----:B------:R-:W-:Y:S02]  /*1ae60*/  IMAD.MOV.U32 R28, RZ, RZ, R11 ;  /* 0x000000ffff1c7224 */ /* 0x000fe400078e000b */
[----:B------:R-:W2:Y:S04]  /*1ae70*/  LDL.64 R10, [R1+0x8] ;  /* 0x00000800010a7983 */ /* 0x000ea80000100a00 */
[----:B-1----:R-:W3:Y:S04]  /*1ae80*/  LDL.64 R8, [R1] ;  /* 0x0000000001087983 */ /* 0x002ee80000100a00 */
[----:B--2---:R-:W-:Y:S04]  /*1ae90*/  STL.64 [R1+0x2238], R10 ;  /* 0x0022380a01007387 */ /* 0x004fe80000100a00 */
[----:B---3--:R-:W-:Y:S01]  /*1aea0*/  STL.64 [R1+0x2230], R8 ;  /* 0x0022300801007387 */ /* 0x008fe20000100a00 */
[----:B------:R-:W2:Y:S02]  /*1aeb0*/  LDL.LU R12, [R1+0x1e0] ;  /* 0x0001e000010c7983 */ /* 0x000ea40000300800 */
[----:B------:R-:W2:Y:S02]  /*1aec0*/  LDL.LU R13, [R1+0x1e4] ;  /* 0x0001e400010d7983 */ /* 0x000ea40000300800 */
[----:B------:R-:W3:Y:S01]  /*1aed0*/  LDL.LU R14, [R1+0x1e8] ;  /* 0x0001e800010e7983 */ /* 0x000ee20000300800 */
[----:B------:R-:W3:Y:S01]  /*1aee0*/  LDL.LU R15, [R1+0x1ec] ;  /* 0x0001ec00010f7983 */ /* 0x000ee20000300800 */
[----:B------:R-:W-:-:S02]  /*1aef0*/  IMAD.MOV.U32 R16, RZ, RZ, R17 ;  /* 0x000000ffff107224 */ /* 0x000fc400078e0011 */
[----:B------:R-:W-:Y:S02]  /*1af00*/  IMAD.MOV.U32 R17, RZ, RZ, R18 ;  /* 0x000000ffff117224 */ /* 0x000fe400078e0012 */
[----:B------:R-:W-:Y:S01]  /*1af10*/  IMAD.MOV.U32 R18, RZ, RZ, R19 ;  /* 0x000000ffff127224 */ /* 0x000fe200078e0013 */
[----:B---3--:R1:W-:Y:S01]  /*1af20*/  STL.64 [R1+0x2248], R14 ;  /* 0x0022480e01007387 */ /* 0x0083e20000100a00 */
[----:B--2---:R2:W-:Y:S02]  /*1af30*/  STL.64 [R1+0x2240], R12 ;  /* 0x0022400c01007387 */ /* 0x0045e40000100a00 */
[----:B------:R-:W3:Y:S02]  /*1af40*/  LDL R19, [R1+0x1c] ;  /* 0x00001c0001137983 */ /* 0x000ee40000100800 */
[----:B---3--:R-:W-:Y:S01]  /*1af50*/  STL.64 [R1+0x2258], R18 ;  /* 0x0022581201007387 */ /* 0x008fe20000100a00 */
[----:B------:R-:W-:Y:S02]  /*1af60*/  STL.64 [R1+0x2250], R16 ;  /* 0x0022501001007387 */ /* 0x000fe40000100a00 */
[----:B-1----:R-:W3:Y:S02]  /*1af70*/  LDL R14, [R1+0x28] ;  /* 0x00002800010e7983 */ /* 0x002ee40000100800 */
[----:B------:R-:W3:Y:S01]  /*1af80*/  LDL R15, [R1+0x2c] ;  /* 0x00002c00010f7983 */ /* 0x000ee20000100800 */
[----:B--2---:R-:W2:Y:S04]  /*1af90*/  LDL R12, [R1+0x20] ;  /* 0x00002000010c7983 */ /* 0x004ea80000100800 */
[----:B------:R-:W2:Y:S04]  /*1afa0*/  LDL R13, [R1+0x24] ;  /* 0x00002400010d7983 */ /* 0x000ea80000100800 */
[----:B---3--:R-:W-:Y:S01]  /*1afb0*/  STL.64 [R1+0x2270], R14 ;  /* 0x0022700e01007387 */ /* 0x008fe20000100a00 */
[----:B--2---:R1:W-:Y:S02]  /*1afc0*/  STL.64 [R1+0x2268], R12 ;  /* 0x0022680c01007387 */ /* 0x0043e40000100a00 */
[----:B------:R-:W2:Y:S02]  /*1afd0*/  LDL.LU R22, [R1+0x68] ;  /* 0x0000680001167983 */ /* 0x000ea40000300800 */
[----:B------:R-:W2:Y:S02]  /*1afe0*/  LDL.LU R23, [R1+0x6c] ;  /* 0x00006c0001177983 */ /* 0x000ea40000300800 */
[----:B--2---:R2:W-:Y:S01]  /*1aff0*/  STL.64 [R1+0x2278], R22 ;  /* 0x0022781601007387 */ /* 0x0045e20000100a00 */
[----:B-1----:R-:W3:Y:S02]  /*1b000*/  LDL.LU R12, [R1+0x880] ;  /* 0x00088000010c7983 */ /* 0x002ee40000300800 */
[----:B------:R-:W3:Y:S02]  /*1b010*/  LDL.LU R13, [R1+0x884] ;  /* 0x00088400010d7983 */ /* 0x000ee40000300800 */
[----:B------:R-:W4:Y:S01]  /*1b020*/  LDL.LU R14, [R1+0x888] ;  /* 0x00088800010e7983 */ /* 0x000f220000300800 */
[----:B------:R-:W4:Y:S04]  /*1b030*/  LDL.LU R15, [R1+0x88c] ;  /* 0x00088c00010f7983 */ /* 0x000f280000300800 */
[----:B----4-:R-:W-:Y:S01]  /*1b040*/  STL.64 [R1+0x2288], R14 ;  /* 0x0022880e01007387 */ /* 0x010fe20000100a00 */
[----:B---3--:R1:W-:Y:S02]  /*1b050*/  STL.64 [R1+0x2280], R12 ;  /* 0x0022800c01007387 */ /* 0x0083e40000100a00 */
[----:B--2---:R-:W2:Y:S02]  /*1b060*/  LDL.LU R22, [R1+0x78] ;  /* 0x0000780001167983 */ /* 0x004ea40000300800 */
[----:B------:R-:W2:Y:S02]  /*1b070*/  LDL.LU R23, [R1+0x7c] ;  /* 0x00007c0001177983 */ /* 0x000ea40000300800 */
[----:B--2---:R2:W-:Y:S01]  /*1b080*/  STL.64 [R1+0x2290], R22 ;  /* 0x0022901601007387 */ /* 0x0045e20000100a00 */
[----:B-1----:R-:W3:Y:S02]  /*1b090*/  LDL.LU R12, [R1+0x8b0] ;  /* 0x0008b000010c7983 */ /* 0x002ee40000300800 */
[----:B------:R-:W3:Y:S02]  /*1b0a0*/  LDL.LU R13, [R1+0x8b4] ;  /* 0x0008b400010d7983 */ /* 0x000ee40000300800 */
[----:B------:R-:W4:Y:S01]  /*1b0b0*/  LDL.LU R14, [R1+0x8b8] ;  /* 0x0008b800010e7983 */ /* 0x000f220000300800 */
[----:B------:R-:W4:Y:S04]  /*1b0c0*/  LDL.LU R15, [R1+0x8bc] ;  /* 0x0008bc00010f7983 */ /* 0x000f280000300800 */
[----:B----4-:R-:W-:Y:S01]  /*1b0d0*/  STL.64 [R1+0x22a0], R14 ;  /* 0x0022a00e01007387 */ /* 0x010fe20000100a00 */
[----:B---3--:R-:W-:Y:S02]  /*1b0e0*/  STL.64 [R1+0x2298], R12 ;  /* 0x0022980c01007387 */ /* 0x008fe40000100a00 */
[----:B--2---:R-:W2:Y:S02]  /*1b0f0*/  LDL.LU R22, [R1+0x88] ;  /* 0x0000880001167983 */ /* 0x004ea40000300800 */
[----:B------:R-:W2:Y:S02]  /*1b100*/  LDL.LU R23, [R1+0x8c] ;  /* 0x00008c0001177983 */ /* 0x000ea40000300800 */
[----:B--2---:R1:W-:Y:S04]  /*1b110*/  STL.64 [R1+0x22a8], R22 ;  /* 0x0022a81601007387 */ /* 0x0043e80000100a00 */
[----:B-1----:R-:W2:Y:S01]  /*1b120*/  LDL.LU R22, [R1+0x98] ;  /* 0x0000980001167983 */ /* 0x002ea20000300800 */
[----:B------:R-:W2:Y:S03]  /*1b130*/  LDL.LU R23, [R1+0x9c] ;  /* 0x00009c0001177983 */ /* 0x000ea60000300800 */
[----:B--2---:R1:W-:Y:S01]  /*1b140*/  STL.64 [R1+0x22c0], R22 ;  /* 0x0022c01601007387 */ /* 0x0043e20000100a00 */
[----:B------:R-:W2:Y:S02]  /*1b150*/  LDL.LU R12, [R1+0x890] ;  /* 0x00089000010c7983 */ /* 0x000ea40000300800 */
[----:B------:R-:W2:Y:S02]  /*1b160*/  LDL.LU R13, [R1+0x894] ;  /* 0x00089400010d7983 */ /* 0x000ea40000300800 */
[----:B------:R-:W3:Y:S01]  /*1b170*/  LDL.LU R14, [R1+0x898] ;  /* 0x00089800010e7983 */ /* 0x000ee20000300800 */
[----:B------:R-:W3:Y:S04]  /*1b180*/  LDL.LU R15, [R1+0x89c] ;  /* 0x00089c00010f7983 */ /* 0x000ee80000300800 */
[----:B-1----:R-:W4:Y:S01]  /*1b190*/  LDL.LU R22, [R1+0xa8] ;  /* 0x0000a80001167983 */ /* 0x002f220000300800 */
[----:B------:R-:W4:Y:S03]  /*1b1a0*/  LDL.LU R23, [R1+0xac] ;  /* 0x0000ac0001177983 */ /* 0x000f260000300800 */
[----:B----4-:R-:W-:Y:S01]  /*1b1b0*/  STL.64 [R1+0x22d8], R22 ;  /* 0x0022d81601007387 */ /* 0x010fe20000100a00 */
[----:B---3--:R-:W-:Y:S02]  /*1b1c0*/  STL.64 [R1+0x22b8], R14 ;  /* 0x0022b80e01007387 */ /* 0x008fe40000100a00 */
[----:B--2---:R1:W-:Y:S02]  /*1b1d0*/  STL.64 [R1+0x22b0], R12 ;  /* 0x0022b00c01007387 */ /* 0x0043e40000100a00 */
[----:B-1----:R-:W2:Y:S01]  /*1b1e0*/  LDL.LU R12, [R1+0x8a0] ;  /* 0x0008a000010c7983 */ /* 0x002ea20000300800 */
[----:B------:R-:W2:Y:S02]  /*1b1f0*/  LDL.LU R13, [R1+0x8a4] ;  /* 0x0008a400010d7983 */ /* 0x000ea40000300800 */
[----:B------:R-:W3:Y:S02]  /*1b200*/  LDL.LU R14, [R1+0x8a8] ;  /* 0x0008a800010e7983 */ /* 0x000ee40000300800 */
[----:B------:R-:W3:Y:S01]  /*1b210*/  LDL.LU R15, [R1+0x8ac] ;  /* 0x0008ac00010f7983 */ /* 0x000ee20000300800 */
[----:B------:R-:W4:Y:S01]  /*1b220*/  LDL.LU R22, [R1+0xb8] ;  /* 0x0000b80001167983 */ /* 0x000f220000300800 */
        /* <DEDUP_REMOVED lines=10> */
[----:B----4-:R1:W-:Y:S04]  /*1b2d0*/  STL.64 [R1+0x2308], R22 ;  /* 0x0023081601007387 */ /* 0x0103e80000100a00 */
        /* <DEDUP_REMOVED lines=11> */
[----:B----4-:R1:W-:Y:S01]  /*1b390*/  STL.64 [R1+0x2340], R26 ;  /* 0x0023401a01007387 */ /* 0x0103e20000100a00 */
[----:B------:R-:W4:Y:S02]  /*1b3a0*/  LDL.LU R22, [R1+0xe8] ;  /* 0x0000e80001167983 */ /* 0x000f240000300800 */
[----:B------:R-:W4:Y:S01]  /*1b3b0*/  LDL.LU R23, [R1+0xec] ;  /* 0x0000ec0001177983 */ /* 0x000f220000300800 */
[----:B-1----:R-:W2:Y:S01]  /*1b3c0*/  LDL.LU R26, [R1+0x108] ;  /* 0x00010800011a7983 */ /* 0x002ea20000300800 */
[----:B------:R-:W2:Y:S03]  /*1b3d0*/  LDL.LU R27, [R1+0x10c] ;  /* 0x00010c00011b7983 */ /* 0x000ea60000300800 */
[----:B----4-:R1:W-:Y:S01]  /*1b3e0*/  STL.64 [R1+0x2338], R22 ;  /* 0x0023381601007387 */ /* 0x0103e20000100a00 */
[----:B------:R-:W4:Y:S02]  /*1b3f0*/  LDL.LU R20, [R1+0x7f0] ;  /* 0x0007f00001147983 */ /* 0x000f240000300800 */
[----:B------:R-:W4:Y:S01]  /*1b400*/  LDL.LU R21, [R1+0x7f4] ;  /* 0x0007f40001157983 */ /* 0x000f220000300800 */
[----:B-1----:R-:W2:Y:S01]  /*1b410*/  LDL.LU R22, [R1+0x7f8] ;  /* 0x0007f80001167983 */ /* 0x002ea20000300800 */
[----:B------:R-:W2:Y:S03]  /*1b420*/  LDL.LU R23, [R1+0x7fc] ;  /* 0x0007fc0001177983 */ /* 0x000ea60000300800 */
[----:B--2---:R-:W-:Y:S01]  /*1b430*/  STL.64 [R1+0x2350], R22 ;  /* 0x0023501601007387 */ /* 0x004fe20000100a00 */
[----:B----4-:R1:W-:Y:S03]  /*1b440*/  STL.64 [R1+0x2348], R20 ;  /* 0x0023481401007387 */ /* 0x0103e60000100a00 */
        /* <DEDUP_REMOVED lines=8> */
[----:B------:R-:W4:Y:S02]  /*1b4d0*/  LDL.LU R14, [R1+0x7b8] ;  /* 0x0007b800010e7983 */ /* 0x000f240000300800 */
[----:B------:R-:W4:Y:S02]  /*1b4e0*/  LDL.LU R15, [R1+0x7bc] ;  /* 0x0007bc00010f7983 */ /* 0x000f240000300800 */
[----:B----4-:R-:W-:Y:S01]  /*1b4f0*/  STL.64 [R1+0x2318], R14 ;  /* 0x0023180e01007387 */ /* 0x010fe20000100a00 */
[----:B---3--:R1:W-:Y:S03]  /*1b500*/  STL.64 [R1+0x2310], R12 ;  /* 0x0023100c01007387 */ /* 0x0083e60000100a00 */
[----:B-1----:R-:W3:Y:S01]  /*1b510*/  LDL.LU R12, [R1+0x7c0] ;  /* 0x0007c000010c7983 */ /* 0x002ee20000300800 */
[----:B------:R-:W3:Y:S02]  /*1b520*/  LDL.LU R13, [R1+0x7c4] ;  /* 0x0007c400010d7983 */ /* 0x000ee40000300800 */
[----:B------:R-:W4:Y:S02]  /*1b530*/  LDL.LU R14, [R1+0x7c8] ;  /* 0x0007c800010e7983 */ /* 0x000f240000300800 */
[----:B------:R-:W4:Y:S01]  /*1b540*/  LDL.LU R15, [R1+0x7cc] ;  /* 0x0007cc00010f7983 */ /* 0x000f220000300800 */
[C---:B--2---:R-:W-:Y:S01]  /*1b550*/  HMMA.1688.F32.TF32 R24, R4.reuse, R26, R20 ;  /* 0x0000001a0418723c */ /* 0x044fe20000081014 */
[----:B----4-:R-:W-:Y:S01]  /*1b560*/  STL.64 [R1+0x2330], R14 ;  /* 0x0023300e01007387 */ /* 0x010fe20000100a00 */
[----:B---3--:R1:W-:Y:S03]  /*1b570*/  STL.64 [R1+0x2328], R12 ;  /* 0x0023280c01007387 */ /* 0x0083e60000100a00 */
[----:B-1----:R-:W2:Y:S01]  /*1b580*/  LDL.LU R12, [R1+0x7e0] ;  /* 0x0007e000010c7983 */ /* 0x002ea20000300800 */
[----:B------:R-:W2:Y:S02]  /*1b590*/  LDL.LU R13, [R1+0x7e4] ;  /* 0x0007e400010d7983 */ /* 0x000ea40000300800 */
[----:B------:R-:W2:Y:S02]  /*1b5a0*/  LDL.LU R14, [R1+0x7e8] ;  /* 0x0007e800010e7983 */ /* 0x000ea40000300800 */
[----:B------:R-:W2:Y:S01]  /*1b5b0*/  LDL.LU R15, [R1+0x7ec] ;  /* 0x0007ec00010f7983 */ /* 0x000ea20000300800 */
[----:B------:R-:W3:Y:S01]  /*1b5c0*/  LDL.LU R16, [R1+0x870] ;  /* 0x0008700001107983 */ /* 0x000ee20000300800 */
[----:B------:R-:W3:Y:S02]  /*1b5d0*/  LDL.LU R17, [R1+0x874] ;  /* 0x0008740001117983 */ /* 0x000ee40000300800 */
[----:B------:R-:W3:Y:S02]  /*1b5e0*/  LDL.LU R18, [R1+0x878] ;  /* 0x0008780001127983 */ /* 0x000ee40000300800 */
[----:B------:R-:W3:Y:S01]  /*1b5f0*/  LDL.LU R19, [R1+0x87c] ;  /* 0x00087c0001137983 */ /* 0x000ee20000300800 */
[----:B------:R-:W4:Y:S01]  /*1b600*/  LDL.LU R8, [R1+0x3c0] ;  /* 0x0003c00001087983 */ /* 0x000f220000300800 */
[----:B------:R-:W4:Y:S02]  /*1b610*/  LDL.LU R9, [R1+0x3c4] ;  /* 0x0003c40001097983 */ /* 0x000f240000300800 */
[----:B------:R-:W4:Y:S02]  /*1b620*/  LDL.LU R10, [R1+0x3c8] ;  /* 0x0003c800010a7983 */ /* 0x000f240000300800 */
[----:B------:R-:W4:Y:S01]  /*1b630*/  LDL.LU R11, [R1+0x3cc] ;  /* 0x0003cc00010b7983 */ /* 0x000f220000300800 */
[----:B------:R-:W-:Y:S01]  /*1b640*/  STL [R1+0x212c], R28 ;  /* 0x00212c1c01007387 */ /* 0x000fe20000100800 */
[----:B------:R-:W-:Y:S02]  /*1b650*/  STL [R1+0x2128], R29 ;  /* 0x0021281d01007387 */ /* 0x000fe40000100800 */
[----:B------:R-:W2:Y:S02]  /*1b660*/  LDL.LU.64 R22, [R1+0x2350] ;  /* 0x0023500001167983 */ /* 0x000ea40000300a00 */
[----:B------:R-:W2:Y:S01]  /*1b670*/  LDL.LU.64 R20, [R1+0x2348] ;  /* 0x0023480001147983 */ /* 0x000ea20000300a00 */
[----:B------:R-:W-:Y:S01]  /*1b680*/  STL.64 [R1+0x30], R24 ;  /* 0x0000301801007387 */ /* 0x000fe20000100a00 */
[----:B------:R1:W-:Y:S03]  /*1b690*/  STL.64 [R1+0x38], R26 ;  /* 0x0000381a01007387 */ /* 0x0003e60000100a00 */
[----:B-1----:R-:W2:Y:S02]  /*1b6a0*/  LDL.LU.64 R26, [R1+0x2340] ;  /* 0x00234000011a7983 */ /* 0x002ea40000300a00 */
[C---:B--2---:R-:W-:Y:S02]  /*1b6b0*/  HMMA.1688.F32.TF32 R24, R4.reuse, R26, R20 ;  /* 0x0000001a0418723c */ /* 0x044fe40000081014 */
[----:B------:R-:W2:Y:S11]  /*1b6c0*/  LDL.LU.64 R22, [R1+0x2338] ;  /* 0x0023380001167983 */ /* 0x000eb60000300a00 */
[----:B------:R-:W-:Y:S10]  /*1b6d0*/  @!UPT UIADD3 URZ, URZ, URZ, URZ ;  /* 0x0000003f3f3ff290 */ /* 0x000ff4000fffe03f */
[----:B------:R1:W-:Y:S01]  /*1b6e0*/  STL.64 [R1+0x740], R24 ;  /* 0x0007401801007387 */ /* 0x0003e20000100a00 */
[----:B------:R-:W-:Y:S02]  /*1b6f0*/  IMAD.MOV.U32 R0, RZ, RZ, R27 ;  /* 0x000000ffff007224 */ /* 0x000fe400078e001b */
[----:B------:R-:W-:Y:S01]  /*1b700*/  IMAD.MOV.U32 R2, RZ, RZ, R26 ;  /* 0x000000ffff027224 */ /* 0x000fe200078e001a */
[----:B-1----:R-:W3:Y:S01]  /*1b710*/  LDL.LU R24, [R1+0x1a0] ;  /* 0x0001a00001187983 */ /* 0x002ee20000300800 */
[----:B------:R-:W3:Y:S02]  /*1b720*/  LDL.LU R25, [R1+0x1a4] ;  /* 0x0001a40001197983 */ /* 0x000ee40000300800 */
[----:B------:R-:W3:Y:S02]  /*1b730*/  LDL.LU R26, [R1+0x1a8] ;  /* 0x0001a800011a7983 */ /* 0x000ee40000300800 */
[----:B------:R-:W3:Y:S01]  /*1b740*/  LDL.LU R27, [R1+0x1ac] ;  /* 0x0001ac00011b7983 */ /* 0x000ee20000300800 */
[----:B------:R-:W-:Y:S01]  /*1b750*/  STL [R1+0x1a34], R0 ;  /* 0x001a340001007387 */ /* 0x000fe20000100800 */
[----:B------:R-:W-:Y:S01]  /*1b760*/  STL [R1+0x1a30], R2 ;  /* 0x001a300201007387 */ /* 0x000fe20000100800 */
[C---:B--2---:R-:W-:Y:S02]  /*1b770*/  HMMA.1688.F32.TF32 R20, R4.reuse, R22, R12 ;  /* 0x000000160414723c */ /* 0x044fe4000008100c */
[----:B------:R-:W2:Y:S01]  /*1b780*/  LDL.LU.64 R14, [R1+0x2330] ;  /* 0x00233000010e7983 */ /* 0x000ea20000300a00 */
[----:B------:R-:W2:Y:S11]  /*1b790*/  LDL.LU.64 R12, [R1+0x2328] ;  /* 0x00232800010c7983 */ /* 0x000eb60000300a00 */
[----:B------:R-:W-:Y:S09]  /*1b7a0*/  @!UPT UIADD3 URZ, URZ, URZ, URZ ;  /* 0x0000003f3f3ff290 */ /* 0x000ff2000fffe03f */
[----:B------:R-:W-:Y:S01]  /*1b7b0*/  STL.64 [R1+0x860], R20 ;  /* 0x0008601401007387 */ /* 0x000fe20000100a00 */
[----:B------:R1:W-:Y:S03]  /*1b7c0*/  STL.64 [R1+0x868], R22 ;  /* 0x0008681601007387 */ /* 0x0003e60000100a00 */
[----:B-1----:R-:W2:Y:S02]  /*1b7d0*/  LDL.LU.64 R22, [R1+0x2320] ;  /* 0x0023200001167983 */ /* 0x002ea40000300a00 */
[C---:B--2---:R-:W-:Y:S02]  /*1b7e0*/  HMMA.1688.F32.TF32 R20, R4.reuse, R22, R12 ;  /* 0x000000160414723c */ /* 0x044fe4000008100c */
[----:B------:R-:W2:Y:S01]  /*1b7f0*/  LDL.LU.64 R14, [R1+0x2318] ;  /* 0x00231800010e7983 */ /* 0x000ea20000300a00 */
[----:B------:R-:W2:Y:S11]  /*1b800*/  LDL.LU.64 R12, [R1+0x2310] ;  /* 0x00231000010c7983 */ /* 0x000eb60000300a00 */
[----:B------:R-:W-:Y:S09]  /*1b810*/  @!UPT UIADD3 URZ, URZ, URZ, URZ ;  /* 0x0000003f3f3ff290 */ /* 0x000ff2000fffe03f */
[----:B------:R2:W-:Y:S01]  /*1b820*/  STL.64 [R1+0x840], R20 ;  /* 0x0008401401007387 */ /* 0x0005e20000100a00 */
[----:B------:R-:W-:Y:S02]  /*1b830*/  IMAD.MOV.U32 R0, RZ, RZ, R22 ;  /* 0x000000ffff007224 */ /* 0x000fe400078e0016 */
[----:B------:R-:W-:Y:S02]  /*1b840*/  IMAD.MOV.U32 R2, RZ, RZ, R23 ;  /* 0x000000ffff027224 */ /* 0x000fe400078e0017 */
[----:B------:R-:W2:Y:S03]  /*1b850*/  LDL.LU.64 R22, [R1+0x2308] ;  /* 0x0023080001167983 */ /* 0x000ea60000300a00 */
[----:B------:R-:W-:Y:S02]  /*1b860*/  STL [R1+0x1a3c], R2 ;  /* 0x001a3c0201007387 */ /* 0x000fe40000100800 */
[----:B------:R-:W-:Y:S01]  /*1b870*/  STL [R1+0x1a38], R0 ;  /* 0x001a380001007387 */ /* 0x000fe20000100800 */
[C---:B--2---:R-:W-:Y:S01]  /*1b880*/  HMMA.1688.F32.TF32 R20, R4.reuse, R22, R12 ;  /* 0x000000160414723c */ /* 0x044fe2000008100c */
[----:B------:R-:W2:Y:S01]  /*1b890*/  LDL.LU.64 R14, [R1+0x2300] ;  /* 0x00230000010e7983 */ /* 0x000ea20000300a00 */
[----:B------:R-:W2:Y:S11]  /*1b8a0*/  LDL.LU.64 R12, [R1+0x22f8] ;  /* 0x0022f800010c7983 */ /* 0x000eb60000300a00 */
[----:B------:R-:W-:Y:S10]  /*1b8b0*/  @!UPT UIADD3 URZ, URZ, URZ, URZ ;  /* 0x0000003f3f3ff290 */ /* 0x000ff4000fffe03f */
        /* <DEDUP_REMOVED lines=38> */
[----:B--2---:R-:W-:Y:S02]  /*1bb20*/  HMMA.1688.F32.TF32 R4, R4, R22, R12 ;  /* 0x000000160404723c */ /* 0x004fe4000008100c */
[----:B------:R-:W3:Y:S01]  /*1bb30*/  LDL.LU.64 R14, [R1+0x2270] ;  /* 0x00227000010e7983 */ /* 0x000ee20000300a00 */
[----:B------:R-:W3:Y:S02]  /*1bb40*/  LDL.LU.64 R12, [R1+0x2268] ;  /* 0x00226800010c7983 */ /* 0x000ee40000300a00 */
[----:B------:R-:W3:Y:S11]  /*1bb50*/  LDL.LU.64 R20, [R1+0x2260] ;  /* 0x0022600001147983 */ /* 0x000ef60000300a00 */
[----:B------:R-:W-:Y:S07]  /*1bb60*/  @!UPT UIADD3 URZ, URZ, URZ, URZ ;  /* 0x0000003f3f3ff290 */ /* 0x000fee000fffe03f */
[----:B------:R1:W-:Y:S01]  /*1bb70*/  STL.64 [R1+0x760], R4 ;  /* 0x0007600401007387 */ /* 0x0003e20000100a00 */
[----:B------:R2:W-:Y:S03]  /*1bb80*/  STL.64 [R1+0x768], R6 ;  /* 0x0007680601007387 */ /* 0x0005e60000100a00 */
[----:B-1----:R-:W4:Y:S01]  /*1bb90*/  LDL.LU R4, [R1+0x310] ;  /* 0x0003100001047983 */ /* 0x002f220000300800 */
[----:B------:R-:W4:Y:S02]  /*1bba0*/  LDL.LU R5, [R1+0x314] ;  /* 0x0003140001057983 */ /* 0x000f240000300800 */
[----:B--2---:R-:W2:Y:S02]  /*1bbb0*/  LDL.LU R6, [R1+0x318] ;  /* 0x0003180001067983 */ /* 0x004ea40000300800 */
[----:B------:R-:W2:Y:S01]  /*1bbc0*/  LDL.LU R7, [R1+0x31c] ;  /* 0x00031c0001077983 */ /* 0x000ea20000300800 */
[-C--:B---3--:R-:W-:Y:S01]  /*1bbd0*/  HMMA.1688.F32.TF32 R12, R12, R20.reuse, R16 ;  /* 0x000000140c0c723c */ /* 0x088fe20000081010 */
[----:B------:R-:W4:Y:S01]  /*1bbe0*/  LDL.LU.64 R18, [R1+0x2258] ;  /* 0x0022580001127983 */ /* 0x000f220000300a00 */
[----:B------:R-:W4:Y:S11]  /*1bbf0*/  LDL.LU.64 R16, [R1+0x2250] ;  /* 0x0022500001107983 */ /* 0x000f360000300a00 */
[----:B------:R-:W-:Y:S10]  /*1bc00*/  @!UPT UIADD3 URZ, URZ, URZ, URZ ;  /* 0x0000003f3f3ff290 */ /* 0x000ff4000fffe03f */
[----:B------:R-:W-:Y:S01]  /*1bc10*/  STL.64 [R1+0x7a0], R12 ;  /* 0x0007a00c01007387 */ /* 0x000fe20000100a00 */
[----:B------:R1:W-:Y:S03]  /*1bc20*/  STL.64 [R1+0x7a8], R14 ;  /* 0x0007a80e01007387 */ /* 0x0003e60000100a00 */
[----:B-1----:R-:W3:Y:S01]  /*1bc30*/  LDL.LU.64 R14, [R1+0x2248] ;  /* 0x00224800010e7983 */ /* 0x002ee20000300a00 */
[----:B------:R-:W3:Y:S01]  /*1bc40*/  LDL.LU.64 R12, [R1+0x2240] ;  /* 0x00224000010c7983 */ /* 0x000ee20000300a00 */
[-C--:B----4-:R-:W-:Y:S02]  /*1bc50*/  HMMA.1688.F32.TF32 R16, R16, R20.reuse, R8 ;  /* 0x000000141010723c */ /* 0x090fe40000081008 */
[----:B------:R-:W2:Y:S01]  /*1bc60*/  LDL.LU.64 R10, [R1+0x2238] ;  /* 0x00223800010a7983 */ /* 0x000ea20000300a00 */
[----:B------:R-:W2:Y:S11]  /*1bc70*/  LDL.LU.64 R8, [R1+0x2230] ;  /* 0x0022300001087983 */ /* 0x000eb60000300a00 */
[----:B------:R-:W-:Y:S09]  /*1bc80*/  @!UPT UIADD3 URZ, URZ, URZ, URZ ;  /* 0x0000003f3f3ff290 */ /* 0x000ff2000fffe03f */
[----:B------:R-:W-:Y:S01]  /*1bc90*/  STL.64 [R1+0x790], R16 ;  /* 0x0007901001007387 */ /* 0x000fe20000100a00 */
[----:B------:R1:W-:Y:S03]  /*1bca0*/  STL.64 [R1+0x798], R18 ;  /* 0x0007981201007387 */ /* 0x0003e60000100a00 */
[----:B-1----:R-:W4:Y:S01]  /*1bcb0*/  LDL.LU.64 R18, [R1+0x2228] ;  /* 0x0022280001127983 */ /* 0x002f220000300a00 */
[----:B------:R-:W4:Y:S01]  /*1bcc0*/  LDL.LU.64 R16, [R1+0x2220] ;  /* 0x0022200001107983 */ /* 0x000f220000300a00 */
[-C--:B--2---:R-:W-:Y:S01]  /*1bcd0*/  HMMA.1688.F32.TF32 R4, R8, R20.reuse, R4 ;  /* 0x000000140804723c */ /* 0x084fe20000081004 */
[----:B------:R-:W-:Y:S02]  /*1bce0*/  IMAD.MOV.U32 R2, RZ, RZ, R10 ;  /* 0x000000ffff027224 */ /* 0x000fe400078e000a */
[----:B------:R-:W-:Y:S02]  /*1bcf0*/  IMAD.MOV.U32 R0, RZ, RZ, R11 ;  /* 0x000000ffff007224 */ /* 0x000fe400078e000b */
[----:B------:R-:W-:Y:S11]  /*1bd00*/  IMAD.MOV.U32 R3, RZ, RZ, R9 ;  /* 0x000000ffff037224 */ /* 0x000ff600078e0009 */
[----:B------:R-:W-:Y:S07]  /*1bd10*/  @!UPT UIADD3 URZ, URZ, URZ, URZ ;  /* 0x0000003f3f3ff290 */ /* 0x000fee000fffe03f */
[----:B------:R1:W-:Y:S01]  /*1bd20*/  STL.64 [R1+0x780], R4 ;  /* 0x0007800401007387 */ /* 0x0003e20000100a00 */
[----:B------:R-:W-:Y:S02]  /*1bd30*/  STL.64 [R1+0x788], R6 ;  /* 0x0007880601007387 */ /* 0x000fe40000100a00 */
[----:B------:R-:W3:Y:S02]  /*1bd40*/  LDL.LU.64 R10, [R1+0x2218] ;  /* 0x00221800010a7983 */ /* 0x000ee40000300a00 */
[----:B-1----:R-:W-:Y:S02]  /*1bd50*/  IMAD.MOV.U32 R4, RZ, RZ, R8 ;  /* 0x000000ffff047224 */ /* 0x002fe400078e0008 */
[----:B------:R-:W3:Y:S02]  /*1bd60*/  LDL.LU.64 R8, [R1+0x2210] ;  /* 0x0022100001087983 */ /* 0x000ee40000300a00 */
[----:B---3--:R-:W-:Y:S11]  /*1bd70*/  HMMA.1688.F32.TF32 R12, R8, R20, R12 ;  /* 0x00000014080c723c */ /* 0x008ff6000008100c */
[----:B------:R-:W-:Y:S11]  /*1bd80*/  @!UPT UIADD3 URZ, URZ, URZ, URZ ;  /* 0x0000003f3f3ff290 */ /* 0x000ff6000fffe03f */
[----:B------:R-:W-:Y:S01]  /*1bd90*/  @!UPT UIADD3 URZ, URZ, URZ, URZ ;  /* 0x0000003f3f3ff290 */ /* 0x000fe2000fffe03f */
[----:B------:R-:W-:Y:S01]  /*1bda0*/  STL.64 [R1+0x770], R12 ;  /* 0x0007700c01007387 */ /* 0x000fe20000100a00 */
[----:B------:R1:W-:Y:S03]  /*1bdb0*/  STL.64 [R1+0x778], R14 ;  /* 0x0007780e01007387 */ /* 0x0003e60000100a00 */
[----:B-1----:R-:W2:Y:S01]  /*1bdc0*/  LDL.LU.64 R14, [R1+0x2208] ;  /* 0x00220800010e7983 */ /* 0x002ea20000300a00 */
[----:B------:R-:W2:Y:S02]  /*1bdd0*/  LDL.LU.64 R12, [R1+0x2200] ;  /* 0x00220000010c7983 */ /* 0x000ea40000300a00 */
[----:B------:R-:W-:Y:S02]  /*1bde0*/  STL.64 [R1+0x2180], R10 ;  /* 0x0021800a01007387 */ /* 0x000fe40000100a00 */
[----:B------:R1:W-:Y:S02]  /*1bdf0*/  STL.64 [R1+0x2178], R8 ;  /* 0x0021780801007387 */ /* 0x0003e40000100a00 */
[----:B-1----:R-:W2:Y:S01]  /*1be00*/  LDL.LU R8, [R1+0x1c0] ;  /* 0x0001c00001087983 */ /* 0x002ea20000300800 */
[----:B------:R-:W2:Y:S02]  /*1be10*/  LDL.LU R9, [R1+0x1c4] ;  /* 0x0001c40001097983 */ /* 0x000ea40000300800 */
[----:B------:R-:W2:Y:S02]  /*1be20*/  LDL.LU R10, [R1+0x1c8] ;  /* 0x0001c800010a7983 */ /* 0x000ea40000300800 */
[----:B------:R-:W2:Y:S02]  /*1be30*/  LDL.LU R11, [R1+0x1cc] ;  /* 0x0001cc00010b7983 */ /* 0x000ea40000300800 */
[----:B------:R-:W-:-:S02]  /*1be40*/  IMAD.MOV.U32 R6, RZ, RZ, R20 ;  /* 0x000000ffff067224 */ /* 0x000fc400078e0014 */
[----:B------:R-:W-:Y:S01]  /*1be50*/  IMAD.MOV.U32 R5, RZ, RZ, R21 ;  /* 0x000000ffff057224 */ /* 0x000fe200078e0015 */
[----:B--2---:R-:W-:Y:S11]  /*1be60*/  HMMA.1688.F32.TF32 R8, R12, R20, R8 ;  /* 0x000000140c08723c */ /* 0x004ff60000081008 */
[----:B------:R-:W-:Y:S11]  /*1be70*/  @!UPT UIADD3 URZ, URZ, URZ, URZ ;  /* 0x0000003f3f3ff290 */ /* 0x000ff6000fffe03f */
[----:B------:R-:W-:Y:S01]  /*1be80*/  @!UPT UIADD3 URZ, URZ, URZ, URZ ;  /* 0x0000003f3f3ff290 */ /* 0x000fe2000fffe03f */
[----:B------:R-:W-:Y:S01]  /*1be90*/  STL.64 [R1+0x7e0], R8 ;  /* 0x0007e00801007387 */ /* 0x000fe20000100a00 */
[----:B------:R-:W-:Y:S02]  /*1bea0*/  STL.64 [R1+0x7e8], R10 ;  /* 0x0007e80a01007387 */ /* 0x000fe40000100a00 */
[----:B------:R-:W2:Y:S02]  /*1beb0*/  LDL.LU.64 R22, [R1+0x21f8] ;  /* 0x0021f80001167983 */ /* 0x000ea40000300a00 */
[----:B------:R-:W2:Y:S01]  /*1bec0*/  LDL.LU.64 R20, [R1+0x21f0] ;  /* 0x0021f00001147983 */ /* 0x000ea20000300a00 */
[----:B------:R-:W-:Y:S01]  /*1bed0*/  STL.64 [R1+0x2160], R14 ;  /* 0x0021600e01007387 */ /* 0x000fe20000100a00 */
[----:B------:R1:W-:Y:S03]  /*1bee0*/  STL.64 [R1+0x2158], R12 ;  /* 0x0021580c01007387 */ /* 0x0003e60000100a00 */
[----:B-1----:R-:W3:Y:S01]  /*1bef0*/  LDL.LU.64 R12, [R1+0x120] ;  /* 0x00012000010c7983 */ /* 0x002ee20000300a00 */
[----:B------:R-:W-:-:S03]  /*1bf00*/  IMAD.MOV.U32 R8, RZ, RZ, R4 ;  /* 0x000000ffff087224 */ /* 0x000fc600078e0004 */
[----:B---3--:R1:W-:Y:S02]  /*1bf10*/  STL.64 [R1+0x21c8], R12 ;  /* 0x0021c80c01007387 */ /* 0x0083e40000100a00 */
[----:B-1----:R-:W-:Y:S02]  /*1bf20*/  IMAD.MOV.U32 R12, RZ, RZ, R6 ;  /* 0x000000ffff0c7224 */ /* 0x002fe400078e0006 */
[----:B------:R-:W-:-:S07]  /*1bf30*/  IMAD.MOV.U32 R13, RZ, RZ, R5 ;  /* 0x000000ffff0d7224 */ /* 0x000fce00078e0005 */
[----:B----4-:R-:W-:Y:S11]  /*1bf40*/  HMMA.1688.F32.TF32 R24, R16, R12, R24 ;  /* 0x0000000c1018723c */ /* 0x010ff60000081018 */
[----:B------:R-:W-:Y:S11]  /*1bf50*/  @!UPT UIADD3 URZ, URZ, URZ, URZ ;  /* 0x0000003f3f3ff290 */ /* 0x000ff6000fffe03f */
[----:B------:R-:W-:Y:S01]  /*1bf60*/  @!UPT UIADD3 URZ, URZ, URZ, URZ ;  /* 0x0000003f3f3ff290 */ /* 0x000fe2000fffe03f */
[----:B------:R-:W-:Y:S01]  /*1bf70*/  STL.64 [R1+0x870], R24 ;  /* 0x0008701801007387 */ /* 0x000fe20000100a00 */
[----:B------:R-:W-:Y:S02]  /*1bf80*/  STL.64 [R1+0x878], R26 ;  /* 0x0008781a01007387 */ /* 0x000fe40000100a00 */
[----:B------:R-:W3:Y:S02]  /*1bf90*/  LDL.LU R4, [R1+0x8c0] ;  /* 0x0008c00001047983 */ /* 0x000ee40000300800 */
[----:B------:R-:W3:Y:S01]  /*1bfa0*/  LDL.LU R5, [R1+0x8c4] ;  /* 0x0008c40001057983 */ /* 0x000ee20000300800 */
[----:B------:R-:W4:Y:S01]  /*1bfb0*/  LDL.LU R6, [R1+0x8c8] ;  /* 0x0008c80001067983 */ /* 0x000f220000300800 */
[----:B------:R-:W4:Y:S02]  /*1bfc0*/  LDL.LU R7, [R1+0x8cc] ;  /* 0x0008cc0001077983 */ /* 0x000f240000300800 */
[----:B------:R-:W-:Y:S02]  /*1bfd0*/  IMAD.MOV.U32 R10, RZ, RZ, R2 ;  /* 0x000000ffff0a7224 */ /* 0x000fe400078e0002 */
[----:B------:R-:W-:-:S02]  /*1bfe0*/  IMAD.MOV.U32 R11, RZ, RZ, R0 ;  /* 0x000000ffff0b7224 */ /* 0x000fc400078e0000 */
[----:B------:R-:W-:Y:S01]  /*1bff0*/  IMAD.MOV.U32 R9, RZ, RZ, R3 ;  /* 0x000000ffff097224 */ /* 0x000fe200078e0003 */
[----:B----4-:R-:W-:Y:S01]  /*1c000*/  STL.64 [R1+0x21d8], R6 ;  /* 0x0021d80601007387 */ /* 0x010fe20000100a00 */
[----:B---3--:R1:W-:Y:S03]  /*1c010*/  STL.64 [R1+0x21d0], R4 ;  /* 0x0021d00401007387 */ /* 0x0083e60000100a00 */
[----:B-1----:R-:W3:Y:S01]  /*1c020*/  LDL.LU R4, [R1+0x140] ;  /* 0x0001400001047983 */ /* 0x002ee20000300800 */
[----:B------:R-:W3:Y:S02]  /*1c030*/  LDL.LU R5, [R1+0x144] ;  /* 0x0001440001057983 */ /* 0x000ee40000300800 */
[----:B------:R-:W3:Y:S02]  /*1c040*/  LDL.LU R6, [R1+0x148] ;  /* 0x0001480001067983 */ /* 0x000ee40000300800 */
[----:B------:R-:W3:Y:S01]  /*1c050*/  LDL.LU R7, [R1+0x14c] ;  /* 0x00014c0001077983 */ /* 0x000ee20000300800 */
[----:B------:R-:W2:Y:S01]  /*1c060*/  LDL.LU R24, [R1+0x180] ;  /* 0x0001800001187983 */ /* 0x000ea20000300800 */
[----:B------:R-:W2:Y:S02]  /*1c070*/  LDL.LU R25, [R1+0x184] ;  /* 0x0001840001197983 */ /* 0x000ea40000300800 */
[----:B------:R-:W2:Y:S02]  /*1c080*/  LDL.LU R26, [R1+0x188] ;  /* 0x00018800011a7983 */ /* 0x000ea40000300800 */
[----:B------:R-:W2:Y:S01]  /*1c090*/  LDL.LU R27, [R1+0x18c] ;  /* 0x00018c00011b7983 */ /* 0x000ea20000300800 */
[----:B------:R1:W-:Y:S01]  /*1c0a0*/  STL.64 [R1+0x21a0], R10 ;  /* 0x0021a00a01007387 */ /* 0x0003e20000100a00 */
[----:B------:R4:W-:Y:S03]  /*1c0b0*/  STL.64 [R1+0x2198], R8 ;  /* 0x0021980801007387 */ /* 0x0009e60000100a00 */
[----:B-1----:R-:W2:Y:S04]  /*1c0c0*/  LDL.64 R10, [R1+0x18] ;  /* 0x00001800010a7983 */ /* 0x002ea80000100a00 */
[----:B----4-:R-:W4:Y:S04]  /*1c0d0*/  LDL.64 R8, [R1+0x10] ;  /* 0x0000100001087983 */ /* 0x010f280000100a00 */
[----:B--2---:R1:W-:Y:S01]  /*1c0e0*/  STL.64 [R1+0x21c0], R10 ;  /* 0x0021c00a01007387 */ /* 0x0043e20000100a00 */
[----:B----4-:R2:W-:Y:S03]  /*1c0f0*/  STL.64 [R1+0x21b8], R8 ;  /* 0x0021b80801007387 */ /* 0x0105e60000100a00 */
[----:B-1----:R-:W4:Y:S04]  /*1c100*/  LDL.64 R10, [R1+0x28] ;  /* 0x00002800010a7983 */ /* 0x002f280000100a00 */
[----:B--2---:R-:W4:Y:S01]  /*1c110*/  LDL.64 R8, [R1+0x20] ;  /* 0x0000200001087983 */ /* 0x004f220000100a00 */
[----:B------:R-:W-:Y:S02]  /*1c120*/  STL.64 [R1+0x2148], R18 ;  /* 0x0021481201007387 */ /* 0x000fe40000100a00 */
[----:B------:R1:W-:Y:S02]  /*1c130*/  STL.64 [R1+0x2140], R16 ;  /* 0x0021401001007387 */ /* 0x0003e40000100a00 */
[----:B-1----:R-:W2:Y:S01]  /*1c140*/  LDL.LU R16, [R1+0x1b0] ;  /* 0x0001b00001107983 */ /* 0x002ea20000300800 */
[----:B------:R-:W2:Y:S02]  /*1c150*/  LDL.LU R17, [R1+0x1b4] ;  /* 0x0001b40001117983 */ /* 0x000ea40000300800 */
[----:B------:R-:W2:Y:S02]  /*1c160*/  LDL.LU R18, [R1+0x1b8] ;  /* 0x0001b80001127983 */ /* 0x000ea40000300800 */
[----:B------:R-:W2:Y:S02]  /*1c170*/  LDL.LU R19, [R1+0x1bc] ;  /* 0x0001bc0001137983 */ /* 0x000ea40000300800 */
[----:B--2---:R-:W-:Y:S01]  /*1c180*/  STL.64 [R1+0x2170], R18 ;  /* 0x0021701201007387 */ /* 0x004fe20000100a00 */
[----:B------:R1:W-:Y:S03]  /*1c190*/  STL.64 [R1+0x2168], R16 ;  /* 0x0021681001007387 */ /* 0x0003e60000100a00 */
[----:B-1----:R-:W2:Y:S01]  /*1c1a0*/  LDL.LU R16, [R1+0x1d0] ;  /* 0x0001d00001107983 */ /* 0x002ea20000300800 */
[----:B------:R-:W2:Y:S02]  /*1c1b0*/  LDL.LU R17, [R1+0x1d4] ;  /* 0x0001d40001117983 */ /* 0x000ea40000300800 */
[----:B------:R-:W2:Y:S02]  /*1c1c0*/  LDL.LU R18, [R1+0x1d8] ;  /* 0x0001d80001127983 */ /* 0x000ea40000300800 */
[----:B------:R-:W2:Y:S01]  /*1c1d0*/  LDL.LU R19, [R1+0x1dc] ;  /* 0x0001dc0001137983 */ /* 0x000ea20000300800 */
[-C--:B------:R-:W-:Y:S01]  /*1c1e0*/  HMMA.1688.F32.TF32 R24, R20, R12.reuse, R24 ;  /* 0x0000000c1418723c */ /* 0x080fe20000081018 */
[----:B--2---:R-:W-:Y:S01]  /*1c1f0*/  STL.64 [R1+0x2190], R18 ;  /* 0x0021901201007387 */ /* 0x004fe20000100a00 */
[----:B------:R1:W-:Y:S03]  /*1c200*/  STL.64 [R1+0x2188], R16 ;  /* 0x0021881001007387 */ /* 0x0003e60000100a00 */
        /* <DEDUP_REMOVED lines=9> */
[----:B------:R-:W2:Y:S02]  /*1c2a0*/  LDL.LU R19, [R1+0x37c] ;  /* 0x00037c0001137983 */ /* 0x000ea40000300800 */
[----:B------:R-:W-:Y:S01]  /*1c2b0*/  STL.64 [R1+0xd40], R24 ;  /* 0x000d401801007387 */ /* 0x000fe20000100a00 */
[----:B------:R1:W-:Y:S03]  /*1c2c0*/  STL.64 [R1+0xd48], R26 ;  /* 0x000d481a01007387 */ /* 0x0003e60000100a00 */
[----:B-1----:R-:W3:Y:S01]  /*1c2d0*/  LDL.LU.64 R26, [R1+0x21e8] ;  /* 0x0021e800011a7983 */ /* 0x002ee20000300a00 */
[----:B------:R-:W3:Y:S02]  /*1c2e0*/  LDL.LU.64 R24, [R1+0x21e0] ;  /* 0x0021e00001187983 */ /* 0x000ee40000300a00 */
[----:B------:R-:W-:Y:S02]  /*1c2f0*/  STL.64 [R1+0x2138], R22 ;  /* 0x0021381601007387 */ /* 0x000fe40000100a00 */
[----:B------:R1:W-:Y:S02]  /*1c300*/  STL.64 [R1+0x2130], R20 ;  /* 0x0021301401007387 */ /* 0x0003e40000100a00 */
[----:B-1----:R-:W2:Y:S01]  /*1c310*/  LDL.LU R20, [R1+0x190] ;  /* 0x0001900001147983 */ /* 0x002ea20000300800 */
[----:B---3--:R-:W-:Y:S03]  /*1c320*/  HMMA.1688.F32.TF32 R12, R24, R12, R4 ;  /* 0x0000000c180c723c */ /* 0x008fe60000081004 */
[----:B--2---:R-:W-:Y:S01]  /*1c330*/  STL [R1+0x2154], R20 ;  /* 0x0021541401007387 */ /* 0x004fe20000100800 */
[----:B------:R-:W2:Y:S02]  /*1c340*/  LDL.LU R21, [R1+0x194] ;  /* 0x0001940001157983 */ /* 0x000ea40000300800 */
[----:B------:R-:W2:Y:S02]  /*1c350*/  LDL.LU R22, [R1+0x198] ;  /* 0x0001980001167983 */ /* 0x000ea40000300800 */
[----:B------:R-:W2:Y:S01]  /*1c360*/  LDL.LU R23, [R1+0x19c] ;  /* 0x00019c0001177983 */ /* 0x000ea20000300800 */
[----:B------:R-:W4:Y:S01]  /*1c370*/  LDL.LU.64 R6, [R1+0x21d8] ;  /* 0x0021d80001067983 */ /* 0x000f220000300a00 */
[----:B------:R-:W4:Y:S11]  /*1c380*/  LDL.LU.64 R4, [R1+0x21d0] ;  /* 0x0021d00001047983 */ /* 0x000f360000300a00 */
[----:B------:R-:W-:Y:S02]  /*1c390*/  @!UPT UIADD3 URZ, URZ, URZ, URZ ;  /* 0x0000003f3f3ff290 */ /* 0x000fe4000fffe03f */
[----:B------:R1:W-:Y:S01]  /*1c3a0*/  STL.64 [R1+0xd80], R12 ;  /* 0x000d800c01007387 */ /* 0x0003e20000100a00 */
[----:B------:R-:W-:Y:S03]  /*1c3b0*/  STL.64 [R1+0xd88], R14 ;  /* 0x000d880e01007387 */ /* 0x000fe60000100a00 */
[----:B-1----:R-:W4:Y:S02]  /*1c3c0*/  LDL.LU.64 R12, [R1+0x21c8] ;  /* 0x0021c800010c7983 */ /* 0x002f240000300a00 */
[-C--:B----4-:R-:W-:Y:S11]  /*1c3d0*/  HMMA.1688.F32.TF32 R4, R8, R12.reuse, R4 ;  /* 0x0000000c0804723c */ /* 0x090ff60000081004 */
[----:B------:R-:W-:Y:S11]  /*1c3e0*/  @!UPT UIADD3 URZ, URZ, URZ, URZ ;  /* 0x0000003f3f3ff290 */ /* 0x000ff6000fffe03f */
[----:B------:R-:W-:Y:S01]  /*1c3f0*/  @!UPT UIADD3 URZ, URZ, URZ, URZ ;  /* 0x0000003f3f3ff290 */ /* 0x000fe2000fffe03f */
[----:B------:R1:W-:Y:S01]  /*1c400*/  STL.64 [R1+0x720], R4 ;  /* 0x0007200401007387 */ /* 0x0003e20000100a00 */
[----:B------:R3:W-:Y:S02]  /*1c410*/  STL.64 [R1+0x728], R6 ;  /* 0x0007280601007387 */ /* 0x0007e40000100a00 */
[----:B-1----:R-:W-:Y:S02]  /*1c420*/  IMAD.MOV.U32 R5, RZ, RZ, R10 ;  /* 0x000000ffff057224 */ /* 0x002fe400078e000a */
[----:B------:R-:W-:Y:S02]  /*1c430*/  IMAD.MOV.U32 R4, RZ, RZ, R11 ;  /* 0x000000ffff047224 */ /* 0x000fe400078e000b */
[----:B---3--:R-:W-:Y:S02]  /*1c440*/  IMAD.MOV.U32 R7, RZ, RZ, R8 ;  /* 0x000000ffff077224 */ /* 0x008fe400078e0008 */
[----:B------:R-:W-:Y:S01]  /*1c450*/  IMAD.MOV.U32 R6, RZ, RZ, R9 ;  /* 0x000000ffff067224 */ /* 0x000fe200078e0009 */
[----:B------:R-:W3:Y:S01]  /*1c460*/  LDL.LU.64 R10, [R1+0x21c0] ;  /* 0x0021c000010a7983 */ /* 0x000ee20000300a00 */
[----:B------:R-:W3:Y:S02]  /*1c470*/  LDL.LU.64 R8, [R1+0x21b8] ;  /* 0x0021b80001087983 */ /* 0x000ee40000300a00 */
[----:B---3--:R-:W-:Y:S01]  /*1c480*/  HMMA.1688.F32.TF32 R16, R8, R12, R16 ;  /* 0x0000000c0810723c */ /* 0x008fe20000081010 */
[----:B------:R-:W-:-:S02]  /*1c490*/  IMAD.MOV.U32 R2, RZ, RZ, R10 ;  /* 0x000000ffff027224 */ /* 0x000fc400078e000a */
[----:B------:R-:W-:Y:S02]  /*1c4a0*/  IMAD.MOV.U32 R0, RZ, RZ, R11 ;  /* 0x000000ffff007224 */ /* 0x000fe400078e000b */
[----:B------:R-:W-:Y:S02]  /*1c4b0*/  IMAD.MOV.U32 R28, RZ, RZ, R8 ;  /* 0x000000ffff1c7224 */ /* 0x000fe400078e0008 */
[----:B------:R-:W-:Y:S11]  /*1c4c0*/  IMAD.MOV.U32 R29, RZ, RZ, R9 ;  /* 0x000000ffff1d7224 */ /* 0x000ff600078e0009 */
[----:B------:R-:W-:Y:S05]  /*1c4d0*/  @!UPT UIADD3 URZ, URZ, URZ, URZ ;  /* 0x0000003f3f3ff290 */ /* 0x000fea000fffe03f */
[----:B------:R-:W-:Y:S01]  /*1c4e0*/  STL.64 [R1+0x710], R16 ;  /* 0x0007101001007387 */ /* 0x000fe20000100a00 */
[----:B------:R1:W-:Y:S03]  /*1c4f0*/  STL.64 [R1+0x718], R18 ;  /* 0x0007181201007387 */ /* 0x0003e60000100a00 */
[----:B-1----:R-:W3:Y:S01]  /*1c500*/  LDL.LU.64 R18, [R1+0x21b0] ;  /* 0x0021b00001127983 */ /* 0x002ee20000300a00 */
[----:B------:R-:W3:Y:S02]  /*1c510*/  LDL.LU.64 R16, [R1+0x21a8] ;  /* 0x0021a80001107983 */ /* 0x000ee40000300a00 */
[----:B------:R-:W3:Y:S02]  /*1c520*/  LDL.LU.64 R10, [R1+0x21a0] ;  /* 0x0021a000010a7983 */ /* 0x000ee40000300a00 */
[----:B------:R-:W3:Y:S02]  /*1c530*/  LDL.LU.64 R8, [R1+0x2198] ;  /* 0x0021980001087983 */ /* 0x000ee40000300a00 */
[-C--:B---3--:R-:W-:Y:S01]  /*1c540*/  HMMA.1688.F32.TF32 R8, R8, R12.reuse, R16 ;  /* 0x0000000c0808723c */ /* 0x088fe20000081010 */
[----:B------:R-:W3:Y:S01]  /*1c550*/  LDL.LU.64 R18, [R1+0x2190] ;  /* 0x0021900001127983 */ /* 0x000ee20000300a00 */
[----:B------:R-:W3:Y:S11]  /*1c560*/  LDL.LU.64 R16, [R1+0x2188] ;  /* 0x0021880001107983 */ /* 0x000ef60000300a00 */
[----:B------:R-:W-:Y:S10]  /*1c570*/  @!UPT UIADD3 URZ, URZ, URZ, URZ ;  /* 0x0000003f3f3ff290 */ /* 0x000ff4000fffe03f */
[----:B------:R-:W-:Y:S01]  /*1c580*/  STL.64 [R1+0x700], R8 ;  /* 0x0007000801007387 */ /* 0x000fe20000100a00 */
[----:B------:R1:W-:Y:S03]  /*1c590*/  STL.64 [R1+0x708], R10 ;  /* 0x0007080a01007387 */ /* 0x0003e60000100a00 */
[----:B-1----:R-:W3:Y:S01]  /*1c5a0*/  LDL.LU.64 R10, [R1+0x2180] ;  /* 0x00218000010a7983 */ /* 0x002ee20000300a00 */
[----:B------:R-:W3:Y:S02]  /*1c5b0*/  LDL.LU.64 R8, [R1+0x2178] ;  /* 0x0021780001087983 */ /* 0x000ee40000300a00 */
[----:B------:R-:W-:Y:S02]  /*1c5c0*/  IMAD.MOV.U32 R20, RZ, RZ, R12 ;  /* 0x000000ffff147224 */ /* 0x000fe400078e000c */
[----:B------:R-:W-:Y:S01]  /*1c5d0*/  IMAD.MOV.U32 R3, RZ, RZ, R13 ;  /* 0x000000ffff037224 */ /* 0x000fe200078e000d */
[----:B---3--:R-:W-:Y:S11]  /*1c5e0*/  HMMA.1688.F32.TF32 R16, R8, R12, R16 ;  /* 0x0000000c0810723c */ /* 0x008ff60000081010 */
[----:B------:R-:W-:Y:S11]  /*1c5f0*/  @!UPT UIADD3 URZ, URZ, URZ, URZ ;  /* 0x0000003f3f3ff290 */ /* 0x000ff6000fffe03f */
[----:B------:R-:W-:Y:S01]  /*1c600*/  @!UPT UIADD3 URZ, URZ, URZ, URZ ;  /* 0x0000003f3f3ff290 */ /* 0x000fe2000fffe03f */
[----:B------:R-:W-:Y:S01]  /*1c610*/  STL.64 [R1+0x6f0], R16 ;  /* 0x0006f01001007387 */ /* 0x000fe20000100a00 */
[----:B------:R1:W-:Y:S03]  /*1c620*/  STL.64 [R1+0x6f8], R18 ;  /* 0x0006f81201007387 */ /* 0x0003e60000100a00 */
[----:B-1----:R-:W3:Y:S01]  /*1c630*/  LDL.LU.64 R18, [R1+0x2170] ;  /* 0x0021700001127983 */ /* 0x002ee20000300a00 */
[----:B------:R-:W3:Y:S02]  /*1c640*/  LDL.LU.64 R16, [R1+0x2168] ;  /* 0x0021680001107983 */ /* 0x000ee40000300a00 */
[----:B------:R-:W3:Y:S02]  /*1c650*/  LDL.LU.64 R14, [R1+0x2160] ;  /* 0x00216000010e7983 */ /* 0x000ee40000300a00 */
[----:B------:R-:W3:Y:S01]  /*1c660*/  LDL.LU.64 R12, [R1+0x2158] ;  /* 0x00215800010c7983 */ /* 0x000ee20000300a00 */
[----:B------:R-:W-:Y:S01]  /*1c670*/  STL.64 [R1+0x20f0], R10 ;  /* 0x0020f00a01007387 */ /* 0x000fe20000100a00 */
[----:B------:R1:W-:Y:S02]  /*1c680*/  STL.64 [R1+0x20e8], R8 ;  /* 0x0020e80801007387 */ /* 0x0003e40000100a00 */
[----:B-1----:R-:W-:-:S02]  /*1c690*/  IMAD.MOV.U32 R8, RZ, RZ, R20 ;  /* 0x000000ffff087224 */ /* 0x002fc400078e0014 */
[----:B------:R-:W-:Y:S01]  /*1c6a0*/  IMAD.MOV.U32 R9, RZ, RZ, R3 ;  /* 0x000000ffff097224 */ /* 0x000fe200078e0003 */
[----:B------:R-:W2:Y:S01]  /*1c6b0*/  LDL.LU R20, [R1+0x2154] ;  /* 0x0021540001147983 */ /* 0x000ea20000300800 */
[----:B------:R-:W4:Y:S05]  /*1c6c0*/  LDL.LU R3, [R1+0x2150] ;  /* 0x0021500001037983 */ /* 0x000f2a0000300800 */
[-C--:B---3--:R-:W-:Y:S11]  /*1c6d0*/  HMMA.1688.F32.TF32 R16, R12, R8.reuse, R16 ;  /* 0x000000080c10723c */ /* 0x088ff60000081010 */
        /* <DEDUP_REMOVED lines=8> */
[----:B-1----:R-:W3:Y:S01]  /*1c760*/  LDL.LU R12, [R1+0x40] ;  /* 0x00004000010c7983 */ /* 0x002ee20000300800 */
[----:B------:R-:W3:Y:S02]  /*1c770*/  LDL.LU R13, [R1+0x44] ;  /* 0x00004400010d7983 */ /* 0x000ee40000300800 */
[----:B------:R-:W3:Y:S02]  /*1c780*/  LDL.LU R14, [R1+0x48] ;  /* 0x00004800010e7983 */ /* 0x000ee40000300800 */
[----:B------:R-:W3:Y:S01]  /*1c790*/  LDL.LU R15, [R1+0x4c] ;  /* 0x00004c00010f7983 */ /* 0x000ee20000300800 */
[-C--:B--2---:R-:W-:Y:S11]  /*1c7a0*/  HMMA.1688.F32.TF32 R20, R16, R8.reuse, R20 ;  /* 0x000000081014723c */ /* 0x084ff60000081014 */
        /* <DEDUP_REMOVED lines=12> */
[-C--:B--2---:R-:W-:Y:S08]  /*1c870*/  HMMA.1688.F32.TF32 R16, R20, R8.reuse, R16 ;  /* 0x000000081410723c */ /* 0x084ff00000081010 */
[----:B---3--:R-:W-:Y:S01]  /*1c880*/  HMMA.1688.F32.TF32 R8, R24, R8, R12 ;  /* 0x000000081808723c */ /* 0x008fe2000008100c */
[----:B------:R-:W-:Y:S01]  /*1c890*/  STL.64 [R1+0x20c0], R22 ;  /* 0x0020c01601007387 */ /* 0x000fe20000100a00 */
[----:B------:R1:W-:Y:S03]  /*1c8a0*/  STL.64 [R1+0x20b8], R20 ;  /* 0x0020b81401007387 */ /* 0x0003e60000100a00 */
[----:B----4-:R-:W2:Y:S10]  /*1c8b0*/  LDSM.16.M88.4 R12, [R3+0x23000] ;  /* 0x02300000030c783b */ /* 0x010eb40000000200 */
[----:B------:R-:W-:Y:S01]  /*1c8c0*/  STL.64 [R1+0x890], R16 ;  /* 0x0008901001007387 */ /* 0x000fe20000100a00 */
[----:B------:R-:W-:Y:S02]  /*1c8d0*/  STL.64 [R1+0x898], R18 ;  /* 0x0008981201007387 */ /* 0x000fe40000100a00 */
[----:B-1----:R-:W3:Y:S05]  /*1c8e0*/  LDL.LU R20, [R1+0x360] ;  /* 0x0003600001147983 */ /* 0x002eea0000300800 */
[----:B------:R-:W-:Y:S01]  /*1c8f0*/  STL.64 [R1+0xd70], R8 ;  /* 0x000d700801007387 */ /* 0x000fe20000100a00 */
[----:B------:R-:W-:Y:S01]  /*1c900*/  STL.64 [R1+0xd78], R10 ;  /* 0x000d780a01007387 */ /* 0x000fe20000100a00 */
[----:B------:R-:W3:Y:S02]  /*1c910*/  LDL.LU R21, [R1+0x364] ;  /* 0x0003640001157983 */ /* 0x000ee40000300800 */
[----:B------:R-:W4:Y:S02]  /*1c920*/  LDL.LU R22, [R1+0x368] ;  /* 0x0003680001167983 */ /* 0x000f240000300800 */
[----:B------:R-:W4:Y:S01]  /*1c930*/  LDL.LU R23, [R1+0x36c] ;  /* 0x00036c0001177983 */ /* 0x000f220000300800 */
[----:B------:R-:W1:Y:S04]  /*1c940*/  LDSM.16.M88.4 R8, [R3+0x24000] ;  /* 0x024000000308783b */ /* 0x000e680000000200 */
[----:B------:R-:W1:Y:S04]  /*1c950*/  LDSM.16.M88.4 R16, [R3+0x22000] ;  /* 0x022000000310783b */ /* 0x000e680000000200 */
[----:B----4-:R-:W-:Y:S01]  /*1c960*/  STL.64 [R1+0x2110], R22 ;  /* 0x0021101601007387 */ /* 0x010fe20000100a00 */
[----:B---3--:R3:W-:Y:S03]  /*1c970*/  STL.64 [R1+0x2108], R20 ;  /* 0x0021081401007387 */ /* 0x0087e60000100a00 */
[----:B---3--:R-:W3:Y:S01]  /*1c980*/  LDL.LU R20, [R1+0xa10] ;  /* 0x000a100001147983 */ /* 0x008ee20000300800 */
[----:B------:R-:W3:Y:S02]  /*1c990*/  LDL.LU R21, [R1+0xa14] ;  /* 0x000a140001157983 */ /* 0x000ee40000300800 */
[----:B------:R-:W4:Y:S02]  /*1c9a0*/  LDL.LU R22, [R1+0xa18] ;  /* 0x000a180001167983 */ /* 0x000f240000300800 */
[----:B------:R-:W4:Y:S02]  /*1c9b0*/  LDL.LU R23, [R1+0xa1c] ;  /* 0x000a1c0001177983 */ /* 0x000f240000300800 */
[----:B----4-:R-:W-:Y:S01]  /*1c9c0*/  STL.64 [R1+0x2120], R22 ;  /* 0x0021201601007387 */ /* 0x010fe20000100a00 */
[----:B---3--:R-:W-:Y:S02]  /*1c9d0*/  STL.64 [R1+0x2118], R20 ;  /* 0x0021181401007387 */ /* 0x008fe40000100a00 */
[----:B------:R3:W-:Y:S02]  /*1c9e0*/  STL.64 [R1+0x20b0], R26 ;  /* 0x0020b01a01007387 */ /* 0x0007e40000100a00 */
[----:B------:R4:W-:Y:S01]  /*1c9f0*/  STL.64 [R1+0x20a8], R24 ;  /* 0x0020a81801007387 */ /* 0x0009e20000100a00 */
[----:B------:R-:W4:Y:S01]  /*1ca00*/  LDSM.16.M88.4 R20, [R3+0x25000] ;  /* 0x025000000314783b */ /* 0x000f220000000200 */
[----:B---3--:R-:W-:-:S03]  /*1ca10*/  IMAD.MOV.U32 R27, RZ, RZ, R4 ;  /* 0x000000ffff1b7224 */ /* 0x008fc600078e0004 */
[----:B------:R-:W3:Y:S01]  /*1ca20*/  LDL.LU R4, [R1+0x320] ;  /* 0x0003200001047983 */ /* 0x000ee20000300800 */
[----:B--2---:R-:W-:Y:S02]  /*1ca30*/  STL.64 [R1+0xe0], R12 ;  /* 0x0000e00c01007387 */ /* 0x004fe40000100a00 */
[----:B------:R-:W-:Y:S02]  /*1ca40*/  STL.64 [R1+0xe8], R14 ;  /* 0x0000e80e01007387 */ /* 0x000fe40000100a00 */
[----:B-1----:R1:W-:Y:S01]  /*1ca50*/  STL.64 [R1+0xd0], R8 ;  /* 0x0000d00801007387 */ /* 0x0023e20000100a00 */
[----:B------:R2:W-:Y:S01]  /*1ca60*/  STL.64 [R1+0xd8], R10 ;  /* 0x0000d80a01007387 */ /* 0x0005e20000100a00 */
[----:B------:R-:W-:Y:S02]  /*1ca70*/  IMAD.MOV.U32 R26, RZ, RZ, R5 ;  /* 0x000000ffff1a7224 */ /* 0x000fe400078e0005 */
[----:B------:R-:W-:Y:S02]  /*1ca80*/  STL.64 [R1+0xf8], R18 ;  /* 0x0000f81201007387 */ /* 0x000fe40000100a00 */
[----:B----4-:R-:W-:Y:S01]  /*1ca90*/  IMAD.MOV.U32 R25, RZ, RZ, R6 ;  /* 0x000000ffff197224 */ /* 0x010fe200078e0006 */
[----:B------:R-:W3:Y:S01]  /*1caa0*/  LDL.LU R5, [R1+0x324] ;  /* 0x0003240001057983 */ /* 0x000ee20000300800 */
[----:B------:R-:W-:-:S02]  /*1cab0*/  IMAD.MOV.U32 R24, RZ, RZ, R7 ;  /* 0x000000ffff187224 */ /* 0x000fc400078e0007 */
[----:B------:R-:W4:Y:S02]  /*1cac0*/  LDL.LU R6, [R1+0x328] ;  /* 0x0003280001067983 */ /* 0x000f240000300800 */
[----:B------:R-:W4:Y:S01]  /*1cad0*/  LDL.LU R7, [R1+0x32c] ;  /* 0x00032c0001077983 */ /* 0x000f220000300800 */
[----:B-1----:R-:W3:Y:S04]  /*1cae0*/  LDL R8, [R1] ;  /* 0x0000000001087983 */ /* 0x002ee80000100800 */
[----:B------:R-:W3:Y:S04]  /*1caf0*/  LDL R9, [R1+0x4] ;  /* 0x0000040001097983 */ /* 0x000ee80000100800 */
[----:B--2---:R-:W2:Y:S04]  /*1cb00*/  LDL R10, [R1+0x8] ;  /* 0x00000800010a7983 */ /* 0x004ea80000100800 */
[----:B------:R-:W2:Y:S01]  /*1cb10*/  LDL R11, [R1+0xc] ;  /* 0x00000c00010b7983 */ /* 0x000ea20000100800 */
        /* <DEDUP_REMOVED lines=10> */
[----:B----4-:R-:W-:Y:S01]  /*1cbc0*/  STL.64 [R1+0x2060], R6 ;  /* 0x0020600601007387 */ /* 0x010fe20000100a00 */
[----:B---3--:R1:W-:Y:S02]  /*1cbd0*/  STL.64 [R1+0x2058], R4 ;  /* 0x0020580401007387 */ /* 0x0083e40000100a00 */
[----:B-1----:R-:W-:-:S02]  /*1cbe0*/  IMAD.MOV.U32 R4, RZ, RZ, R28 ;  /* 0x000000ffff047224 */ /* 0x002fc400078e001c */
[----:B------:R-:W-:Y:S01]  /*1cbf0*/  IMAD.MOV.U32 R5, RZ, RZ, R29 ;  /* 0x000000ffff057224 */ /* 0x000fe200078e001d */
[----:B------:R-:W3:Y:S01]  /*1cc00*/  LDL.LU R28, [R1+0x212c] ;  /* 0x00212c00011c7983 */ /* 0x000ee20000300800 */
[----:B------:R-:W4:Y:S02]  /*1cc10*/  LDL.LU R29, [R1+0x2128] ;  /* 0x00212800011d7983 */ /* 0x000f240000300800 */
[----:B------:R-:W-:Y:S02]  /*1cc20*/  STL.64 [R1+0xc0], R20 ;  /* 0x0000c01401007387 */ /* 0x000fe40000100a00 */
[----:B------:R1:W-:Y:S02]  /*1cc30*/  STL.64 [R1+0xc8], R22 ;  /* 0x0000c81601007387 */ /* 0x0003e40000100a00 */
[----:B-1----:R-:W2:Y:S01]  /*1cc40*/  LDL.LU.64 R22, [R1+0x2120] ;  /* 0x0021200001167983 */ /* 0x002ea20000300a00 */
[----:B------:R-:W2:Y:S02]  /*1cc50*/  LDL.LU.64 R20, [R1+0x2118] ;  /* 0x0021180001147983 */ /* 0x000ea40000300a00 */
[----:B------:R-:W-:-:S02]  /*1cc60*/  IMAD.MOV.U32 R6, RZ, RZ, R2 ;  /* 0x000000ffff067224 */ /* 0x000fc400078e0002 */
[----:B------:R-:W-:Y:S01]  /*1cc70*/  IMAD.MOV.U32 R7, RZ, RZ, R0 ;  /* 0x000000ffff077224 */ /* 0x000fe200078e0000 */
[-C--:B--2---:R-:W-:Y:S01]  /*1cc80*/  HMMA.1688.F32.TF32 R24, R24, R16.reuse, R20 ;  /* 0x000000101818723c */ /* 0x084fe20000081014 */
[----:B------:R-:W2:Y:S01]  /*1cc90*/  LDL.LU.64 R22, [R1+0x2110] ;  /* 0x0021100001167983 */ /* 0x000ea20000300a00 */
[----:B------:R-:W2:Y:S02]  /*1cca0*/  LDL.LU.64 R20, [R1+0x2108] ;  /* 0x0021080001147983 */ /* 0x000ea40000300a00 */
[----:B------:R-:W-:Y:S02]  /*1ccb0*/  IMAD.MOV.U32 R2, RZ, RZ, R16 ;  /* 0x000000ffff027224 */ /* 0x000fe400078e0010 */
[----:B------:R-:W-:Y:S11]  /*1ccc0*/  IMAD.MOV.U32 R0, RZ, RZ, R17 ;  /* 0x000000ffff007224 */ /* 0x000ff600078e0011 */
[----:B------:R-:W-:Y:S06]  /*1ccd0*/  @!UPT UIADD3 URZ, URZ, URZ, URZ ;  /* 0x0000003f3f3ff290 */ /* 0x000fec000fffe03f */
[----:B------:R-:W-:Y:S01]  /*1cce0*/  STL.64 [R1+0x680], R24 ;  /* 0x0006801801007387 */ /* 0x000fe20000100a00 */
[----:B------:R-:W-:Y:S01]  /*1ccf0*/  STL.64 [R1+0x688], R26 ;  /* 0x0006881a01007387 */ /* 0x000fe20000100a00 */
[----:B--2---:R-:W-:Y:S11]  /*1cd00*/  HMMA.1688.F32.TF32 R20, R4, R16, R20 ;  /* 0x000000100414723c */ /* 0x004ff60000081014 */
[----:B------:R-:W-:Y:S11]  /*1cd10*/  @!UPT UIADD3 URZ, URZ, URZ, URZ ;  /* 0x0000003f3f3ff290 */ /* 0x000ff6000fffe03f */
[----:B------:R-:W-:Y:S01]  /*1cd20*/  @!UPT UIADD3 URZ, URZ, URZ, URZ ;  /* 0x0000003f3f3ff290 */ /* 0x000fe2000fffe03f */
[----:B------:R1:W-:Y:S01]  /*1cd30*/  STL.64 [R1+0x6b0], R20 ;  /* 0x0006b01401007387 */ /* 0x0003e20000100a00 */
[----:B------:R2:W-:Y:S03]  /*1cd40*/  STL.64 [R1+0x6b8], R22 ;  /* 0x0006b81601007387 */ /* 0x0005e60000100a00 */
[----:B-1----:R-:W3:Y:S01]  /*1cd50*/  LDL.LU R20, [R1+0x260] ;  /* 0x0002600001147983 */ /* 0x002ee20000300800 */
[----:B------:R-:W3:Y:S02]  /*1cd60*/  LDL.LU R21, [R1+0x264] ;  /* 0x0002640001157983 */ /* 0x000ee40000300800 */
[----:B--2---:R-:W3:Y:S02]  /*1cd70*/  LDL.LU R22, [R1+0x268] ;  /* 0x0002680001167983 */ /* 0x004ee40000300800 */
[----:B------:R-:W3:Y:S01]  /*1cd80*/  LDL.LU R23, [R1+0x26c] ;  /* 0x00026c0001177983 */ /* 0x000ee20000300800 */
[----:B------:R-:W2:Y:S01]  /*1cd90*/  LDL.LU R16, [R1+0x2a0] ;  /* 0x0002a00001107983 */ /* 0x000ea20000300800 */
[----:B------:R-:W2:Y:S02]  /*1cda0*/  LDL.LU R17, [R1+0x2a4] ;  /* 0x0002a40001117983 */ /* 0x000ea40000300800 */
[----:B------:R-:W2:Y:S02]  /*1cdb0*/  LDL.LU R18, [R1+0x2a8] ;  /* 0x0002a80001127983 */ /* 0x000ea40000300800 */
[----:B------:R-:W2:Y:S01]  /*1cdc0*/  LDL.LU R19, [R1+0x2ac] ;  /* 0x0002ac0001137983 */ /* 0x000ea20000300800 */
        /* <DEDUP_REMOVED lines=8> */
[----:B--2---:R-:W-:Y:S01]  /*1ce50*/  STL.64 [R1+0x2090], R6 ;  /* 0x0020900601007387 */ /* 0x004fe20000100a00 */
[----:B----4-:R1:W-:Y:S02]  /*1ce60*/  STL.64 [R1+0x2088], R4 ;  /* 0x0020880401007387 */ /* 0x0103e40000100a00 */
[----:B-1----:R-:W-:-:S02]  /*1ce70*/  IMAD.MOV.U32 R4, RZ, RZ, R2 ;  /* 0x000000ffff047224 */ /* 0x002fc400078e0002 */
[----:B------:R-:W-:-:S07]  /*1ce80*/  IMAD.MOV.U32 R5, RZ, RZ, R0 ;  /* 0x000000ffff057224 */ /* 0x000fce00078e0000 */
[-C--:B------:R-:W-:Y:S01]  /*1ce90*/  HMMA.1688.F32.TF32 R8, R8, R4.reuse, R12 ;  /* 0x000000040808723c */ /* 0x080fe2000008100c */
[----:B------:R-:W2:Y:S01]  /*1cea0*/  LDL.LU.64 R14, [R1+0x2100] ;  /* 0x00210000010e7983 */ /* 0x000ea20000300a00 */
[----:B------:R-:W2:Y:S11]  /*1ceb0*/  LDL.LU.64 R12, [R1+0x20f8] ;  /* 0x0020f800010c7983 */ /* 0x000eb60000300a00 */
[----:B------:R-:W-:Y:S10]  /*1cec0*/  @!UPT UIADD3 URZ, URZ, URZ, URZ ;  /* 0x0000003f3f3ff290 */ /* 0x000ff4000fffe03f */
[----:B------:R-:W-:Y:S01]  /*1ced0*/  STL.64 [R1+0x6a0], R8 ;  /* 0x0006a00801007387 */ /* 0x000fe20000100a00 */
[----:B------:R1:W-:Y:S03]  /*1cee0*/  STL.64 [R1+0x6a8], R10 ;  /* 0x0006a80a01007387 */ /* 0x0003e60000100a00 */
[----:B-1----:R-:W2:Y:S01]  /*1cef0*/  LDL.LU.64 R10, [R1+0x20f0] ;  /* 0x0020f000010a7983 */ /* 0x002ea20000300a00 */
[----:B------:R-:W2:Y:S02]  /*1cf00*/  LDL.LU.64 R8, [R1+0x20e8] ;  /* 0x0020e80001087983 */ /* 0x000ea40000300a00 */
[-C--:B--2---:R-:W-:Y:S11]  /*1cf10*/  HMMA.1688.F32.TF32 R12, R8, R4.reuse, R12 ;  /* 0x00000004080c723c */ /* 0x084ff6000008100c */
[----:B------:R-:W-:Y:S11]  /*1cf20*/  @!UPT UIADD3 URZ, URZ, URZ, URZ ;  /* 0x0000003f3f3ff290 */ /* 0x000ff6000fffe03f */
[----:B------:R-:W-:Y:S01]  /*1cf30*/  @!UPT UIADD3 URZ, URZ, URZ, URZ ;  /* 0x0000003f3f3ff290 */ /* 0x000fe2000fffe03f */
[----:B------:R-:W-:Y:S01]  /*1cf40*/  STL.64 [R1+0x690], R12 ;  /* 0x0006900c01007387 */ /* 0x000fe20000100a00 */
[----:B------:R1:W-:Y:S03]  /*1cf50*/  STL.64 [R1+0x698], R14 ;  /* 0x0006980e01007387 */ /* 0x0003e60000100a00 */
[----:B-1----:R-:W2:Y:S01]  /*1cf60*/  LDL.LU.64 R14, [R1+0x20e0] ;  /* 0x0020e000010e7983 */ /* 0x002ea20000300a00 */
[----:B------:R-:W2:Y:S02]  /*1cf70*/  LDL.LU.64 R12, [R1+0x20d8] ;  /* 0x0020d800010c7983 */ /* 0x000ea40000300a00 */
[----:B------:R1:W-:Y:S02]  /*1cf80*/  STL.64 [R1+0x2050], R10 ;  /* 0x0020500a01007387 */ /* 0x0003e40000100a00 */
[----:B------:R4:W-:Y:S01]  /*1cf90*/  STL.64 [R1+0x2048], R8 ;  /* 0x0020480801007387 */ /* 0x0009e20000100a00 */
[----:B-1----:R-:W2:Y:S04]  /*1cfa0*/  LDL.64 R10, [R1+0x8] ;  /* 0x00000800010a7983 */ /* 0x002ea80000100a00 */
[----:B----4-:R-:W4:Y:S04]  /*1cfb0*/  LDL.64 R8, [R1] ;  /* 0x0000000001087983 */ /* 0x010f280000100a00 */
[----:B--2---:R-:W-:Y:S01]  /*1cfc0*/  STL.64 [R1+0x2070], R10 ;  /* 0x0020700a01007387 */ /* 0x004fe20000100a00 */
[----:B----4-:R1:W-:Y:S03]  /*1cfd0*/  STL.64 [R1+0x2068], R8 ;  /* 0x0020680801007387 */ /* 0x0103e60000100a00 */
[----:B-1----:R-:W2:Y:S01]  /*1cfe0*/  LDL.LU R8, [R1+0x350] ;  /* 0x0003500001087983 */ /* 0x002ea20000300800 */
[----:B------:R-:W2:Y:S02]  /*1cff0*/  LDL.LU R9, [R1+0x354] ;  /* 0x0003540001097983 */ /* 0x000ea40000300800 */
[----:B------:R-:W4:Y:S02]  /*1d000*/  LDL.LU R10, [R1+0x358] ;  /* 0x00035800010a7983 */ /* 0x000f240000300800 */
[----:B------:R-:W4:Y:S01]  /*1d010*/  LDL.LU R11, [R1+0x35c] ;  /* 0x00035c00010b7983 */ /* 0x000f220000300800 */
[-C--:B------:R-:W-:Y:S01]  /*1d020*/  HMMA.1688.F32.TF32 R16, R12, R4.reuse, R16 ;  /* 0x000000040c10723c */ /* 0x080fe20000081010 */
[----:B----4-:R-:W-:Y:S01]  /*1d030*/  STL.64 [R1+0x20a0], R10 ;  /* 0x0020a00a01007387 */ /* 0x010fe20000100a00 */
[----:B--2---:R1:W-:Y:S03]  /*1d040*/  STL.64 [R1+0x2098], R8 ;  /* 0x0020980801007387 */ /* 0x0043e60000100a00 */
[----:B-1----:R-:W2:Y:S01]  /*1d050*/  LDL.LU R8, [R1+0x160] ;  /* 0x0001600001087983 */ /* 0x002ea20000300800 */
[----:B------:R-:W2:Y:S02]  /*1d060*/  LDL.LU R9, [R1+0x164] ;  /* 0x0001640001097983 */ /* 0x000ea40000300800 */
[----:B------:R-:W2:Y:S02]  /*1d070*/  LDL.LU R10, [R1+0x168] ;  /* 0x00016800010a7983 */ /* 0x000ea40000300800 */
[----:B------:R-:W2:Y:S11]  /*1d080*/  LDL.LU R11, [R1+0x16c] ;  /* 0x00016c00010b7983 */ /* 0x000eb60000300800 */
[----:B------:R-:W-:Y:S02]  /*1d090*/  @!UPT UIADD3 URZ, URZ, URZ, URZ ;  /* 0x0000003f3f3ff290 */ /* 0x000fe4000fffe03f */
[----:B------:R-:W-:Y:S01]  /*1d0a0*/  STL.64 [R1+0x6d0], R16 ;  /* 0x0006d01001007387 */ /* 0x000fe20000100a00 */
[----:B------:R1:W-:Y:S03]  /*1d0b0*/  STL.64 [R1+0x6d8], R18 ;  /* 0x0006d81201007387 */ /* 0x0003e60000100a00 */
[----:B-1----:R-:W3:Y:S01]  /*1d0c0*/  LDL.LU.64 R18, [R1+0x20d0] ;  /* 0x0020d00001127983 */ /* 0x002ee20000300a00 */
[----:B------:R-:W3:Y:S02]  /*1d0d0*/  LDL.LU.64 R16, [R1+0x20c8] ;  /* 0x0020c80001107983 */ /* 0x000ee40000300a00 */
[-C--:B---3--:R-:W-:Y:S11]  /*1d0e0*/  HMMA.1688.F32.TF32 R20, R16, R4.reuse, R20 ;  /* 0x000000041014723c */ /* 0x088ff60000081014 */
[----:B------:R-:W-:Y:S11]  /*1d0f0*/  @!UPT UIADD3 URZ, URZ, URZ, URZ ;  /* 0x0000003f3f3ff290 */ /* 0x000ff6000fffe03f */
[----:B------:R-:W-:Y:S01]  /*1d100*/  @!UPT UIADD3 URZ, URZ, URZ, URZ ;  /* 0x0000003f3f3ff290 */ /* 0x000fe2000fffe03f */
[----:B------:R-:W-:Y:S01]  /*1d110*/  STL.64 [R1+0x6e0], R20 ;  /* 0x0006e01401007387 */ /* 0x000fe20000100a00 */
[----:B------:R1:W-:Y:S03]  /*1d120*/  STL.64 [R1+0x6e8], R22 ;  /* 0x0006e81601007387 */ /* 0x0003e60000100a00 */
[----:B-1----:R-:W3:Y:S01]  /*1d130*/  LDL.LU.64 R22, [R1+0x20c0] ;  /* 0x0020c00001167983 */ /* 0x002ee20000300a00 */
[----:B------:R-:W3:Y:S02]  /*1d140*/  LDL.LU.64 R20, [R1+0x20b8] ;  /* 0x0020b80001147983 */ /* 0x000ee40000300a00 */
[----:B------:R-:W-:Y:S02]  /*1d150*/  STL.64 [R1+0x2040], R18 ;  /* 0x0020401201007387 */ /* 0x000fe40000100a00 */
[----:B------:R1:W-:Y:S02]  /*1d160*/  STL.64 [R1+0x2038], R16 ;  /* 0x0020381001007387 */ /* 0x0003e40000100a00 */
[----:B-1----:R-:W4:Y:S01]  /*1d170*/  LDL.LU.64 R16, [R1+0xe0] ;  /* 0x0000e00001107983 */ /* 0x002f220000300a00 */
        /* <DEDUP_REMOVED lines=9> */
[----:B-1----:R-:W4:Y:S01]  /*1d210*/  LDL.LU R20, [R1+0xa80] ;  /* 0x000a800001147983 */ /* 0x002f220000300800 */
[----:B------:R-:W4:Y:S02]  /*1d220*/  LDL.LU R21, [R1+0xa84] ;  /* 0x000a840001157983 */ /* 0x000f240000300800 */
[----:B------:R-:W4:Y:S02]  /*1d230*/  LDL.LU R22, [R1+0xa88] ;  /* 0x000a880001167983 */ /* 0x000f240000300800 */
[----:B------:R-:W4:Y:S01]  /*1d240*/  LDL.LU R23, [R1+0xa8c] ;  /* 0x000a8c0001177983 */ /* 0x000f220000300800 */
[----:B--2---:R-:W-:Y:S01]  /*1d250*/  HMMA.1688.F32.TF32 R4, R24, R4, R8 ;  /* 0x000000041804723c */ /* 0x004fe20000081008 */
[----:B------:R-:W2:Y:S01]  /*1d260*/  LDL.LU.64 R10, [R1+0x20a0] ;  /* 0x0020a000010a7983 */ /* 0x000ea20000300a00 */
[----:B------:R-:W2:Y:S11]  /*1d270*/  LDL.LU.64 R8, [R1+0x2098] ;  /* 0x0020980001087983 */ /* 0x000eb60000300a00 */
[----:B------:R-:W-:Y:S10]  /*1d280*/  @!UPT UIADD3 URZ, URZ, URZ, URZ ;  /* 0x0000003f3f3ff290 */ /* 0x000ff4000fffe03f */
[----:B------:R-:W-:Y:S01]  /*1d290*/  STL.64 [R1+0xd60], R4 ;  /* 0x000d600401007387 */ /* 0x000fe20000100a00 */
[----:B------:R1:W-:Y:S03]  /*1d2a0*/  STL.64 [R1+0xd68], R6 ;  /* 0x000d680601007387 */ /* 0x0003e60000100a00 */
[----:B-1----:R-:W4:Y:S01]  /*1d2b0*/  LDL.LU.64 R6, [R1+0x2090] ;  /* 0x0020900001067983 */ /* 0x002f220000300a00 */
[----:B------:R-:W4:Y:S02]  /*1d2c0*/  LDL.LU.64 R4, [R1+0x2088] ;  /* 0x0020880001047983 */ /* 0x000f240000300a00 */
[----:B------:R-:W-:Y:S02]  /*1d2d0*/  STL.64 [R1+0x2020], R26 ;  /* 0x0020201a01007387 */ /* 0x000fe40000100a00 */
[----:B------:R1:W-:Y:S02]  /*1d2e0*/  STL.64 [R1+0x2018], R24 ;  /* 0x0020181801007387 */ /* 0x0003e40000100a00 */
[----:B-1----:R-:W3:Y:S01]  /*1d2f0*/  LDL.LU R24, [R1+0x2d0] ;  /* 0x0002d00001187983 */ /* 0x002ee20000300800 */
[----:B------:R-:W3:Y:S02]  /*1d300*/  LDL.LU R25, [R1+0x2d4] ;  /* 0x0002d40001197983 */ /* 0x000ee40000300800 */
[----:B------:R-:W3:Y:S02]  /*1d310*/  LDL.LU R26, [R1+0x2d8] ;  /* 0x0002d800011a7983 */ /* 0x000ee40000300800 */
[----:B------:R-:W3:Y:S01]  /*1d320*/  LDL.LU R27, [R1+0x2dc] ;  /* 0x0002dc00011b7983 */ /* 0x000ee20000300800 */
[-C--:B----4-:R-:W-:Y:S11]  /*1d330*/  HMMA.1688.F32.TF32 R20, R4, R16.reuse, R20 ;  /* 0x000000100414723c */ /* 0x090ff60000081014 */
[----:B------:R-:W-:Y:S11]  /*1d340*/  @!UPT UIADD3 URZ, URZ, URZ, URZ ;  /* 0x0000003f3f3ff290 */ /* 0x000ff6000fffe03f */
[----:B------:R-:W-:Y:S01]  /*1d350*/  @!UPT UIADD3 URZ, URZ, URZ, URZ ;  /* 0x0000003f3f3ff290 */ /* 0x000fe2000fffe03f */
[----:B------:R1:W-:Y:S01]  /*1d360*/  STL.64 [R1+0x620], R20 ;  /* 0x0006201401007387 */ /* 0x0003e20000100a00 */
[----:B------:R4:W-:Y:S02]  /*1d370*/  STL.64 [R1+0x628], R22 ;  /* 0x0006281601007387 */ /* 0x0009e40000100a00 */
[----:B-1----:R-:W-:Y:S02]  /*1d380*/  IMAD.MOV.U32 R21, RZ, RZ, R6 ;  /* 0x000000ffff157224 */ /* 0x002fe400078e0006 */
[----:B------:R-:W-:Y:S02]  /*1d390*/  IMAD.MOV.U32 R20, RZ, RZ, R7 ;  /* 0x000000ffff147224 */ /* 0x000fe400078e0007 */
[----:B----4-:R-:W-:Y:S02]  /*1d3a0*/  IMAD.MOV.U32 R23, RZ, RZ, R4 ;  /* 0x000000ffff177224 */ /* 0x010fe400078e0004 */
[----:B------:R-:W-:Y:S01]  /*1d3b0*/  IMAD.MOV.U32 R22, RZ, RZ, R5 ;  /* 0x000000ffff167224 */ /* 0x000fe200078e0005 */
[----:B------:R-:W2:Y:S01]  /*1d3c0*/  LDL.LU.64 R6, [R1+0x2080] ;  /* 0x0020800001067983 */ /* 0x000ea20000300a00 */
[----:B------:R-:W2:Y:S02]  /*1d3d0*/  LDL.LU.64 R4, [R1+0x2078] ;  /* 0x0020780001047983 */ /* 0x000ea40000300a00 */
[-C--:B--2---:R-:W-:Y:S01]  /*1d3e0*/  HMMA.1688.F32.TF32 R4, R4, R16.reuse, R8 ;  /* 0x000000100404723c */ /* 0x084fe20000081008 */
        /* <DEDUP_REMOVED lines=10> */
[----:B------:R1:W-:Y:S01]  /*1d490*/  STL.64 [R1+0x640], R4 ;  /* 0x0006400401007387 */ /* 0x0003e20000100a00 */
[----:B------:R2:W-:Y:S02]  /*1d4a0*/  STL.64 [R1+0x648], R6 ;  /* 0x0006480601007387 */ /* 0x0005e40000100a00 */
[----:B-1----:R-:W-:Y:S02]  /*1d4b0*/  IMAD.MOV.U32 R5, RZ, RZ, R10 ;  /* 0x000000ffff057224 */ /* 0x002fe400078e000a */
[----:B------:R-:W-:Y:S02]  /*1d4c0*/  IMAD.MOV.U32 R4, RZ, RZ, R11 ;  /* 0x000000ffff047224 */ /* 0x000fe400078e000b */
[----:B--2---:R-:W-:Y:S02]  /*1d4d0*/  IMAD.MOV.U32 R7, RZ, RZ, R8 ;  /* 0x000000ffff077224 */ /* 0x004fe400078e0008 */
[----:B------:R-:W-:Y:S01]  /*1d4e0*/  IMAD.MOV.U32 R6, RZ, RZ, R9 ;  /* 0x000000ffff067224 */ /* 0x000fe200078e0009 */
[----:B------:R-:W3:Y:S01]  /*1d4f0*/  LDL.LU.64 R10, [R1+0x2050] ;  /* 0x00205000010a7983 */ /* 0x000ee20000300a00 */
[----:B------:R-:W3:Y:S02]  /*1d500*/  LDL.LU.64 R8, [R1+0x2048] ;  /* 0x0020480001087983 */ /* 0x000ee40000300a00 */
[----:B---3--:R-:W-:Y:S11]  /*1d510*/  HMMA.1688.F32.TF32 R24, R8, R16, R24 ;  /* 0x000000100818723c */ /* 0x008ff60000081018 */
[----:B------:R-:W-:Y:S11]  /*1d520*/  @!UPT UIADD3 URZ, URZ, URZ, URZ ;  /* 0x0000003f3f3ff290 */ /* 0x000ff6000fffe03f */
[----:B------:R-:W-:Y:S01]  /*1d530*/  @!UPT UIADD3 URZ, URZ, URZ, URZ ;  /* 0x0000003f3f3ff290 */ /* 0x000fe2000fffe03f */
[----:B------:R-:W-:Y:S01]  /*1d540*/  STL.64 [R1+0x630], R24 ;  /* 0x0006301801007387 */ /* 0x000fe20000100a00 */
[----:B------:R-:W-:Y:S02]  /*1d550*/  STL.64 [R1+0x638], R26 ;  /* 0x0006381a01007387 */ /* 0x000fe40000100a00 */
[----:B------:R1:W-:Y:S02]  /*1d560*/  STL.64 [R1+0x1fb0], R10 ;  /* 0x001fb00a01007387 */ /* 0x0003e40000100a00 */
[----:B------:R2:W-:Y:S02]  /*1d570*/  STL.64 [R1+0x1fa8], R8 ;  /* 0x001fa80801007387 */ /* 0x0005e40000100a00 */
[----:B-1----:R-:W-:Y:S02]  /*1d580*/  IMAD.MOV.U32 R11, RZ, RZ, R4 ;  /* 0x000000ffff0b7224 */ /* 0x002fe400078e0004 */
[----:B------:R-:W-:Y:S01]  /*1d590*/  IMAD.MOV.U32 R10, RZ, RZ, R5 ;  /* 0x000000ffff0a7224 */ /* 0x000fe200078e0005 */
[----:B------:R-:W3:Y:S01]  /*1d5a0*/  LDL.LU R4, [R1+0x3b0] ;  /* 0x0003b00001047983 */ /* 0x000ee20000300800 */
[----:B--2---:R-:W-:-:S02]  /*1d5b0*/  IMAD.MOV.U32 R9, RZ, RZ, R6 ;  /* 0x000000ffff097224 */ /* 0x004fc400078e0006 */
[----:B------:R-:W3:Y:S02]  /*1d5c0*/  LDL.LU R5, [R1+0x3b4] ;  /* 0x0003b40001057983 */ /* 0x000ee40000300800 */
[----:B------:R-:W-:Y:S01]  /*1d5d0*/  IMAD.MOV.U32 R8, RZ, RZ, R7 ;  /* 0x000000ffff087224 */ /* 0x000fe200078e0007 */
[----:B------:R-:W2:Y:S01]  /*1d5e0*/  LDL.LU R6, [R1+0x3b8] ;  /* 0x0003b80001067983 */ /* 0x000ea20000300800 */
[----:B------:R-:W2:Y:S02]  /*1d5f0*/  LDL.LU R7, [R1+0x3bc] ;  /* 0x0003bc0001077983 */ /* 0x000ea40000300800 */
[----:B------:R-:W-:Y:S02]  /*1d600*/  IMAD.MOV.U32 R2, RZ, RZ, R16 ;  /* 0x000000ffff027224 */ /* 0x000fe400078e0010 */
[----:B------:R-:W-:Y:S01]  /*1d610*/  IMAD.MOV.U32 R0, RZ, RZ, R17 ;  /* 0x000000ffff007224 */ /* 0x000fe200078e0011 */
[----:B------:R-:W4:Y:S01]  /*1d620*/  LDL.LU R16, [R1+0x290] ;  /* 0x0002900001107983 */ /* 0x000f220000300800 */
[----:B------:R-:W4:Y:S02]  /*1d630*/  LDL.LU R17, [R1+0x294] ;  /* 0x0002940001117983 */ /* 0x000f240000300800 */
[----:B------:R-:W4:Y:S02]  /*1d640*/  LDL.LU R18, [R1+0x298] ;  /* 0x0002980001127983 */ /* 0x000f240000300800 */
[----:B------:R-:W4:Y:S01]  /*1d650*/  LDL.LU R19, [R1+0x29c] ;  /* 0x00029c0001137983 */ /* 0x000f220000300800 */
[----:B--2---:R1:W-:Y:S01]  /*1d660*/  STL.64 [R1+0x1fe0], R6 ;  /* 0x001fe00601007387 */ /* 0x0043e20000100a00 */
[----:B---3--:R2:W-:Y:S02]  /*1d670*/  STL.64 [R1+0x1fd8], R4 ;  /* 0x001fd80401007387 */ /* 0x0085e40000100a00 */
[----:B-1----:R-:W-:-:S02]  /*1d680*/  IMAD.MOV.U32 R6, RZ, RZ, R21 ;  /* 0x000000ffff067224 */ /* 0x002fc400078e0015 */
[----:B------:R-:W-:Y:S02]  /*1d690*/  IMAD.MOV.U32 R7, RZ, RZ, R20 ;  /* 0x000000ffff077224 */ /* 0x000fe400078e0014 */
[----:B--2---:R-:W-:Y:S02]  /*1d6a0*/  IMAD.MOV.U32 R4, RZ, RZ, R23 ;  /* 0x000000ffff047224 */ /* 0x004fe400078e0017 */
[----:B------:R-:W-:Y:S01]  /*1d6b0*/  IMAD.MOV.U32 R5, RZ, RZ, R22 ;  /* 0x000000ffff057224 */ /* 0x000fe200078e0016 */
[----:B------:R-:W-:Y:S04]  /*1d6c0*/  STL.64 [R1+0x2000], R6 ;  /* 0x0020000601007387 */ /* 0x000fe80000100a00 */
[----:B------:R-:W-:Y:S02]  /*1d6d0*/  STL.64 [R1+0x1ff8], R4 ;  /* 0x001ff80401007387 */ /* 0x000fe40000100a00 */
[----:B------:R-:W2:Y:S02]  /*1d6e0*/  LDL.LU R20, [R1+0x250] ;  /* 0x0002500001147983 */ /* 0x000ea40000300800 */
[----:B------:R-:W2:Y:S01]  /*1d6f0*/  LDL.LU R21, [R1+0x254] ;  /* 0x0002540001157983 */ /* 0x000ea20000300800 */
[----:B------:R-:W2:Y:S01]  /*1d700*/  LDL.LU R22, [R1+0x258] ;  /* 0x0002580001167983 */ /* 0x000ea20000300800 */
[----:B------:R-:W2:Y:S02]  /*1d710*/  LDL.LU R23, [R1+0x25c] ;  /* 0x00025c0001177983 */ /* 0x000ea40000300800 */
[----:B------:R-:W3:Y:S02]  /*1d720*/  LDL.LU R24, [R1+0x210] ;  /* 0x0002100001187983 */ /* 0x000ee40000300800 */
[----:B------:R-:W3:Y:S01]  /*1d730*/  LDL.LU R25, [R1+0x214] ;  /* 0x0002140001197983 */ /* 0x000ee20000300800 */
[----:B------:R-:W3:Y:S01]  /*1d740*/  LDL.LU R26, [R1+0x218] ;  /* 0x00021800011a7983 */ /* 0x000ee20000300800 */
[----:B------:R-:W3:Y:S02]  /*1d750*/  LDL.LU R27, [R1+0x21c] ;  /* 0x00021c00011b7983 */ /* 0x000ee40000300800 */
[----:B------:R1:W-:Y:S02]  /*1d760*/  STL.64 [R1+0x1fd0], R10 ;  /* 0x001fd00a01007387 */ /* 0x0003e40000100a00 */
[----:B------:R4:W-:Y:S01]  /*1d770*/  STL.64 [R1+0x1fc8], R8 ;  /* 0x001fc80801007387 */ /* 0x0009e20000100a00 */
[----:B-1----:R-:W2:Y:S04]  /*1d780*/  LDL.64 R10, [R1+0x18] ;  /* 0x00001800010a7983 */ /* 0x002ea80000100a00 */
[----:B----4-:R-:W4:Y:S01]  /*1d790*/  LDL.64 R8, [R1+0x10] ;  /* 0x0000100001087983 */ /* 0x010f220000100a00 */
[----:B------:R-:W-:-:S02]  /*1d7a0*/  IMAD.MOV.U32 R4, RZ, RZ, R2 ;  /* 0x000000ffff047224 */ /* 0x000fc400078e0002 */
[----:B------:R-:W-:-:S07]  /*1d7b0*/  IMAD.MOV.U32 R5, RZ, RZ, R0 ;  /* 0x000000ffff057224 */ /* 0x000fce00078e0000 */
[-C--:B------:R-:W-:Y:S01]  /*1d7c0*/  HMMA.1688.F32.TF32 R16, R12, R4.reuse, R16 ;  /* 0x000000040c10723c */ /* 0x080fe20000081010 */
[----:B--2---:R-:W-:Y:S01]  /*1d7d0*/  STL.64 [R1+0x1ff0], R10 ;  /* 0x001ff00a01007387 */ /* 0x004fe20000100a00 */
[----:B----4-:R1:W-:Y:S03]  /*1d7e0*/  STL.64 [R1+0x1fe8], R8 ;  /* 0x001fe80801007387 */ /* 0x0103e60000100a00 */
[----:B-1----:R-:W2:Y:S01]  /*1d7f0*/  LDL.LU R8, [R1+0xaa0] ;  /* 0x000aa00001087983 */ /* 0x002ea20000300800 */
[----:B------:R-:W2:Y:S02]  /*1d800*/  LDL.LU R9, [R1+0xaa4] ;  /* 0x000aa40001097983 */ /* 0x000ea40000300800 */
[----:B------:R-:W4:Y:S02]  /*1d810*/  LDL.LU R10, [R1+0xaa8] ;  /* 0x000aa800010a7983 */ /* 0x000f240000300800 */
[----:B------:R-:W4:Y:S02]  /*1d820*/  LDL.LU R11, [R1+0xaac] ;  /* 0x000aac00010b7983 */ /* 0x000f240000300800 */
[----:B----4-:R-:W-:Y:S01]  /*1d830*/  STL.64 [R1+0x2010], R10 ;  /* 0x0020100a01007387 */ /* 0x010fe20000100a00 */
[----:B--2---:R1:W-:Y:S03]  /*1d840*/  STL.64 [R1+0x2008], R8 ;  /* 0x0020080801007387 */ /* 0x0043e60000100a00 */
[----:B-1----:R-:W2:Y:S01]  /*1d850*/  LDL.LU R8, [R1+0x150] ;  /* 0x0001500001087983 */ /* 0x002ea20000300800 */
[----:B------:R-:W2:Y:S02]  /*1d860*/  LDL.LU R9, [R1+0x154] ;  /* 0x0001540001097983 */ /* 0x000ea40000300800 */
[----:B------:R-:W2:Y:S02]  /*1d870*/  LDL.LU R10, [R1+0x158] ;  /* 0x00015800010a7983 */ /* 0x000ea40000300800 */
[----:B------:R-:W2:Y:S02]  /*1d880*/  LDL.LU R11, [R1+0x15c] ;  /* 0x00015c00010b7983 */ /* 0x000ea40000300800 */
[----:B------:R-:W-:Y:S01]  /*1d890*/  STL.64 [R1+0x660], R16 ;  /* 0x0006601001007387 */ /* 0x000fe20000100a00 */
[----:B------:R1:W-:Y:S03]  /*1d8a0*/  STL.64 [R1+0x668], R18 ;  /* 0x0006681201007387 */ /* 0x0003e60000100a00 */
[----:B-1----:R-:W4:Y:S01]  /*1d8b0*/  LDL.LU.64 R18, [R1+0x2040] ;  /* 0x0020400001127983 */ /* 0x002f220000300a00 */
[----:B------:R-:W4:Y:S02]  /*1d8c0*/  LDL.LU.64 R16, [R1+0x2038] ;  /* 0x0020380001107983 */ /* 0x000f240000300a00 */
[----:B------:R-:W-:Y:S02]  /*1d8d0*/  STL.64 [R1+0x1fa0], R14 ;  /* 0x001fa00e01007387 */ /* 0x000fe40000100a00 */
[----:B------:R1:W-:Y:S02]  /*1d8e0*/  STL.64 [R1+0x1f98], R12 ;  /* 0x001f980c01007387 */ /* 0x0003e40000100a00 */
[----:B-1----:R-:W2:Y:S01]  /*1d8f0*/  LDL.LU R12, [R1+0x2c0] ;  /* 0x0002c000010c7983 */ /* 0x002ea20000300800 */
[----:B------:R-:W2:Y:S02]  /*1d900*/  LDL.LU R13, [R1+0x2c4] ;  /* 0x0002c400010d7983 */ /* 0x000ea40000300800 */
[----:B------:R-:W2:Y:S02]  /*1d910*/  LDL.LU R14, [R1+0x2c8] ;  /* 0x0002c800010e7983 */ /* 0x000ea40000300800 */
[----:B------:R-:W2:Y:S01]  /*1d920*/  LDL.LU R15, [R1+0x2cc] ;  /* 0x0002cc00010f7983 */ /* 0x000ea20000300800 */
[-C--:B----4-:R-:W-:Y:S01]  /*1d930*/  HMMA.1688.F32.TF32 R20, R16, R4.reuse, R20 ;  /* 0x000000041014723c */ /* 0x090fe20000081014 */
[----:B--2---:R-:W-:Y:S01]  /*1d940*/  STL.64 [R1+0x1fc0], R14 ;  /* 0x001fc00e01007387 */ /* 0x004fe20000100a00 */
[----:B------:R1:W-:Y:S03]  /*1d950*/  STL.64 [R1+0x1fb8], R12 ;  /* 0x001fb80c01007387 */ /* 0x0003e60000100a00 */
        /* <DEDUP_REMOVED lines=17> */
[----:B-1----:R-:W3:Y:S01]  /*1da70*/  LDL.LU.64 R26, [R1+0x2020] ;  /* 0x00202000011a7983 */ /* 0x002ee20000300a00 */
[----:B------:R-:W3:Y:S02]  /*1da80*/  LDL.LU.64 R24, [R1+0x2018] ;  /* 0x0020180001187983 */ /* 0x000ee40000300a00 */
[----:B---3--:R-:W-:Y:S01]  /*1da90*/  HMMA.1688.F32.TF32 R4, R24, R4, R8 ;  /* 0x000000041804723c */ /* 0x008fe20000081008 */
[----:B------:R-:W4:Y:S01]  /*1daa0*/  LDL.LU.64 R10, [R1+0x2010] ;  /* 0x00201000010a7983 */ /* 0x000f220000300a00 */
[----:B------:R-:W4:Y:S11]  /*1dab0*/  LDL.LU.64 R8, [R1+0x2008] ;  /* 0x0020080001087983 */ /* 0x000f360000300a00 */
        /* <DEDUP_REMOVED lines=11> */
[-C--:B----4-:R-:W-:Y:S01]  /*1db70*/  HMMA.1688.F32.TF32 R4, R4, R16.reuse, R8 ;  /* 0x000000100404723c */ /* 0x090fe20000081008 */
[----:B------:R-:W4:Y:S01]  /*1db80*/  LDL.LU.64 R10, [R1+0x1ff0] ;  /* 0x001ff000010a7983 */ /* 0x000f220000300a00 */
[----:B------:R-:W2:Y:S11]  /*1db90*/  LDL.LU.64 R8, [R1+0x1fe8] ;  /* 0x001fe80001087983 */ /* 0x000eb60000300a00 */
[----:B------:R-:W-:Y:S10]  /*1dba0*/  @!UPT UIADD3 URZ, URZ, URZ, URZ ;  /* 0x0000003f3f3ff290 */ /* 0x000ff4000fffe03f */
[----:B------:R-:W-:Y:S01]  /*1dbb0*/  STL.64 [R1+0x5b0], R4 ;  /* 0x0005b00401007387 */ /* 0x000fe20000100a00 */
[----:B------:R1:W-:Y:S03]  /*1dbc0*/  STL.64 [R1+0x5b8], R6 ;  /* 0x0005b80601007387 */ /* 0x0003e60000100a00 */
[----:B-1----:R-:W2:Y:S01]  /*1dbd0*/  LDL.LU.64 R6, [R1+0x1fe0] ;  /* 0x001fe00001067983 */ /* 0x002ea20000300a00 */
[----:B------:R-:W2:Y:S02]  /*1dbe0*/  LDL.LU.64 R4, [R1+0x1fd8] ;  /* 0x001fd80001047983 */ /* 0x000ea40000300a00 */
[----:B----4-:R-:W-:Y:S02]  /*1dbf0*/  IMAD.MOV.U32 R2, RZ, RZ, R10 ;  /* 0x000000ffff027224 */ /* 0x010fe400078e000a */
[----:B------:R-:W-:Y:S01]  /*1dc00*/  IMAD.MOV.U32 R0, RZ, RZ, R11 ;  /* 0x000000ffff007224 */ /* 0x000fe200078e000b */
[-C--:B--2---:R-:W-:Y:S11]  /*1dc10*/  HMMA.1688.F32.TF32 R4, R8, R16.reuse, R4 ;  /* 0x000000100804723c */ /* 0x084ff60000081004 */
[----:B------:R-:W-:Y:S11]  /*1dc20*/  @!UPT UIADD3 URZ, URZ, URZ, URZ ;  /* 0x0000003f3f3ff290 */ /* 0x000ff6000fffe03f */
[----:B------:R-:W-:Y:S01]  /*1dc30*/  @!UPT UIADD3 URZ, URZ, URZ, URZ ;  /* 0x0000003f3f3ff290 */ /* 0x000fe2000fffe03f */
[----:B------:R1:W-:Y:S01]  /*1dc40*/  STL.64 [R1+0x5e0], R4 ;  /* 0x0005e00401007387 */ /* 0x0003e20000100a00 */
[----:B------:R-:W-:Y:S02]  /*1dc50*/  STL.64 [R1+0x5e8], R6 ;  /* 0x0005e80601007387 */ /* 0x000fe40000100a00 */
[----:B------:R-:W2:Y:S02]  /*1dc60*/  LDL.LU.64 R10, [R1+0x1fd0] ;  /* 0x001fd000010a7983 */ /* 0x000ea40000300a00 */
[----:B-1----:R-:W-:Y:S02]  /*1dc70*/  IMAD.MOV.U32 R5, RZ, RZ, R8 ;  /* 0x000000ffff057224 */ /* 0x002fe400078e0008 */
[----:B------:R-:W-:Y:S02]  /*1dc80*/  IMAD.MOV.U32 R4, RZ, RZ, R9 ;  /* 0x000000ffff047224 */ /* 0x000fe400078e0009 */
[----:B------:R-:W2:Y:S02]  /*1dc90*/  LDL.LU.64 R8, [R1+0x1fc8] ;  /* 0x001fc80001087983 */ /* 0x000ea40000300a00 */
[-C--:B--2---:R-:W-:Y:S02]  /*1dca0*/  HMMA.1688.F32.TF32 R8, R8, R16.reuse, R12 ;  /* 0x000000100808723c */ /* 0x084fe4000008100c */
[----:B------:R-:W2:Y:S01]  /*1dcb0*/  LDL.LU.64 R14, [R1+0x1fc0] ;  /* 0x001fc000010e7983 */ /* 0x000ea20000300a00 */
[----:B------:R-:W2:Y:S11]  /*1dcc0*/  LDL.LU.64 R12, [R1+0x1fb8] ;  /* 0x001fb800010c7983 */ /* 0x000eb60000300a00 */
[----:B------:R-:W-:Y:S09]  /*1dcd0*/  @!UPT UIADD3 URZ, URZ, URZ, URZ ;  /* 0x0000003f3f3ff290 */ /* 0x000ff2000fffe03f */
[----:B------:R-:W-:Y:S01]  /*1dce0*/  STL.64 [R1+0x5d0], R8 ;  /* 0x0005d00801007387 */ /* 0x000fe20000100a00 */
[----:B------:R1:W-:Y:S03]  /*1dcf0*/  STL.64 [R1+0x5d8], R10 ;  /* 0x0005d80a01007387 */ /* 0x0003e60000100a00 */
[----:B-1----:R-:W2:Y:S01]  /*1dd00*/  LDL.LU.64 R10, [R1+0x1fb0] ;  /* 0x001fb000010a7983 */ /* 0x002ea20000300a00 */
[----:B------:R-:W2:Y:S02]  /*1dd10*/  LDL.LU.64 R8, [R1+0x1fa8] ;  /* 0x001fa80001087983 */ /* 0x000ea40000300a00 */
[----:B--2---:R-:W-:Y:S11]  /*1dd20*/  HMMA.1688.F32.TF32 R12, R8, R16, R12 ;  /* 0x00000010080c723c */ /* 0x004ff6000008100c */
        /* <DEDUP_REMOVED lines=17> */
[----:B------:R1:W-:Y:S01]  /*1de40*/  STL.64 [R1+0x600], R8 ;  /* 0x0006000801007387 */ /* 0x0003e20000100a00 */
[----:B------:R2:W-:Y:S02]  /*1de50*/  STL.64 [R1+0x608], R10 ;  /* 0x0006080a01007387 */ /* 0x0005e40000100a00 */
[----:B------:R-:W3:Y:S02]  /*1de60*/  LDL.LU.64 R18, [R1+0x1f90] ;  /* 0x001f900001127983 */ /* 0x000ee40000300a00 */
[----:B------:R-:W3:Y:S01]  /*1de70*/  LDL.LU.64 R16, [R1+0x1f88] ;  /* 0x001f880001107983 */ /* 0x000ee20000300a00 */
[----:B-1----:R-:W4:Y:S01]  /*1de80*/  LDL.64 R8, [R1] ;  /* 0x0000000001087983 */ /* 0x002f220000100a00 */
[----:B--2---:R-:W2:Y:S03]  /*1de90*/  LDL.LU.64 R10, [R1+0x8] ;  /* 0x00000800010a7983 */ /* 0x004ea60000300a00 */
[----:B--2---:R-:W-:Y:S01]  /*1dea0*/  STL.64 [R1+0x1f38], R10 ;  /* 0x001f380a01007387 */ /* 0x004fe20000100a00 */
[----:B----4-:R-:W-:Y:S02]  /*1deb0*/  STL.64 [R1+0x1f30], R8 ;  /* 0x001f300801007387 */ /* 0x010fe40000100a00 */
[----:B------:R-:W-:Y:S02]  /*1dec0*/  STL.64 [R1+0x1ef8], R14 ;  /* 0x001ef80e01007387 */ /* 0x000fe40000100a00 */
[----:B------:R1:W-:Y:S02]  /*1ded0*/  STL.64 [R1+0x1ef0], R12 ;  /* 0x001ef00c01007387 */ /* 0x0003e40000100a00 */
[----:B-1----:R-:W2:Y:S01]  /*1dee0*/  LDL.LU.64 R12, [R1+0xc0] ;  /* 0x0000c000010c7983 */ /* 0x002ea20000300a00 */
[----:B------:R-:W-:-:S02]  /*1def0*/  IMAD.MOV.U32 R9, RZ, RZ, R4 ;  /* 0x000000ffff097224 */ /* 0x000fc400078e0004 */
[----:B------:R-:W-:Y:S01]  /*1df00*/  IMAD.MOV.U32 R8, RZ, RZ, R5 ;  /* 0x000000ffff087224 */ /* 0x000fe200078e0005 */
[----:B--2---:R1:W-:Y:S02]  /*1df10*/  STL.64 [R1+0x1f60], R12 ;  /* 0x001f600c01007387 */ /* 0x0043e40000100a00 */
[----:B-1----:R-:W-:Y:S02]  /*1df20*/  IMAD.MOV.U32 R12, RZ, RZ, R7 ;  /* 0x000000ffff0c7224 */ /* 0x002fe400078e0007 */
[----:B------:R-:W-:-:S07]  /*1df30*/  IMAD.MOV.U32 R13, RZ, RZ, R6 ;  /* 0x000000ffff0d7224 */ /* 0x000fce00078e0006 */
[-C--:B---3--:R-:W-:Y:S11]  /*1df40*/  HMMA.1688.F32.TF32 R24, R16, R12.reuse, R24 ;  /* 0x0000000c1018723c */ /* 0x088ff60000081018 */
[----:B------:R-:W-:Y:S11]  /*1df50*/  @!UPT UIADD3 URZ, URZ, URZ, URZ ;  /* 0x0000003f3f3ff290 */ /* 0x000ff6000fffe03f */
[----:B------:R-:W-:Y:S01]  /*1df60*/  @!UPT UIADD3 URZ, URZ, URZ, URZ ;  /* 0x0000003f3f3ff290 */ /* 0x000fe2000fffe03f */
[----:B------:R1:W-:Y:S01]  /*1df70*/  STL.64 [R1+0x5f0], R24 ;  /* 0x0005f01801007387 */ /* 0x0003e20000100a00 */
[----:B------:R2:W-:Y:S02]  /*1df80*/  STL.64 [R1+0x5f8], R26 ;  /* 0x0005f81a01007387 */ /* 0x0005e40000100a00 */
[----:B------:R-:W3:Y:S02]  /*1df90*/  LDL.LU R4, [R1+0xb40] ;  /* 0x000b400001047983 */ /* 0x000ee40000300800 */
[----:B------:R-:W3:Y:S01]  /*1dfa0*/  LDL.LU R5, [R1+0xb44] ;  /* 0x000b440001057983 */ /* 0x000ee20000300800 */
[----:B------:R-:W4:Y:S01]  /*1dfb0*/  LDL.LU R6, [R1+0xb48] ;  /* 0x000b480001067983 */ /* 0x000f220000300800 */
[----:B------:R-:W4:Y:S02]  /*1dfc0*/  LDL.LU R7, [R1+0xb4c] ;  /* 0x000b4c0001077983 */ /* 0x000f240000300800 */
[----:B------:R-:W-:Y:S02]  /*1dfd0*/  IMAD.MOV.U32 R10, RZ, RZ, R2 ;  /* 0x000000ffff0a7224 */ /* 0x000fe400078e0002 */
[----:B------:R-:W-:Y:S01]  /*1dfe0*/  IMAD.MOV.U32 R11, RZ, RZ, R0 ;  /* 0x000000ffff0b7224 */ /* 0x000fe200078e0000 */
[----:B-1----:R-:W3:Y:S01]  /*1dff0*/  LDL.LU R24, [R1+0x200] ;  /* 0x0002000001187983 */ /* 0x002ee20000300800 */
[----:B------:R-:W3:Y:S02]  /*1e000*/  LDL.LU R25, [R1+0x204] ;  /* 0x0002040001197983 */ /* 0x000ee40000300800 */
[----:B--2---:R-:W2:Y:S02]  /*1e010*/  LDL.LU R26, [R1+0x208] ;  /* 0x00020800011a7983 */ /* 0x004ea40000300800 */
[----:B------:R-:W2:Y:S01]  /*1e020*/  LDL.LU R27, [R1+0x20c] ;  /* 0x00020c00011b7983 */ /* 0x000ea20000300800 */
[----:B----4-:R-:W-:Y:S01]  /*1e030*/  STL.64 [R1+0x1f70], R6 ;  /* 0x001f700601007387 */ /* 0x010fe20000100a00 */
[----:B---3--:R1:W-:Y:S03]  /*1e040*/  STL.64 [R1+0x1f68], R4 ;  /* 0x001f680401007387 */ /* 0x0083e60000100a00 */
[----:B-1----:R-:W3:Y:S01]  /*1e050*/  LDL.LU R4, [R1+0x50] ;  /* 0x0000500001047983 */ /* 0x002ee20000300800 */
[----:B------:R-:W3:Y:S02]  /*1e060*/  LDL.LU R5, [R1+0x54] ;  /* 0x0000540001057983 */ /* 0x000ee40000300800 */
[----:B------:R-:W-:Y:S02]  /*1e070*/  STL.64 [R1+0x1f58], R10 ;  /* 0x001f580a01007387 */ /* 0x000fe40000100a00 */
[----:B------:R1:W-:Y:S02]  /*1e080*/  STL.64 [R1+0x1f50], R8 ;  /* 0x001f500801007387 */ /* 0x0003e40000100a00 */
[----:B-1----:R-:W4:Y:S01]  /*1e090*/  LDL.LU.64 R8, [R1+0x20] ;  /* 0x0000200001087983 */ /* 0x002f220000300a00 */
[----:B------:R-:W2:Y:S02]  /*1e0a0*/  LDL.LU.64 R10, [R1+0x28] ;  /* 0x00002800010a7983 */ /* 0x000ea40000300a00 */
        /* <DEDUP_REMOVED lines=12> */
[----:B------:R-:W-:Y:S01]  /*1e170*/  HMMA.1688.F32.TF32 R24, R20, R12, R24 ;  /* 0x0000000c1418723c */ /* 0x000fe20000081018 */
        /* <DEDUP_REMOVED lines=16> */
[----:B------:R-:W-:-:S02]  /*1e280*/  IMAD.MOV.U32 R6, RZ, RZ, R29 ;  /* 0x000000ffff067224 */ /* 0x000fc400078e001d */
[----:B------:R-:W-:Y:S01]  /*1e290*/  IMAD.MOV.U32 R7, RZ, RZ, R28 ;  /* 0x000000ffff077224 */ /* 0x000fe200078e001c */
[----:B------:R-:W-:Y:S01]  /*1e2a0*/  STL.64 [R1+0x1ed8], R22 ;  /* 0x001ed81601007387 */ /* 0x000fe20000100a00 */
[----:B------:R1:W-:Y:S03]  /*1e2b0*/  STL.64 [R1+0x1ed0], R20 ;  /* 0x001ed01401007387 */ /* 0x0003e60000100a00 */
[----:B-1----:R-:W2:Y:S01]  /*1e2c0*/  LDL.LU R20, [R1+0x230] ;  /* 0x0002300001147983 */ /* 0x002ea20000300800 */
[----:B------:R-:W2:Y:S02]  /*1e2d0*/  LDL.LU R21, [R1+0x234] ;  /* 0x0002340001157983 */ /* 0x000ea40000300800 */
[----:B------:R-:W2:Y:S02]  /*1e2e0*/  LDL.LU R22, [R1+0x238] ;  /* 0x0002380001167983 */ /* 0x000ea40000300800 */
[----:B------:R-:W2:Y:S01]  /*1e2f0*/  LDL.LU R23, [R1+0x23c] ;  /* 0x00023c0001177983 */ /* 0x000ea20000300800 */
[----:B---3--:R-:W-:Y:S01]  /*1e300*/  HMMA.1688.F32.TF32 R12, R24, R12, R4 ;  /* 0x0000000c180c723c */ /* 0x008fe20000081004 */
[----:B------:R-:W4:Y:S01]  /*1e310*/  LDL.LU.64 R6, [R1+0x1f70] ;  /* 0x001f700001067983 */ /* 0x000f220000300a00 */
[----:B------:R-:W4:Y:S11]  /*1e320*/  LDL.LU.64 R4, [R1+0x1f68] ;  /* 0x001f680001047983 */ /* 0x000f360000300a00 */
[----:B------:R-:W-:Y:S10]  /*1e330*/  @!UPT UIADD3 URZ, URZ, URZ, URZ ;  /* 0x0000003f3f3ff290 */ /* 0x000ff4000fffe03f */
[----:B------:R1:W-:Y:S01]  /*1e340*/  STL.64 [R1+0xd30], R12 ;  /* 0x000d300c01007387 */ /* 0x0003e20000100a00 */
[----:B------:R-:W-:Y:S03]  /*1e350*/  STL.64 [R1+0xd38], R14 ;  /* 0x000d380e01007387 */ /* 0x000fe60000100a00 */
[----:B-1----:R-:W4:Y:S01]  /*1e360*/  LDL.LU.64 R12, [R1+0x1f60] ;  /* 0x001f6000010c7983 */ /* 0x002f220000300a00 */
[----:B------:R-:W-:Y:S02]  /*1e370*/  IMAD.MOV.U32 R2, RZ, RZ, R10 ;  /* 0x000000ffff027224 */ /* 0x000fe400078e000a */
[----:B------:R-:W-:Y:S01]  /*1e380*/  IMAD.MOV.U32 R0, RZ, RZ, R11 ;  /* 0x000000ffff007224 */ /* 0x000fe200078e000b */
[-C--:B----4-:R-:W-:Y:S11]  /*1e390*/  HMMA.1688.F32.TF32 R4, R8, R12.reuse, R4 ;  /* 0x0000000c0804723c */ /* 0x090ff60000081004 */
        /* <DEDUP_REMOVED lines=16> */
[----:B--2---:R-:W-:Y:S01]  /*1e4a0*/  HMMA.1688.F32.TF32 R16, R8, R12, R16 ;  /* 0x0000000c0810723c */ /* 0x004fe20000081010 */
        /* <DEDUP_REMOVED lines=8> */
[----:B------:R-:W2:Y:S02]  /*1e530*/  LDL.LU.64 R8, [R1+0x1f10] ;  /* 0x001f100001087983 */ /* 0x000ea40000300a00 */
[----:B------:R-:W-:-:S02]  /*1e540*/  IMAD.MOV.U32 R7, RZ, RZ, R12 ;  /* 0x000000ffff077224 */ /* 0x000fc400078e000c */
[----:B------:R-:W-:Y:S01]  /*1e550*/  IMAD.MOV.U32 R6, RZ, RZ, R13 ;  /* 0x000000ffff067224 */ /* 0x000fe200078e000d */
[----:B--2---:R-:W-:Y:S11]  /*1e560*/  HMMA.1688.F32.TF32 R16, R8, R12, R16 ;  /* 0x0000000c0810723c */ /* 0x004ff60000081010 */
[----:B------:R-:W-:Y:S11]  /*1e570*/  @!UPT UIADD3 URZ, URZ, URZ, URZ ;  /* 0x0000003f3f3ff290 */ /* 0x000ff6000fffe03f */
[----:B------:R-:W-:Y:S01]  /*1e580*/  @!UPT UIADD3 URZ, URZ, URZ, URZ ;  /* 0x0000003f3f3ff290 */ /* 0x000fe2000fffe03f */
[----:B------:R-:W-:Y:S01]  /*1e590*/  STL.64 [R1+0x570], R16 ;  /* 0x0005701001007387 */ /* 0x000fe20000100a00 */
[----:B------:R1:W-:Y:S03]  /*1e5a0*/  STL.64 [R1+0x578], R18 ;  /* 0x0005781201007387 */ /* 0x0003e60000100a00 */
[----:B-1----:R-:W2:Y:S01]  /*1e5b0*/  LDL.LU.64 R18, [R1+0x1f08] ;  /* 0x001f080001127983 */ /* 0x002ea20000300a00 */
[----:B------:R-:W2:Y:S02]  /*1e5c0*/  LDL.LU.64 R16, [R1+0x1f00] ;  /* 0x001f000001107983 */ /* 0x000ea40000300a00 */
[----:B------:R-:W2:Y:S02]  /*1e5d0*/  LDL.LU.64 R14, [R1+0x1ef8] ;  /* 0x001ef800010e7983 */ /* 0x000ea40000300a00 */
[----:B------:R-:W2:Y:S01]  /*1e5e0*/  LDL.LU.64 R12, [R1+0x1ef0] ;  /* 0x001ef000010c7983 */ /* 0x000ea20000300a00 */
[----:B------:R-:W-:Y:S01]  /*1e5f0*/  STL.64 [R1+0x1cf0], R10 ;  /* 0x001cf00a01007387 */ /* 0x000fe20000100a00 */
[----:B------:R1:W-:Y:S02]  /*1e600*/  STL.64 [R1+0x1ce8], R8 ;  /* 0x001ce80801007387 */ /* 0x0003e40000100a00 */
[----:B-1----:R-:W-:-:S02]  /*1e610*/  IMAD.MOV.U32 R8, RZ, RZ, R7 ;  /* 0x000000ffff087224 */ /* 0x002fc400078e0007 */
[----:B------:R-:W-:-:S07]  /*1e620*/  IMAD.MOV.U32 R9, RZ, RZ, R6 ;  /* 0x000000ffff097224 */ /* 0x000fce00078e0006 */
        /* <DEDUP_REMOVED lines=25> */
[----:B------:R-:W2:Y:S01]  /*1e7c0*/  LDL.LU R19, [R1+0x1fc] ;  /* 0x0001fc0001137983 */ /* 0x000ea20000300800 */
[-C--:B---3--:R-:W-:Y:S08]  /*1e7d0*/  HMMA.1688.F32.TF32 R12, R24, R8.reuse, R12 ;  /* 0x00000008180c723c */ /* 0x088ff0000008100c */
[----:B--2---:R-:W-:Y:S01]  /*1e7e0*/  HMMA.1688.F32.TF32 R16, R20, R8, R16 ;  /* 0x000000081410723c */ /* 0x004fe20000081010 */
[----:B------:R-:W-:Y:S01]  /*1e7f0*/  STL.64 [R1+0x1ae8], R22 ;  /* 0x001ae81601007387 */ /* 0x000fe20000100a00 */
[----:B------:R-:W-:Y:S02]  /*1e800*/  STL.64 [R1+0x1ae0], R20 ;  /* 0x001ae01401007387 */ /* 0x000fe40000100a00 */
[----:B------:R-:W-:Y:S11]  /*1e810*/  LDSM.16.M88.4 R20, [R3+0x2a000] ;  /* 0x02a000000314783b */ /* 0x000ff60000000200 */
[----:B------:R-:W-:Y:S08]  /*1e820*/  @!UPT UIADD3 URZ, URZ, URZ, URZ ;  /* 0x0000003f3f3ff290 */ /* 0x000ff0000fffe03f */
[----:B------:R-:W-:Y:S01]  /*1e830*/  STL.64 [R1+0x590], R16 ;  /* 0x0005901001007387 */ /* 0x000fe20000100a00 */
[----:B------:R-:W-:Y:S02]  /*1e840*/  STL.64 [R1+0x598], R18 ;  /* 0x0005981201007387 */ /* 0x000fe40000100a00 */
[----:B------:R-:W2:Y:S02]  /*1e850*/  LDL.LU.64 R8, [R1+0x10] ;  /* 0x0000100001087983 */ /* 0x000ea40000300a00 */
[----:B------:R-:W3:Y:S01]  /*1e860*/  LDL.LU.64 R10, [R1+0x18] ;  /* 0x00001800010a7983 */ /* 0x000ee20000300a00 */
[----:B------:R-:W-:Y:S01]  /*1e870*/  STL.64 [R1+0xd20], R12 ;  /* 0x000d200c01007387 */ /* 0x000fe20000100a00 */
[----:B------:R-:W-:Y:S03]  /*1e880*/  STL.64 [R1+0xd28], R14 ;  /* 0x000d280e01007387 */ /* 0x000fe60000100a00 */
[----:B------:R-:W-:Y:S01]  /*1e890*/  LDSM.16.M88.4 R16, [R3+0x2c000] ;  /* 0x02c000000310783b */ /* 0x000fe20000000200 */
[----:B------:R-:W-:Y:S03]  /*1e8a0*/  LDSM.16.M88.4 R12, [R3+0x2b000] ;  /* 0x02b00000030c783b */ /* 0x000fe60000000200 */
[----:B---3--:R1:W-:Y:S01]  /*1e8b0*/  STL.64 [R1+0x1e38], R10 ;  /* 0x001e380a01007387 */ /* 0x0083e20000100a00 */
[----:B--2---:R2:W-:Y:S02]  /*1e8c0*/  STL.64 [R1+0x1e30], R8 ;  /* 0x001e300801007387 */ /* 0x0045e40000100a00 */
[----:B-1----:R-:W-:-:S02]  /*1e8d0*/  IMAD.MOV.U32 R10, RZ, RZ, R2 ;  /* 0x000000ffff0a7224 */ /* 0x002fc400078e0002 */
[----:B------:R-:W-:Y:S02]  /*1e8e0*/  IMAD.MOV.U32 R11, RZ, RZ, R0 ;  /* 0x000000ffff0b7224 */ /* 0x000fe400078e0000 */
[----:B--2---:R-:W-:Y:S02]  /*1e8f0*/  IMAD.MOV.U32 R8, RZ, RZ, R5 ;  /* 0x000000ffff087224 */ /* 0x004fe400078e0005 */
[----:B------:R-:W-:Y:S02]  /*1e900*/  IMAD.MOV.U32 R9, RZ, RZ, R4 ;  /* 0x000000ffff097224 */ /* 0x000fe400078e0004 */
[----:B------:R-:W-:Y:S04]  /*1e910*/  LDSM.16.M88.4 R4, [R3+0x27000] ;  /* 0x027000000304783b */ /* 0x000fe80000000200 */
[----:B------:R-:W-:Y:S01]  /*1e920*/  STL.64 [R1+0x1ec8], R10 ;  /* 0x001ec80a01007387 */ /* 0x000fe20000100a00 */
[----:B------:R-:W-:Y:S02]  /*1e930*/  STL.64 [R1+0x1ec0], R8 ;  /* 0x001ec00801007387 */ /* 0x000fe40000100a00 */
[----:B------:R-:W1:Y:S04]  /*1e940*/  LDSM.16.M88.4 R8, [R3+0x26000] ;  /* 0x026000000308783b */ /* 0x000e680000000200 */
[----:B------:R-:W-:Y:S01]  /*1e950*/  STL [R1+0x1a44], R26 ;  /* 0x001a441a01007387 */ /* 0x000fe20000100800 */
[----:B------:R-:W-:Y:S01]  /*1e960*/  STL [R1+0x1a40], R27 ;  /* 0x001a401b01007387 */ /* 0x000fe20000100800 */
[----:B------:R-:W-:Y:S02]  /*1e970*/  STL.64 [R1+0x1aa0], R24 ;  /* 0x001aa01801007387 */ /* 0x000fe40000100a00 */
[----:B------:R-:W-:Y:S01]  /*1e980*/  LDSM.16.M88.4 R24, [R3+0x29000] ;  /* 0x029000000318783b */ /* 0x000fe20000000200 */
[----:B-1----:R-:W-:Y:S03]  /*1e990*/  STL.64 [R1+0xb0], R8 ;  /* 0x0000b00801007387 */ /* 0x002fe60000100a00 */
[----:B------:R-:W-:Y:S02]  /*1e9a0*/  STL.64 [R1+0xb8], R10 ;  /* 0x0000b80a01007387 */ /* 0x000fe40000100a00 */
[----:B------:R-:W1:Y:S04]  /*1e9b0*/  LDSM.16.M88.4 R8, [R3+0x28000] ;  /* 0x028000000308783b */ /* 0x000e680000000200 */
[----:B------:R-:W-:Y:S01]  /*1e9c0*/  STL.64 [R1+0xa0], R4 ;  /* 0x0000a00401007387 */ /* 0x000fe20000100a00 */
[----:B------:R-:W-:Y:S04]  /*1e9d0*/  STL.64 [R1+0xa8], R6 ;  /* 0x0000a80601007387 */ /* 0x000fe80000100a00 */
[----:B-1----:R-:W-:Y:S01]  /*1e9e0*/  STL.64 [R1+0x90], R8 ;  /* 0x0000900801007387 */ /* 0x002fe20000100a00 */
[----:B------:R-:W-:Y:S02]  /*1e9f0*/  STL.64 [R1+0x98], R10 ;  /* 0x0000980a01007387 */ /* 0x000fe40000100a00 */
[----:B------:R-:W-:Y:S02]  /*1ea00*/  STL.64 [R1+0x80], R24 ;  /* 0x0000801801007387 */ /* 0x000fe40000100a00 */
[----:B------:R-:W-:Y:S01]  /*1ea10*/  STL.64 [R1+0x88], R26 ;  /* 0x0000881a01007387 */ /* 0x000fe20000100a00 */
[----:B------:R1:W-:Y:S04]  /*1ea20*/  STL.64 [R1+0x1e98], R24 ;  /* 0x001e981801007387 */ /* 0x0003e80000100a00 */
[----:B-1----:R-:W2:Y:S01]  /*1ea30*/  LDL.LU R24, [R1+0xcf0] ;  /* 0x000cf00001187983 */ /* 0x002ea20000300800 */
[----:B------:R-:W2:Y:S02]  /*1ea40*/  LDL.LU R25, [R1+0xcf4] ;  /* 0x000cf40001197983 */ /* 0x000ea40000300800 */
[----:B------:R-:W3:Y:S02]  /*1ea50*/  LDL.LU R26, [R1+0xcf8] ;  /* 0x000cf800011a7983 */ /* 0x000ee40000300800 */
[----:B------:R-:W3:Y:S02]  /*1ea60*/  LDL.LU R27, [R1+0xcfc] ;  /* 0x000cfc00011b7983 */ /* 0x000ee40000300800 */
[----:B------:R-:W-:-:S02]  /*1ea70*/  IMAD.MOV.U32 R2, RZ, RZ, R4 ;  /* 0x000000ffff027224 */ /* 0x000fc400078e0004 */
[----:B------:R-:W-:Y:S02]  /*1ea80*/  IMAD.MOV.U32 R0, RZ, RZ, R5 ;  /* 0x000000ffff007224 */ /* 0x000fe400078e0005 */
[----:B------:R-:W-:Y:S02]  /*1ea90*/  IMAD.MOV.U32 R5, RZ, RZ, R8 ;  /* 0x000000ffff057224 */ /* 0x000fe400078e0008 */
[----:B------:R-:W-:Y:S02]  /*1eaa0*/  IMAD.MOV.U32 R4, RZ, RZ, R9 ;  /* 0x000000ffff047224 */ /* 0x000fe400078e0009 */
[----:B------:R-:W1:Y:S04]  /*1eab0*/  LDSM.16.M88.4 R8, [R3+0x2d000] ;  /* 0x02d000000308783b */ /* 0x000e680000000200 */
[----:B---3--:R-:W-:Y:S01]  /*1eac0*/  STL.64 [R1+0x1ea8], R26 ;  /* 0x001ea81a01007387 */ /* 0x008fe20000100a00 */
[----:B--2---:R2:W-:Y:S02]  /*1ead0*/  STL.64 [R1+0x1ea0], R24 ;  /* 0x001ea01801007387 */ /* 0x0045e40000100a00 */
[----:B--2---:R-:W-:-:S02]  /*1eae0*/  IMAD.MOV.U32 R24, RZ, RZ, R2 ;  /* 0x000000ffff187224 */ /* 0x004fc400078e0002 */
[----:B------:R-:W-:-:S05]  /*1eaf0*/  IMAD.MOV.U32 R25, RZ, RZ, R0 ;  /* 0x000000ffff197224 */ /* 0x000fca00078e0000 */
[----:B------:R2:W-:Y:S04]  /*1eb00*/  STL.64 [R1+0x1eb8], R24 ;  /* 0x001eb81801007387 */ /* 0x0005e80000100a00 */
[----:B--2---:R-:W2:Y:S01]  /*1eb10*/  LDL.64 R24, [R1+0xb0] ;  /* 0x0000b00001187983 */ /* 0x004ea20000100a00 */
[----:B------:R-:W-:Y:S02]  /*1eb20*/  STL.64 [R1+0x70], R20 ;  /* 0x0000701401007387 */ /* 0x000fe40000100a00 */
[----:B------:R-:W-:Y:S02]  /*1eb30*/  STL.64 [R1+0x78], R22 ;  /* 0x0000781601007387 */ /* 0x000fe40000100a00 */
[----:B-1----:R-:W-:Y:S01]  /*1eb40*/  STL.64 [R1+0x40], R8 ;  /* 0x0000400801007387 */ /* 0x002fe20000100a00 */
[----:B------:R-:W-:Y:S02]  /*1eb50*/  STL.64 [R1+0x48], R10 ;  /* 0x0000480a01007387 */ /* 0x000fe40000100a00 */
[----:B------:R-:W1:Y:S04]  /*1eb60*/  LDSM.16.M88.4 R8, [R3+0x2e000] ;  /* 0x02e000000308783b */ /* 0x000e680000000200 */
[----:B------:R3:W-:Y:S02]  /*1eb70*/  STL.64 [R1+0x1eb0], R20 ;  /* 0x001eb01401007387 */ /* 0x0007e40000100a00 */
[----:B---3--:R-:W3:Y:S01]  /*1eb80*/  LDL.LU R20, [R1+0xd00] ;  /* 0x000d000001147983 */ /* 0x008ee20000300800 */
[----:B------:R-:W3:Y:S02]  /*1eb90*/  LDL.LU R21, [R1+0xd04] ;  /* 0x000d040001157983 */ /* 0x000ee40000300800 */
[----:B------:R-:W3:Y:S02]  /*1eba0*/  LDL.LU R22, [R1+0xd08] ;  /* 0x000d080001167983 */ /* 0x000ee40000300800 */
[----:B------:R-:W3:Y:S01]  /*1ebb0*/  LDL.LU R23, [R1+0xd0c] ;  /* 0x000d0c0001177983 */ /* 0x000ee20000300800 */
[----:B------:R-:W-:Y:S01]  /*1ebc0*/  STL.64 [R1+0x50], R16 ;  /* 0x0000501001007387 */ /* 0x000fe20000100a00 */
[----:B------:R-:W-:Y:S02]  /*1ebd0*/  STL.64 [R1+0x58], R18 ;  /* 0x0000581201007387 */ /* 0x000fe40000100a00 */
[----:B------:R4:W-:Y:S02]  /*1ebe0*/  STL.64 [R1+0x1e88], R16 ;  /* 0x001e881001007387 */ /* 0x0009e40000100a00 */
[----:B----4-:R-:W4:Y:S01]  /*1ebf0*/  LDL.LU R16, [R1+0xce0] ;  /* 0x000ce00001107983 */ /* 0x010f220000300800 */
[----:B------:R-:W4:Y:S02]  /*1ec00*/  LDL.LU R17, [R1+0xce4] ;  /* 0x000ce40001117983 */ /* 0x000f240000300800 */
[----:B------:R-:W4:Y:S02]  /*1ec10*/  LDL.LU R18, [R1+0xce8] ;  /* 0x000ce80001127983 */ /* 0x000f240000300800 */
[----:B------:R-:W4:Y:S01]  /*1ec20*/  LDL.LU R19, [R1+0xcec] ;  /* 0x000cec0001137983 */ /* 0x000f220000300800 */
[----:B-1----:R-:W-:Y:S01]  /*1ec30*/  STL.64 [R1+0x30], R8 ;  /* 0x0000300801007387 */ /* 0x002fe20000100a00 */
[----:B------:R1:W-:Y:S02]  /*1ec40*/  STL.64 [R1+0x38], R10 ;  /* 0x0000380a01007387 */ /* 0x0003e40000100a00 */
[----:B------:R-:W-:-:S02]  /*1ec50*/  IMAD.MOV.U32 R2, RZ, RZ, R8 ;  /* 0x000000ffff027224 */ /* 0x000fc400078e0008 */
[----:B------:R-:W-:Y:S01]  /*1ec60*/  IMAD.MOV.U32 R0, RZ, RZ, R9 ;  /* 0x000000ffff007224 */ /* 0x000fe200078e0009 */
[----:B-1----:R-:W3:Y:S01]  /*1ec70*/  LDL.LU.64 R10, [R1+0x1ec8] ;  /* 0x001ec800010a7983 */ /* 0x002ee20000300a00 */
[----:B------:R-:W3:Y:S02]  /*1ec80*/  LDL.LU.64 R8, [R1+0x1ec0] ;  /* 0x001ec00001087983 */ /* 0x000ee40000300a00 */
[----:B------:R-:W-:Y:S02]  /*1ec90*/  STL.64 [R1+0x60], R12 ;  /* 0x0000600c01007387 */ /* 0x000fe40000100a00 */
[----:B------:R-:W-:Y:S01]  /*1eca0*/  STL.64 [R1+0x68], R14 ;  /* 0x0000680e01007387 */ /* 0x000fe20000100a00 */
[----:B------:R1:W-:Y:S02]  /*1ecb0*/  STL.64 [R1+0x1e90], R12 ;  /* 0x001e900c01007387 */ /* 0x0003e40000100a00 */
[----:B-1----:R-:W-:Y:S02]  /*1ecc0*/  IMAD.MOV.U32 R12, RZ, RZ, R5 ;  /* 0x000000ffff0c7224 */ /* 0x002fe400078e0005 */
[----:B------:R-:W-:-:S02]  /*1ecd0*/  IMAD.MOV.U32 R13, RZ, RZ, R4 ;  /* 0x000000ffff0d7224 */ /* 0x000fc400078e0004 */
[----:B------:R-:W1:Y:S04]  /*1ece0*/  LDSM.16.M88.4 R4, [R3+0x2f000] ;  /* 0x02f000000304783b */ /* 0x000e680000000200 */
[----:B-1----:R-:W-:Y:S01]  /*1ecf0*/  STL.64 [R1+0x1e50], R6 ;  /* 0x001e500601007387 */ /* 0x002fe20000100a00 */
[----:B------:R1:W-:Y:S03]  /*1ed00*/  STL.64 [R1+0x1e48], R4 ;  /* 0x001e480401007387 */ /* 0x0003e60000100a00 */
[----:B-1----:R-:W3:Y:S01]  /*1ed10*/  LDL.LU R4, [R1+0xd10] ;  /* 0x000d100001047983 */ /* 0x002ee20000300800 */
[----:B------:R-:W3:Y:S02]  /*1ed20*/  LDL.LU R5, [R1+0xd14] ;  /* 0x000d140001057983 */ /* 0x000ee40000300800 */
[----:B------:R-:W3:Y:S02]  /*1ed30*/  LDL.LU R6, [R1+0xd18] ;  /* 0x000d180001067983 */ /* 0x000ee40000300800 */
[----:B------:R-:W3:Y:S02]  /*1ed40*/  LDL.LU R7, [R1+0xd1c] ;  /* 0x000d1c0001077983 */ /* 0x000ee40000300800 */
[----:B--2---:R-:W-:Y:S01]  /*1ed50*/  IMAD.MOV.U32 R3, RZ, RZ, R25 ;  /* 0x000000ffff037224 */ /* 0x004fe200078e0019 */
[C---:B---3--:R-:W-:Y:S11]  /*1ed60*/  HMMA.1688.F32.TF32 R4, R8.reuse, R24, R4 ;  /* 0x000000180804723c */ /* 0x048ff60000081004 */
[----:B------:R-:W-:Y:S11]  /*1ed70*/  @!UPT UIADD3 URZ, URZ, URZ, URZ ;  /* 0x0000003f3f3ff290 */ /* 0x000ff6000fffe03f */
[----:B------:R-:W-:Y:S01]  /*1ed80*/  @!UPT UIADD3 URZ, URZ, URZ, URZ ;  /* 0x0000003f3f3ff290 */ /* 0x000fe2000fffe03f */
[----:B------:R1:W-:Y:S01]  /*1ed90*/  STL.64 [R1+0x4a0], R4 ;  /* 0x0004a00401007387 */ /* 0x0003e20000100a00 */
[----:B------:R-:W-:Y:S02]  /*1eda0*/  STL.64 [R1+0x4a8], R6 ;  /* 0x0004a80601007387 */ /* 0x000fe40000100a00 */
[----:B-1----:R-:W-:Y:S02]  /*1edb0*/  IMAD.MOV.U32 R4, RZ, RZ, R24 ;  /* 0x000000ffff047224 */ /* 0x002fe400078e0018 */
[----:B------:R-:W2:Y:S02]  /*1edc0*/  LDL.LU.64 R24, [R1+0x1eb8] ;  /* 0x001eb80001187983 */ /* 0x000ea40000300a00 */
[C---:B--2---:R-:W-:Y:S02]  /*1edd0*/  HMMA.1688.F32.TF32 R24, R8.reuse, R24, R20 ;  /* 0x000000180818723c */ /* 0x044fe40000081014 */
[----:B------:R-:W2:Y:S11]  /*1ede0*/  LDL.LU.64 R20, [R1+0x1eb0] ;  /* 0x001eb00001147983 */ /* 0x000eb60000300a00 */
[----:B------:R-:W-:Y:S10]  /*1edf0*/  @!UPT UIADD3 URZ, URZ, URZ, URZ ;  /* 0x0000003f3f3ff290 */ /* 0x000ff4000fffe03f */
[----:B------:R-:W-:Y:S01]  /*1ee00*/  STL.64 [R1+0x490], R24 ;  /* 0x0004901801007387 */ /* 0x000fe20000100a00 */
[----:B------:R1:W-:Y:S03]  /*1ee10*/  STL.64 [R1+0x498], R26 ;  /* 0x0004981a01007387 */ /* 0x0003e60000100a00 */
[----:B-1----:R-:W3:Y:S01]  /*1ee20*/  LDL.LU.64 R26, [R1+0x1ea8] ;  /* 0x001ea800011a7983 */ /* 0x002ee20000300a00 */
[----:B------:R-:W3:Y:S02]  /*1ee30*/  LDL.LU.64 R24, [R1+0x1ea0] ;  /* 0x001ea00001187983 */ /* 0x000ee40000300a00 */
[C---:B---3--:R-:W-:Y:S01]  /*1ee40*/  HMMA.1688.F32.TF32 R12, R8.reuse, R12, R24 ;  /* 0x0000000c080c723c */ /* 0x048fe20000081018 */
[----:B------:R-:W4:Y:S11]  /*1ee50*/  LDL.LU.64 R24, [R1+0x1e98] ;  /* 0x001e980001187983 */ /* 0x000f360000300a00 */
[----:B------:R-:W-:Y:S11]  /*1ee60*/  @!UPT UIADD3 URZ, URZ, URZ, URZ ;  /* 0x0000003f3f3ff290 */ /* 0x000ff6000fffe03f */
[----:B------:R-:W-:Y:S01]  /*1ee70*/  STL.64 [R1+0x480], R12 ;  /* 0x0004800c01007387 */ /* 0x000fe20000100a00 */
[----:B------:R4:W-:Y:S02]  /*1ee80*/  STL.64 [R1+0x488], R14 ;  /* 0x0004880e01007387 */ /* 0x0009e40000100a00 */
[----:B----4-:R-:W-:Y:S01]  /*1ee90*/  HMMA.1688.F32.TF32 R12, R8, R24, R16 ;  /* 0x00000018080c723c */ /* 0x010fe20000081010 */
[----:B------:R1:W-:Y:S04]  /*1eea0*/  STL.64 [R1+0x1df8], R24 ;  /* 0x001df81801007387 */ /* 0x0003e80000100a00 */
[----:B-1----:R-:W3:Y:S11]  /*1eeb0*/  LDL.64 R24, [R1+0x90] ;  /* 0x0000900001187983 */ /* 0x002ef60000100a00 */
[----:B------:R-:W-:Y:S07]  /*1eec0*/  @!UPT UIADD3 URZ, URZ, URZ, URZ ;  /* 0x0000003f3f3ff290 */ /* 0x000fee000fffe03f */
[----:B------:R-:W-:Y:S01]  /*1eed0*/  STL.64 [R1+0x470], R12 ;  /* 0x0004700c01007387 */ /* 0x000fe20000100a00 */
[----:B------:R-:W-:Y:S03]  /*1eee0*/  STL.64 [R1+0x478], R14 ;  /* 0x0004780e01007387 */ /* 0x000fe60000100a00 */
[----:B---3--:R1:W-:Y:S04]  /*1eef0*/  STL.64 [R1+0x1e00], R24 ;  /* 0x001e001801007387 */ /* 0x0083e80000100a00 */
[----:B-1----:R-:W3:Y:S01]  /*1ef00*/  LDL.64 R24, [R1+0xa0] ;  /* 0x0000a00001187983 */ /* 0x002ee20000100a00 */
[----:B------:R-:W-:-:S03]  /*1ef10*/  IMAD.MOV.U32 R5, RZ, RZ, R0 ;  /* 0x000000ffff057224 */ /* 0x000fc600078e0000 */
[----:B---3--:R1:W-:Y:S01]  /*1ef20*/  STL.64 [R1+0x1e18], R24 ;  /* 0x001e181801007387 */ /* 0x0083e20000100a00 */
[----:B------:R-:W2:Y:S02]  /*1ef30*/  LDL.LU R12, [R1+0xcd0] ;  /* 0x000cd000010c7983 */ /* 0x000ea40000300800 */
[----:B------:R-:W2:Y:S02]  /*1ef40*/  LDL.LU R13, [R1+0xcd4] ;  /* 0x000cd400010d7983 */ /* 0x000ea40000300800 */
[----:B------:R-:W2:Y:S01]  /*1ef50*/  LDL.LU R14, [R1+0xcd8] ;  /* 0x000cd800010e7983 */ /* 0x000ea20000300800 */
[----:B------:R-:W2:Y:S01]  /*1ef60*/  LDL.LU R15, [R1+0xcdc] ;  /* 0x000cdc00010f7983 */ /* 0x000ea20000300800 */
[----:B-1----:R-:W-:Y:S02]  /*1ef70*/  IMAD.MOV.U32 R24, RZ, RZ, R4 ;  /* 0x000000ffff187224 */ /* 0x002fe400078e0004 */
[----:B------:R-:W-:Y:S02]  /*1ef80*/  IMAD.MOV.U32 R4, RZ, RZ, R2 ;  /* 0x000000ffff047224 */ /* 0x000fe400078e0002 */
[----:B------:R-:W-:-:S03]  /*1ef90*/  IMAD.MOV.U32 R25, RZ, RZ, R3 ;  /* 0x000000ffff197224 */ /* 0x000fc600078e0003 */
[----:B------:R-:W-:Y:S02]  /*1efa0*/  STL.64 [R1+0x1e68], R4 ;  /* 0x001e680401007387 */ /* 0x000fe40000100a00 */
[----:B------:R1:W-:Y:S02]  /*1efb0*/  STL.64 [R1+0x1e40], R24 ;  /* 0x001e401801007387 */ /* 0x0003e40000100a00 */
[----:B-1----:R-:W3:Y:S01]  /*1efc0*/  LDL.LU R24, [R1+0xc80] ;  /* 0x000c800001187983 */ /* 0x002ee20000300800 */
[----:B------:R-:W3:Y:S02]  /*1efd0*/  LDL.LU R25, [R1+0xc84] ;  /* 0x000c840001197983 */ /* 0x000ee40000300800 */
[----:B------:R-:W4:Y:S02]  /*1efe0*/  LDL.LU R26, [R1+0xc88] ;  /* 0x000c8800011a7983 */ /* 0x000f240000300800 */
[----:B------:R-:W4:Y:S01]  /*1eff0*/  LDL.LU R27, [R1+0xc8c] ;  /* 0x000c8c00011b7983 */ /* 0x000f220000300800 */
[----:B------:R-:W2:Y:S04]  /*1f000*/  LDL.64 R4, [R1+0x40] ;  /* 0x0000400001047983 */ /* 0x000ea80000100a00 */
[----:B--2---:R1:W-:Y:S04]  /*1f010*/  STL.64 [R1+0x1e80], R4 ;  /* 0x001e800401007387 */ /* 0x0043e80000100a00 */
[----:B-1----:R-:W2:Y:S01]  /*1f020*/  LDL.LU R4, [R1+0xcb0] ;  /* 0x000cb00001047983 */ /* 0x002ea20000300800 */
[----:B------:R-:W2:Y:S02]  /*1f030*/  LDL.LU R5, [R1+0xcb4] ;  /* 0x000cb40001057983 */ /* 0x000ea40000300800 */
[----:B------:R-:W2:Y:S02]  /*1f040*/  LDL.LU R6, [R1+0xcb8] ;  /* 0x000cb80001067983 */ /* 0x000ea40000300800 */
[----:B------:R-:W2:Y:S01]  /*1f050*/  LDL.LU R7, [R1+0xcbc] ;  /* 0x000cbc0001077983 */ /* 0x000ea20000300800 */
[----:B------:R-:W2:Y:S01]  /*1f060*/  LDL.LU R16, [R1+0xcc0] ;  /* 0x000cc00001107983 */ /* 0x000ea20000300800 */
[----:B------:R-:W2:Y:S02]  /*1f070*/  LDL.LU R17, [R1+0xcc4] ;  /* 0x000cc40001117983 */ /* 0x000ea40000300800 */
[----:B------:R-:W2:Y:S02]  /*1f080*/  LDL.LU R18, [R1+0xcc8] ;  /* 0x000cc80001127983 */ /* 0x000ea40000300800 */
[----:B------:R-:W2:Y:S01]  /*1f090*/  LDL.LU R19, [R1+0xccc] ;  /* 0x000ccc0001137983 */ /* 0x000ea20000300800 */
[----:B----4-:R-:W-:Y:S01]  /*1f0a0*/  STL.64 [R1+0x1e60], R26 ;  /* 0x001e601a01007387 */ /* 0x010fe20000100a00 */
[----:B---3--:R1:W-:Y:S03]  /*1f0b0*/  STL.64 [R1+0x1e58], R24 ;  /* 0x001e581801007387 */ /* 0x0083e60000100a00 */
[----:B-1----:R-:W3:Y:S01]  /*1f0c0*/  LDL.LU R24, [R1+0xc90] ;  /* 0x000c900001187983 */ /* 0x002ee20000300800 */
[----:B------:R-:W3:Y:S02]  /*1f0d0*/  LDL.LU R25, [R1+0xc94] ;  /* 0x000c940001197983 */ /* 0x000ee40000300800 */
[----:B------:R-:W4:Y:S02]  /*1f0e0*/  LDL.LU R26, [R1+0xc98] ;  /* 0x000c9800011a7983 */ /* 0x000f240000300800 */
[----:B------:R-:W4:Y:S01]  /*1f0f0*/  LDL.LU R27, [R1+0xc9c] ;  /* 0x000c9c00011b7983 */ /* 0x000f220000300800 */
[C---:B------:R-:W-:Y:S01]  /*1f100*/  HMMA.1688.F32.TF32 R12, R8.reuse, R20, R12 ;  /* 0x00000014080c723c */ /* 0x040fe2000008100c */
[----:B----4-:R-:W-:Y:S01]  /*1f110*/  STL.64 [R1+0x1e78], R26 ;  /* 0x001e781a01007387 */ /* 0x010fe20000100a00 */
[----:B---3--:R1:W-:Y:S03]  /*1f120*/  STL.64 [R1+0x1e70], R24 ;  /* 0x001e701801007387 */ /* 0x0083e60000100a00 */
[----:B-1----:R-:W3:Y:S01]  /*1f130*/  LDL.LU R24, [R1+0xca0] ;  /* 0x000ca00001187983 */ /* 0x002ee20000300800 */
[----:B------:R-:W3:Y:S02]  /*1f140*/  LDL.LU R25, [R1+0xca4] ;  /* 0x000ca40001197983 */ /* 0x000ee40000300800 */
[----:B------:R-:W3:Y:S02]  /*1f150*/  LDL.LU R26, [R1+0xca8] ;  /* 0x000ca800011a7983 */ /* 0x000ee40000300800 */
[----:B------:R-:W3:Y:S11]  /*1f160*/  LDL.LU R27, [R1+0xcac] ;  /* 0x000cac00011b7983 */ /* 0x000ef60000300800 */
[----:B------:R-:W-:Y:S02]  /*1f170*/  @!UPT UIADD3 URZ, URZ, URZ, URZ ;  /* 0x0000003f3f3ff290 */ /* 0x000fe4000fffe03f */
[----:B------:R1:W-:Y:S01]  /*1f180*/  STL.64 [R1+0x460], R12 ;  /* 0x0004600c01007387 */ /* 0x0003e20000100a00 */
[----:B------:R-:W-:Y:S03]  /*1f190*/  STL.64 [R1+0x468], R14 ;  /* 0x0004680e01007387 */ /* 0x000fe60000100a00 */
[----:B-1----:R-:W2:Y:S01]  /*1f1a0*/  LDL.LU.64 R12, [R1+0x1e90] ;  /* 0x001e9000010c7983 */ /* 0x002ea20000300a00 */
[----:B------:R1:W-:Y:S03]  /*1f1b0*/  STL.64 [R1+0x1df0], R20 ;  /* 0x001df01401007387 */ /* 0x0003e60000100a00 */
[----:B-1----:R-:W4:Y:S01]  /*1f1c0*/  LDL.LU R20, [R1+0xc40] ;  /* 0x000c400001147983 */ /* 0x002f220000300800 */
[----:B------:R-:W4:Y:S02]  /*1f1d0*/  LDL.LU R21, [R1+0xc44] ;  /* 0x000c440001157983 */ /* 0x000f240000300800 */
[----:B------:R-:W2:Y:S02]  /*1f1e0*/  LDL.LU R22, [R1+0xc48] ;  /* 0x000c480001167983 */ /* 0x000ea40000300800 */
[----:B------:R-:W2:Y:S02]  /*1f1f0*/  LDL.LU R23, [R1+0xc4c] ;  /* 0x000c4c0001177983 */ /* 0x000ea40000300800 */
[----:B--2---:R-:W-:Y:S01]  /*1f200*/  STL.64 [R1+0x1e10], R22 ;  /* 0x001e101601007387 */ /* 0x004fe20000100a00 */
[----:B----4-:R1:W-:Y:S03]  /*1f210*/  STL.64 [R1+0x1e08], R20 ;  /* 0x001e081401007387 */ /* 0x0103e60000100a00 */
[----:B-1----:R-:W2:Y:S01]  /*1f220*/  LDL.LU R20, [R1+0xc60] ;  /* 0x000c600001147983 */ /* 0x002ea20000300800 */
[----:B------:R-:W2:Y:S02]  /*1f230*/  LDL.LU R21, [R1+0xc64] ;  /* 0x000c640001157983 */ /* 0x000ea40000300800 */
[----:B------:R-:W4:Y:S02]  /*1f240*/  LDL.LU R22, [R1+0xc68] ;  /* 0x000c680001167983 */ /* 0x000f240000300800 */
[----:B------:R-:W4:Y:S01]  /*1f250*/  LDL.LU R23, [R1+0xc6c] ;  /* 0x000c6c0001177983 */ /* 0x000f220000300800 */
[C---:B------:R-:W-:Y:S01]  /*1f260*/  HMMA.1688.F32.TF32 R16, R8.reuse, R12, R16 ;  /* 0x0000000c0810723c */ /* 0x040fe20000081010 */
[----:B----4-:R-:W-:Y:S01]  /*1f270*/  STL.64 [R1+0x1e28], R22 ;  /* 0x001e281601007387 */ /* 0x010fe20000100a00 */
[----:B--2---:R1:W-:Y:S03]  /*1f280*/  STL.64 [R1+0x1e20], R20 ;  /* 0x001e201401007387 */ /* 0x0043e60000100a00 */
[----:B-1----:R-:W2:Y:S01]  /*1f290*/  LDL.LU R20, [R1+0xc70] ;  /* 0x000c700001147983 */ /* 0x002ea20000300800 */
[----:B------:R-:W2:Y:S02]  /*1f2a0*/  LDL.LU R21, [R1+0xc74] ;  /* 0x000c740001157983 */ /* 0x000ea40000300800 */
[----:B------:R-:W2:Y:S02]  /*1f2b0*/  LDL.LU R22, [R1+0xc78] ;  /* 0x000c780001167983 */ /* 0x000ea40000300800 */
[----:B------:R-:W2:Y:S11]  /*1f2c0*/  LDL.LU R23, [R1+0xc7c] ;  /* 0x000c7c0001177983 */ /* 0x000eb60000300800 */
[----:B------:R-:W-:Y:S02]  /*1f2d0*/  @!UPT UIADD3 URZ, URZ, URZ, URZ ;  /* 0x0000003f3f3ff290 */ /* 0x000fe4000fffe03f */
[----:B------:R1:W-:Y:S01]  /*1f2e0*/  STL.64 [R1+0x450], R16 ;  /* 0x0004501001007387 */ /* 0x0003e20000100a00 */
[----:B------:R-:W-:Y:S03]  /*1f2f0*/  STL.64 [R1+0x458], R18 ;  /* 0x0004581201007387 */ /* 0x000fe60000100a00 */
[----:B-1----:R-:W4:Y:S02]  /*1f300*/  LDL.LU.64 R16, [R1+0x1e88] ;  /* 0x001e880001107983 */ /* 0x002f240000300a00 */
[C---:B----4-:R-:W-:Y:S11]  /*1f310*/  HMMA.1688.F32.TF32 R4, R8.reuse, R16, R4 ;  /* 0x000000100804723c */ /* 0x050ff60000081004 */
[----:B------:R-:W-:Y:S11]  /*1f320*/  @!UPT UIADD3 URZ, URZ, URZ, URZ ;  /* 0x0000003f3f3ff290 */ /* 0x000ff6000fffe03f */
[----:B------:R-:W-:Y:S01]  /*1f330*/  @!UPT UIADD3 URZ, URZ, URZ, URZ ;  /* 0x0000003f3f3ff290 */ /* 0x000fe2000fffe03f */
[----:B------:R1:W-:Y:S01]  /*1f340*/  STL.64 [R1+0x440], R4 ;  /* 0x0004400401007387 */ /* 0x0003e20000100a00 */
[----:B------:R-:W-:Y:S03]  /*1f350*/  STL.64 [R1+0x448], R6 ;  /* 0x0004480601007387 */ /* 0x000fe60000100a00 */
[----:B-1----:R-:W3:Y:S01]  /*1f360*/  LDL.LU.64 R4, [R1+0x1e80] ;  /* 0x001e800001047983 */ /* 0x002ee20000300a00 */
[----:B------:R1:W-:Y:S03]  /*1f370*/  STL.64 [R1+0x1de0], R16 ;  /* 0x001de01001007387 */ /* 0x0003e60000100a00 */
[----:B-1----:R-:W4:Y:S01]  /*1f380*/  LDL.LU R16, [R1+0xc30] ;  /* 0x000c300001107983 */ /* 0x002f220000300800 */
[----:B------:R-:W4:Y:S02]  /*1f390*/  LDL.LU R17, [R1+0xc34] ;  /* 0x000c340001117983 */ /* 0x000f240000300800 */
[----:B------:R-:W4:Y:S02]  /*1f3a0*/  LDL.LU R18, [R1+0xc38] ;  /* 0x000c380001127983 */ /* 0x000f240000300800 */
[----:B------:R-:W4:Y:S01]  /*1f3b0*/  LDL.LU R19, [R1+0xc3c] ;  /* 0x000c3c0001137983 */ /* 0x000f220000300800 */
        /* <DEDUP_REMOVED lines=9> */
[C---:B---3--:R-:W-:Y:S01]  /*1f450*/  HMMA.1688.F32.TF32 R4, R8.reuse, R4, R24 ;  /* 0x000000040804723c */ /* 0x048fe20000081018 */
[----:B------:R-:W3:Y:S01]  /*1f460*/  LDL.LU.64 R26, [R1+0x1e60] ;  /* 0x001e6000011a7983 */ /* 0x000ee20000300a00 */
[----:B------:R-:W3:Y:S11]  /*1f470*/  LDL.LU.64 R24, [R1+0x1e58] ;  /* 0x001e580001187983 */ /* 0x000ef60000300a00 */
[----:B------:R-:W-:Y:S10]  /*1f480*/  @!UPT UIADD3 URZ, URZ, URZ, URZ ;  /* 0x0000003f3f3ff290 */ /* 0x000ff4000fffe03f */
[----:B------:R-:W-:Y:S01]  /*1f490*/  STL.64 [R1+0x420], R4 ;  /* 0x0004200401007387 */ /* 0x000fe20000100a00 */
[----:B------:R1:W-:Y:S03]  /*1f4a0*/  STL.64 [R1+0x428], R6 ;  /* 0x0004280601007387 */ /* 0x0003e60000100a00 */
[----:B-1----:R-:W2:Y:S01]  /*1f4b0*/  LDL.LU.64 R6, [R1+0x1e50] ;  /* 0x001e500001067983 */ /* 0x002ea20000300a00 */
[----:B------:R-:W3:Y:S02]  /*1f4c0*/  LDL.LU.64 R4, [R1+0x1e48] ;  /* 0x001e480001047983 */ /* 0x000ee40000300a00 */
[----:B---3--:R-:W-:Y:S01]  /*1f4d0*/  HMMA.1688.F32.TF32 R8, R8, R4, R24 ;  /* 0x000000040808723c */ /* 0x008fe20000081018 */
[----:B------:R-:W3:Y:S11]  /*1f4e0*/  LDL.LU.64 R24, [R1+0x1e40] ;  /* 0x001e400001187983 */ /* 0x000ef60000300a00 */
[----:B------:R-:W-:Y:S11]  /*1f4f0*/  @!UPT UIADD3 URZ, URZ, URZ, URZ ;  /* 0x0000003f3f3ff290 */ /* 0x000ff6000fffe03f */
[----:B------:R-:W-:Y:S01]  /*1f500*/  STL.64 [R1+0x1c0], R8 ;  /* 0x0001c00801007387 */ /* 0x000fe20000100a00 */
[----:B------:R1:W-:Y:S03]  /*1f510*/  STL.64 [R1+0x1c8], R10 ;  /* 0x0001c80a01007387 */ /* 0x0003e60000100a00 */
[----:B-1----:R-:W3:Y:S01]  /*1f520*/  LDL.LU.64 R10, [R1+0x1e38] ;  /* 0x001e3800010a7983 */ /* 0x002ee20000300a00 */
[----:B------:R-:W3:Y:S02]  /*1f530*/  LDL.LU.64 R8, [R1+0x1e30] ;  /* 0x001e300001087983 */ /* 0x000ee40000300a00 */
[----:B--2---:R-:W-:Y:S02]  /*1f540*/  STL.64 [R1+0x1db8], R6 ;  /* 0x001db80601007387 */ /* 0x004fe40000100a00 */
[----:B------:R1:W-:Y:S02]  /*1f550*/  STL.64 [R1+0x1db0], R4 ;  /* 0x001db00401007387 */ /* 0x0003e40000100a00 */
[----:B-1----:R-:W2:Y:S01]  /*1f560*/  LDL.LU R4, [R1+0xc50] ;  /* 0x000c500001047983 */ /* 0x002ea20000300800 */
[----:B------:R-:W2:Y:S02]  /*1f570*/  LDL.LU R5, [R1+0xc54] ;  /* 0x000c540001057983 */ /* 0x000ea40000300800 */
[----:B------:R-:W2:Y:S02]  /*1f580*/  LDL.LU R6, [R1+0xc58] ;  /* 0x000c580001067983 */ /* 0x000ea40000300800 */
[----:B------:R-:W2:Y:S01]  /*1f590*/  LDL.LU R7, [R1+0xc5c] ;  /* 0x000c5c0001077983 */ /* 0x000ea20000300800 */
[C---:B---3--:R-:W-:Y:S01]  /*1f5a0*/  HMMA.1688.F32.TF32 R24, R8.reuse, R24, R20 ;  /* 0x000000180818723c */ /* 0x048fe20000081014 */
[----:B------:R-:W3:Y:S01]  /*1f5b0*/  LDL.LU.64 R22, [R1+0x1e28] ;  /* 0x001e280001167983 */ /* 0x000ee20000300a00 */
[----:B------:R-:W3:Y:S11]  /*1f5c0*/  LDL.LU.64 R20, [R1+0x1e20] ;  /* 0x001e200001147983 */ /* 0x000ef60000300a00 */
[----:B------:R-:W-:Y:S10]  /*1f5d0*/  @!UPT UIADD3 URZ, URZ, URZ, URZ ;  /* 0x0000003f3f3ff290 */ /* 0x000ff4000fffe03f */
[----:B------:R1:W-:Y:S01]  /*1f5e0*/  STL.64 [R1+0x410], R24 ;  /* 0x0004101801007387 */ /* 0x0003e20000100a00 */
[----:B------:R-:W-:Y:S03]  /*1f5f0*/  STL.64 [R1+0x418], R26 ;  /* 0x0004181a01007387 */ /* 0x000fe60000100a00 */
[----:B-1----:R-:W3:Y:S02]  /*1f600*/  LDL.LU.64 R24, [R1+0x1e18] ;  /* 0x001e180001187983 */ /* 0x002ee40000300a00 */
[C---:B---3--:R-:W-:Y:S01]  /*1f610*/  HMMA.1688.F32.TF32 R20, R8.reuse, R24, R20 ;  /* 0x000000180814723c */ /* 0x048fe20000081014 */
[----:B------:R-:W-:Y:S02]  /*1f620*/  IMAD.MOV.U32 R2, RZ, RZ, R24 ;  /* 0x000000ffff027224 */ /* 0x000fe400078e0018 */
[----:B------:R-:W-:Y:S11]  /*1f630*/  IMAD.MOV.U32 R0, RZ, RZ, R25 ;  /* 0x000000ffff007224 */ /* 0x000ff600078e0019 */
[----:B------:R-:W-:Y:S09]  /*1f640*/  @!UPT UIADD3 URZ, URZ, URZ, URZ ;  /* 0x0000003f3f3ff290 */ /* 0x000ff2000fffe03f */
[----:B------:R-:W-:Y:S01]  /*1f650*/  STL.64 [R1+0x400], R20 ;  /* 0x0004001401007387 */ /* 0x000fe20000100a00 */
[----:B------:R1:W-:Y:S03]  /*1f660*/  STL.64 [R1+0x408], R22 ;  /* 0x0004081601007387 */ /* 0x0003e60000100a00 */
[----:B-1----:R-:W3:Y:S01]  /*1f670*/  LDL.LU.64 R22, [R1+0x1e10] ;  /* 0x001e100001167983 */ /* 0x002ee20000300a00 */
[----:B------:R-:W3:Y:S02]  /*1f680*/  LDL.LU.64 R20, [R1+0x1e08] ;  /* 0x001e080001147983 */ /* 0x000ee40000300a00 */
[----:B------:R-:W2:Y:S02]  /*1f690*/  LDL.LU.64 R24, [R1+0x1e00] ;  /* 0x001e000001187983 */ /* 0x000ea40000300a00 */
[C---:B--2---:R-:W-:Y:S11]  /*1f6a0*/  HMMA.1688.F32.TF32 R4, R8.reuse, R24, R4 ;  /* 0x000000180804723c */ /* 0x044ff60000081004 */
[----:B------:R-:W-:Y:S11]  /*1f6b0*/  @!UPT UIADD3 URZ, URZ, URZ, URZ ;  /* 0x0000003f3f3ff290 */ /* 0x000ff6000fffe03f */
[----:B------:R-:W-:Y:S01]  /*1f6c0*/  @!UPT UIADD3 URZ, URZ, URZ, URZ ;  /* 0x0000003f3f3ff290 */ /* 0x000fe2000fffe03f */
[----:B------:R1:W-:Y:S01]  /*1f6d0*/  STL.64 [R1+0x3f0], R4 ;  /* 0x0003f00401007387 */ /* 0x0003e20000100a00 */
[----:B------:R-:W-:Y:S02]  /*1f6e0*/  STL.64 [R1+0x3f8], R6 ;  /* 0x0003f80601007387 */ /* 0x000fe40000100a00 */
[----:B-1----:R-:W-:Y:S02]  /*1f6f0*/  IMAD.MOV.U32 R5, RZ, RZ, R24 ;  /* 0x000000ffff057224 */ /* 0x002fe400078e0018 */
[----:B------:R-:W-:Y:S02]  /*1f700*/  IMAD.MOV.U32 R4, RZ, RZ, R25 ;  /* 0x000000ffff047224 */ /* 0x000fe400078e0019 */
[----:B------:R-:W3:Y:S01]  /*1f710*/  LDL.LU.64 R24, [R1+0x1df8] ;  /* 0x001df80001187983 */ /* 0x000ee20000300a00 */
[----:B------:R-:W-:Y:S01]  /*1f720*/  IMAD.MOV.U32 R15, RZ, RZ, R9 ;  /* 0x000000ffff0f7224 */ /* 0x000fe200078e0009 */
[----:B---3--:R-:W-:Y:S02]  /*1f730*/  HMMA.1688.F32.TF32 R24, R8, R24, R20 ;  /* 0x000000180818723c */ /* 0x008fe40000081014 */
[----:B------:R-:W4:Y:S05]  /*1f740*/  LDL.LU.64 R20, [R1+0x1df0] ;  /* 0x001df00001147983 */ /* 0x000f2a0000300a00 */
[----:B------:R-:W-:Y:S11]  /*1f750*/  IMAD.MOV.U32 R22, RZ, RZ, R8 ;  /* 0x000000ffff167224 */ /* 0x000ff600078e0008 */
[----:B------:R-:W-:Y:S05]  /*1f760*/  @!UPT UIADD3 URZ, URZ, URZ, URZ ;  /* 0x0000003f3f3ff290 */ /* 0x000fea000fffe03f */
[----:B------:R1:W-:Y:S01]  /*1f770*/  STL.64 [R1+0x3e0], R24 ;  /* 0x0003e01801007387 */ /* 0x0003e20000100a00 */
[----:B------:R2:W-:Y:S03]  /*1f780*/  STL.64 [R1+0x3e8], R26 ;  /* 0x0003e81a01007387 */ /* 0x0005e60000100a00 */
[----:B-1----:R-:W3:Y:S01]  /*1f790*/  LDL.LU R24, [R1+0xaf0] ;  /* 0x000af00001187983 */ /* 0x002ee20000300800 */
[----:B------:R-:W3:Y:S02]  /*1f7a0*/  LDL.LU R25, [R1+0xaf4] ;  /* 0x000af40001197983 */ /* 0x000ee40000300800 */
[----:B--2---:R-:W2:Y:S02]  /*1f7b0*/  LDL.LU R26, [R1+0xaf8] ;  /* 0x000af800011a7983 */ /* 0x004ea40000300800 */
[----:B------:R-:W2:Y:S01]  /*1f7c0*/  LDL.LU R27, [R1+0xafc] ;  /* 0x000afc00011b7983 */ /* 0x000ea20000300800 */
[----:B------:R-:W2:Y:S01]  /*1f7d0*/  LDL.LU R8, [R1] ;  /* 0x0000000001087983 */ /* 0x000ea20000300800 */
[----:B------:R-:W2:Y:S02]  /*1f7e0*/  LDL.LU R9, [R1+0x4] ;  /* 0x0000040001097983 */ /* 0x000ea40000300800 */
[----:B------:R-:W-:-:S02]  /*1f7f0*/  IMAD.MOV.U32 R7, RZ, RZ, R10 ;  /* 0x000000ffff077224 */ /* 0x000fc400078e000a */
[----:B------:R-:W-:Y:S02]  /*1f800*/  IMAD.MOV.U32 R6, RZ, RZ, R11 ;  /* 0x000000ffff067224 */ /* 0x000fe400078e000b */
[----:B------:R-:W-:Y:S02]  /*1f810*/  IMAD.MOV.U32 R10, RZ, RZ, R28 ;  /* 0x000000ffff0a7224 */ /* 0x000fe400078e001c */
[----:B------:R-:W-:Y:S01]  /*1f820*/  IMAD.MOV.U32 R11, RZ, RZ, R29 ;  /* 0x000000ffff0b7224 */ /* 0x000fe200078e001d */
[----:B------:R-:W3:Y:S01]  /*1f830*/  LDL.LU R28, [R1+0x1dec] ;  /* 0x001dec00011c7983 */ /* 0x000ee20000300800 */
[----:B------:R-:W3:Y:S03]  /*1f840*/  LDL.LU R29, [R1+0x1de8] ;  /* 0x001de800011d7983 */ /* 0x000ee60000300800 */
[----:B------:R1:W-:Y:S02]  /*1f850*/  STL.64 [R1+0x1da0], R10 ;  /* 0x001da00a01007387 */ /* 0x0003e40000100a00 */
[----:B-1----:R-:W-:-:S02]  /*1f860*/  IMAD.MOV.U32 R10, RZ, RZ, R7 ;  /* 0x000000ffff0a7224 */ /* 0x002fc400078e0007 */
[----:B------:R-:W-:Y:S01]  /*1f870*/  IMAD.MOV.U32 R11, RZ, RZ, R6 ;  /* 0x000000ffff0b7224 */ /* 0x000fe200078e0006 */
[----:B--2---:R1:W-:Y:S02]  /*1f880*/  STL.64 [R1+0x1d98], R8 ;  /* 0x001d980801007387 */ /* 0x0043e40000100a00 */
[----:B-1----:R-:W-:Y:S02]  /*1f890*/  IMAD.MOV.U32 R8, RZ, RZ, R22 ;  /* 0x000000ffff087224 */ /* 0x002fe400078e0016 */
[----:B------:R-:W-:-:S07]  /*1f8a0*/  IMAD.MOV.U32 R9, RZ, RZ, R15 ;  /* 0x000000ffff097224 */ /* 0x000fce00078e000f */
[----:B----4-:R-:W-:Y:S01]  /*1f8b0*/  HMMA.1688.F32.TF32 R16, R8, R20, R16 ;  /* 0x000000140810723c */ /* 0x010fe20000081010 */
[----:B------:R-:W-:Y:S01]  /*1f8c0*/  STL.64 [R1+0x1c90], R26 ;  /* 0x001c901a01007387 */ /* 0x000fe20000100a00 */
[----:B---3--:R1:W-:Y:S02]  /*1f8d0*/  STL.64 [R1+0x1c88], R24 ;  /* 0x001c881801007387 */ /* 0x0083e40000100a00 */
[----:B------:R-:W-:Y:S01]  /*1f8e0*/  STL.64 [R1+0x1d70], R20 ;  /* 0x001d701401007387 */ /* 0x000fe20000100a00 */
[----:B-1----:R-:W2:Y:S11]  /*1f8f0*/  LDL.LU R24, [R1+0xb00] ;  /* 0x000b000001187983 */ /* 0x002eb60000300800 */
[----:B------:R-:W-:Y:S07]  /*1f900*/  @!UPT UIADD3 URZ, URZ, URZ, URZ ;  /* 0x0000003f3f3ff290 */ /* 0x000fee000fffe03f */
[----:B------:R1:W-:Y:S01]  /*1f910*/  STL.64 [R1+0x3d0], R16 ;  /* 0x0003d01001007387 */ /* 0x0003e20000100a00 */
[----:B------:R3:W-:Y:S02]  /*1f920*/  STL.64 [R1+0x3d8], R18 ;  /* 0x0003d81201007387 */ /* 0x0007e40000100a00 */
[----:B------:R-:W2:Y:S02]  /*1f930*/  LDL.LU R25, [R1+0xb04] ;  /* 0x000b040001197983 */ /* 0x000ea40000300800 */
[----:B------:R-:W4:Y:S01]  /*1f940*/  LDL.LU R26, [R1+0xb08] ;  /* 0x000b0800011a7983 */ /* 0x000f220000300800 */
[----:B------:R-:W4:Y:S04]  /*1f950*/  LDL.LU R27, [R1+0xb0c] ;  /* 0x000b0c00011b7983 */ /* 0x000f280000300800 */
[----:B----4-:R-:W-:Y:S01]  /*1f960*/  STL.64 [R1+0x1ca0], R26 ;  /* 0x001ca01a01007387 */ /* 0x010fe20000100a00 */
[----:B--2---:R2:W-:Y:S02]  /*1f970*/  STL.64 [R1+0x1c98], R24 ;  /* 0x001c981801007387 */ /* 0x0045e40000100a00 */
[----:B-1----:R-:W4:Y:S02]  /*1f980*/  LDL.LU R16, [R1+0xc20] ;  /* 0x000c200001107983 */ /* 0x002f240000300800 */
[----:B------:R-:W4:Y:S01]  /*1f990*/  LDL.LU R17, [R1+0xc24] ;  /* 0x000c240001117983 */ /* 0x000f220000300800 */
[----:B---3--:R-:W4:Y:S01]  /*1f9a0*/  LDL.LU R18, [R1+0xc28] ;  /* 0x000c280001127983 */ /* 0x008f220000300800 */
[----:B------:R-:W4:Y:S02]  /*1f9b0*/  LDL.LU R19, [R1+0xc2c] ;  /* 0x000c2c0001137983 */ /* 0x000f240000300800 */
[----:B--2---:R-:W-:-:S02]  /*1f9c0*/  IMAD.MOV.U32 R24, RZ, RZ, R5 ;  /* 0x000000ffff187224 */ /* 0x004fc400078e0005 */
[----:B------:R-:W-:Y:S02]  /*1f9d0*/  IMAD.MOV.U32 R25, RZ, RZ, R4 ;  /* 0x000000ffff197224 */ /* 0x000fe400078e0004 */
[----:B------:R-:W2:Y:S04]  /*1f9e0*/  LDL.64 R4, [R1+0x30] ;  /* 0x0000300001047983 */ /* 0x000ea80000100a00 */
[----:B--2---:R-:W-:Y:S01]  /*1f9f0*/  STL.64 [R1+0x1dc0], R4 ;  /* 0x001dc00401007387 */ /* 0x004fe20000100a00 */
[----:B------:R1:W-:Y:S03]  /*1fa00*/  STL.64 [R1+0x1d80], R24 ;  /* 0x001d801801007387 */ /* 0x0003e60000100a00 */
[----:B-1----:R-:W2:Y:S04]  /*1fa10*/  LDL.64 R24, [R1+0xb0] ;  /* 0x0000b00001187983 */ /* 0x002ea80000100a00 */
[----:B--2---:R1:W-:Y:S04]  /*1fa20*/  STL.64 [R1+0x1da8], R24 ;  /* 0x001da81801007387 */ /* 0x0043e80000100a00 */
[----:B-1----:R-:W2:Y:S01]  /*1fa30*/  LDL.LU R24, [R1+0xbe0] ;  /* 0x000be00001187983 */ /* 0x002ea20000300800 */
[----:B------:R-:W2:Y:S02]  /*1fa40*/  LDL.LU R25, [R1+0xbe4] ;  /* 0x000be40001197983 */ /* 0x000ea40000300800 */
[----:B------:R-:W3:Y:S02]  /*1fa50*/  LDL.LU R26, [R1+0xbe8] ;  /* 0x000be800011a7983 */ /* 0x000ee40000300800 */
[----:B------:R-:W3:Y:S02]  /*1fa60*/  LDL.LU R27, [R1+0xbec] ;  /* 0x000bec00011b7983 */ /* 0x000ee40000300800 */
[----:B------:R-:W-:-:S02]  /*1fa70*/  IMAD.MOV.U32 R4, RZ, RZ, R14 ;  /* 0x000000ffff047224 */ /* 0x000fc400078e000e */
[----:B------:R-:W-:Y:S01]  /*1fa80*/  IMAD.MOV.U32 R5, RZ, RZ, R3 ;  /* 0x000000ffff057224 */ /* 0x000fe200078e0003 */
[C---:B----4-:R-:W-:Y:S01]  /*1fa90*/  HMMA.1688.F32.TF32 R16, R8.reuse, R12, R16 ;  /* 0x0000000c0810723c */ /* 0x050fe20000081010 */
[----:B---3--:R-:W-:Y:S01]  /*1faa0*/  STL.64 [R1+0x1dd0], R26 ;  /* 0x001dd01a01007387 */ /* 0x008fe20000100a00 */
[----:B--2---:R-:W-:Y:S02]  /*1fab0*/  STL.64 [R1+0x1dc8], R24 ;  /* 0x001dc81801007387 */ /* 0x004fe40000100a00 */
[----:B------:R1:W-:Y:S02]  /*1fac0*/  STL.64 [R1+0x1dd8], R4 ;  /* 0x001dd80401007387 */ /* 0x0003e40000100a00 */
        /* <DEDUP_REMOVED lines=10> */
[----:B------:R-:W2:Y:S02]  /*1fb70*/  LDL.LU R22, [R1+0xbc8] ;  /* 0x000bc80001167983 */ /* 0x000ea40000300800 */
[----:B------:R-:W2:Y:S02]  /*1fb80*/  LDL.LU R23, [R1+0xbcc] ;  /* 0x000bcc0001177983 */ /* 0x000ea40000300800 */
[----:B--2---:R-:W-:Y:S01]  /*1fb90*/  STL.64 [R1+0x1d90], R22 ;  /* 0x001d901601007387 */ /* 0x004fe20000100a00 */
[----:B----4-:R1:W-:Y:S03]  /*1fba0*/  STL.64 [R1+0x1d88], R20 ;  /* 0x001d881401007387 */ /* 0x0103e60000100a00 */
[----:B-1----:R-:W2:Y:S01]  /*1fbb0*/  LDL.LU R20, [R1+0x380] ;  /* 0x0003800001147983 */ /* 0x002ea20000300800 */
[----:B------:R-:W2:Y:S02]  /*1fbc0*/  LDL.LU R21, [R1+0x384] ;  /* 0x0003840001157983 */ /* 0x000ea40000300800 */
[----:B------:R-:W2:Y:S02]  /*1fbd0*/  LDL.LU R22, [R1+0x388] ;  /* 0x0003880001167983 */ /* 0x000ea40000300800 */
[----:B------:R-:W2:Y:S01]  /*1fbe0*/  LDL.LU R23, [R1+0x38c] ;  /* 0x00038c0001177983 */ /* 0x000ea20000300800 */
[----:B------:R1:W-:Y:S01]  /*1fbf0*/  STL.64 [R1+0x3c0], R16 ;  /* 0x0003c01001007387 */ /* 0x0003e20000100a00 */
[----:B------:R-:W-:Y:S03]  /*1fc00*/  STL.64 [R1+0x3c8], R18 ;  /* 0x0003c81201007387 */ /* 0x000fe60000100a00 */
[----:B-1----:R-:W4:Y:S01]  /*1fc10*/  LDL.LU.64 R16, [R1+0x1de0] ;  /* 0x001de00001107983 */ /* 0x002f220000300a00 */
[----:B------:R1:W-:Y:S03]  /*1fc20*/  STL.64 [R1+0x1d78], R12 ;  /* 0x001d780c01007387 */ /* 0x0003e60000100a00 */
[----:B-1----:R-:W2:Y:S01]  /*1fc30*/  LDL.LU R12, [R1+0xbf0] ;  /* 0x000bf000010c7983 */ /* 0x002ea20000300800 */
[----:B------:R-:W2:Y:S02]  /*1fc40*/  LDL.LU R13, [R1+0xbf4] ;  /* 0x000bf400010d7983 */ /* 0x000ea40000300800 */
[----:B------:R-:W2:Y:S02]  /*1fc50*/  LDL.LU R14, [R1+0xbf8] ;  /* 0x000bf800010e7983 */ /* 0x000ea40000300800 */
[----:B------:R-:W2:Y:S01]  /*1fc60*/  LDL.LU R15, [R1+0xbfc] ;  /* 0x000bfc00010f7983 */ /* 0x000ea20000300800 */
[C---:B----4-:R-:W-:Y:S01]  /*1fc70*/  HMMA.1688.F32.TF32 R16, R8.reuse, R16, R4 ;  /* 0x000000100810723c */ /* 0x050fe20000081004 */
[----:B------:R-:W3:Y:S11]  /*1fc80*/  LDL.LU.64 R4, [R1+0x1dd8] ;  /* 0x001dd80001047983 */ /* 0x000ef60000300a00 */
[----:B------:R-:W-:Y:S11]  /*1fc90*/  @!UPT UIADD3 URZ, URZ, URZ, URZ ;  /* 0x0000003f3f3ff290 */ /* 0x000ff6000fffe03f */
[----:B------:R1:W-:Y:S01]  /*1fca0*/  STL.64 [R1+0x3b0], R16 ;  /* 0x0003b01001007387 */ /* 0x0003e20000100a00 */
[----:B------:R4:W-:Y:S03]  /*1fcb0*/  STL.64 [R1+0x3b8], R18 ;  /* 0x0003b81201007387 */ /* 0x0009e60000100a00 */
[----:B-1----:R-:W2:Y:S01]  /*1fcc0*/  LDL.LU R16, [R1+0xae0] ;  /* 0x000ae00001107983 */ /* 0x002ea20000300800 */
[----:B------:R-:W2:Y:S02]  /*1fcd0*/  LDL.LU R17, [R1+0xae4] ;  /* 0x000ae40001117983 */ /* 0x000ea40000300800 */
[----:B----4-:R-:W4:Y:S02]  /*1fce0*/  LDL.LU R18, [R1+0xae8] ;  /* 0x000ae80001127983 */ /* 0x010f240000300800 */
[----:B------:R-:W4:Y:S02]  /*1fcf0*/  LDL.LU R19, [R1+0xaec] ;  /* 0x000aec0001137983 */ /* 0x000f240000300800 */
[----:B----4-:R-:W-:Y:S01]  /*1fd00*/  STL.64 [R1+0x1cb0], R18 ;  /* 0x001cb01201007387 */ /* 0x010fe20000100a00 */
[----:B--2---:R1:W-:Y:S03]  /*1fd10*/  STL.64 [R1+0x1ca8], R16 ;  /* 0x001ca81001007387 */ /* 0x0043e60000100a00 */
[----:B-1----:R-:W2:Y:S01]  /*1fd20*/  LDL.LU R16, [R1+0xb10] ;  /* 0x000b100001107983 */ /* 0x002ea20000300800 */
[----:B------:R-:W2:Y:S02]  /*1fd30*/  LDL.LU R17, [R1+0xb14] ;  /* 0x000b140001117983 */ /* 0x000ea40000300800 */
[----:B------:R-:W4:Y:S02]  /*1fd40*/  LDL.LU R18, [R1+0xb18] ;  /* 0x000b180001127983 */ /* 0x000f240000300800 */
[----:B------:R-:W4:Y:S01]  /*1fd50*/  LDL.LU R19, [R1+0xb1c] ;  /* 0x000b1c0001137983 */ /* 0x000f220000300800 */
[C---:B---3--:R-:W-:Y:S01]  /*1fd60*/  HMMA.1688.F32.TF32 R4, R8.reuse, R4, R24 ;  /* 0x000000040804723c */ /* 0x048fe20000081018 */
[----:B----4-:R-:W-:Y:S01]  /*1fd70*/  STL.64 [R1+0x1cc0], R18 ;  /* 0x001cc01201007387 */ /* 0x010fe20000100a00 */
[----:B--2---:R-:W-:Y:S02]  /*1fd80*/  STL.64 [R1+0x1cb8], R16 ;  /* 0x001cb81001007387 */ /* 0x004fe40000100a00 */
[----:B------:R-:W2:Y:S02]  /*1fd90*/  LDL.LU.64 R26, [R1+0x1dd0] ;  /* 0x001dd000011a7983 */ /* 0x000ea40000300a00 */
[----:B------:R-:W2:Y:S11]  /*1fda0*/  LDL.LU.64 R24, [R1+0x1dc8] ;  /* 0x001dc80001187983 */ /* 0x000eb60000300a00 */
[----:B------:R-:W-:Y:S06]  /*1fdb0*/  @!UPT UIADD3 URZ, URZ, URZ, URZ ;  /* 0x0000003f3f3ff290 */ /* 0x000fec000fffe03f */
[----:B------:R1:W-:Y:S01]  /*1fdc0*/  STL.64 [R1+0x3a0], R4 ;  /* 0x0003a00401007387 */ /* 0x0003e20000100a00 */
[----:B------:R3:W-:Y:S03]  /*1fdd0*/  STL.64 [R1+0x3a8], R6 ;  /* 0x0003a80601007387 */ /* 0x0007e60000100a00 */
[----:B-1----:R-:W4:Y:S02]  /*1fde0*/  LDL.LU.64 R4, [R1+0x1dc0] ;  /* 0x001dc00001047983 */ /* 0x002f240000300a00 */
[C---:B----4-:R-:W-:Y:S01]  /*1fdf0*/  HMMA.1688.F32.TF32 R12, R8.reuse, R4, R12 ;  /* 0x00000004080c723c */ /* 0x050fe2000008100c */
[----:B------:R-:W-:Y:S11]  /*1fe00*/  IMAD.MOV.U32 R3, RZ, RZ, R5 ;  /* 0x000000ffff037224 */ /* 0x000ff600078e0005 */
[----:B------:R-:W-:Y:S11]  /*1fe10*/  @!UPT UIADD3 URZ, URZ, URZ, URZ ;  /* 0x0000003f3f3ff290 */ /* 0x000ff6000fffe03f */
[----:B------:R1:W-:Y:S01]  /*1fe20*/  STL.64 [R1+0x390], R12 ;  /* 0x0003900c01007387 */ /* 0x0003e20000100a00 */
[----:B------:R-:W-:Y:S02]  /*1fe30*/  STL.64 [R1+0x398], R14 ;  /* 0x0003980e01007387 */ /* 0x000fe40000100a00 */
[----:B---3--:R-:W3:Y:S02]  /*1fe40*/  LDL.LU.64 R6, [R1+0x1db8] ;  /* 0x001db80001067983 */ /* 0x008ee40000300a00 */
[----:B-1----:R-:W-:Y:S02]  /*1fe50*/  IMAD.MOV.U32 R12, RZ, RZ, R4 ;  /* 0x000000ffff0c7224 */ /* 0x002fe400078e0004 */
[----:B------:R-:W2:Y:S02]  /*1fe60*/  LDL.LU.64 R4, [R1+0x1db0] ;  /* 0x001db00001047983 */ /* 0x000ea40000300a00 */
[----:B--2---:R-:W-:Y:S02]  /*1fe70*/  HMMA.1688.F32.TF32 R8, R8, R4, R24 ;  /* 0x000000040808723c */ /* 0x004fe40000081018 */
[----:B------:R-:W2:Y:S11]  /*1fe80*/  LDL.LU.64 R24, [R1+0x1da8] ;  /* 0x001da80001187983 */ /* 0x000eb60000300a00 */
[----:B------:R-:W-:Y:S10]  /*1fe90*/  @!UPT UIADD3 URZ, URZ, URZ, URZ ;  /* 0x0000003f3f3ff290 */ /* 0x000ff4000fffe03f */
[----:B------:R-:W-:Y:S01]  /*1fea0*/  STL.64 [R1+0x1b0], R8 ;  /* 0x0001b00801007387 */ /* 0x000fe20000100a00 */
[----:B------:R1:W-:Y:S03]  /*1feb0*/  STL.64 [R1+0x1b8], R10 ;  /* 0x0001b80a01007387 */ /* 0x0003e60000100a00 */
[----:B-1----:R-:W4:Y:S01]  /*1fec0*/  LDL.LU.64 R10, [R1+0x1da0] ;  /* 0x001da000010a7983 */ /* 0x002f220000300a00 */
[----:B------:R-:W4:Y:S02]  /*1fed0*/  LDL.LU.64 R8, [R1+0x1d98] ;  /* 0x001d980001087983 */ /* 0x000f240000300a00 */
[----:B---3--:R-:W-:Y:S02]  /*1fee0*/  STL.64 [R1+0x1d10], R6 ;  /* 0x001d100601007387 */ /* 0x008fe40000100a00 */
[----:B------:R1:W-:Y:S02]  /*1fef0*/  STL.64 [R1+0x1d08], R4 ;  /* 0x001d080401007387 */ /* 0x0003e40000100a00 */
[----:B-1----:R-:W3:Y:S01]  /*1ff00*/  LDL.LU R4, [R1+0xbd0] ;  /* 0x000bd00001047983 */ /* 0x002ee20000300800 */
[----:B------:R-:W3:Y:S02]  /*1ff10*/  LDL.LU R5, [R1+0xbd4] ;  /* 0x000bd40001057983 */ /* 0x000ee40000300800 */
[----:B------:R-:W3:Y:S02]  /*1ff20*/  LDL.LU R6, [R1+0xbd8] ;  /* 0x000bd80001067983 */ /* 0x000ee40000300800 */
[----:B------:R-:W3:Y:S02]  /*1ff30*/  LDL.LU R7, [R1+0xbdc] ;  /* 0x000bdc0001077983 */ /* 0x000ee40000300800 */
[----:B------:R-:W-:-:S02]  /*1ff40*/  IMAD.MOV.U32 R16, RZ, RZ, R2 ;  /* 0x000000ffff107224 */ /* 0x000fc400078e0002 */
[----:B------:R-:W-:Y:S02]  /*1ff50*/  IMAD.MOV.U32 R17, RZ, RZ, R0 ;  /* 0x000000ffff117224 */ /* 0x000fe400078e0000 */
[----:B--2---:R-:W-:Y:S02]  /*1ff60*/  IMAD.MOV.U32 R2, RZ, RZ, R24 ;  /* 0x000000ffff027224 */ /* 0x004fe400078e0018 */
[----:B------:R-:W-:Y:S01]  /*1ff70*/  IMAD.MOV.U32 R0, RZ, RZ, R25 ;  /* 0x000000ffff007224 */ /* 0x000fe200078e0019 */
[C---:B----4-:R-:W-:Y:S08]  /*1ff80*/  HMMA.1688.F32.TF32 R20, R8.reuse, R24, R20 ;  /* 0x000000180814723c */ /* 0x050ff00000081014 */
[----:B---3--:R-:W-:Y:S11]  /*1ff90*/  HMMA.1688.F32.TF32 R4, R8, R16, R4 ;  /* 0x000000100804723c */ /* 0x008ff60000081004 */
[----:B------:R-:W-:Y:S04]  /*1ffa0*/  @!UPT UIADD3 URZ, URZ, URZ, URZ ;  /* 0x0000003f3f3ff290 */ /* 0x000fe8000fffe03f */
[----:B------:R-:W-:Y:S01]  /*1ffb0*/  STL.64 [R1+0x380], R20 ;  /* 0x0003801401007387 */ /* 0x000fe20000100a00 */
[----:B------:R1:W-:Y:S03]  /*1ffc0*/  STL.64 [R1+0x388], R22 ;  /* 0x0003881601007387 */ /* 0x0003e60000100a00 */
[----:B-1----:R-:W2:Y:S01]  /*1ffd0*/  LDL.LU.64 R22, [R1+0x1d90] ;  /* 0x001d900001167983 */ /* 0x002ea20000300a00 */
[----:B------:R-:W2:Y:S02]  /*1ffe0*/  LDL.LU.64 R20, [R1+0x1d88] ;  /* 0x001d880001147983 */ /* 0x000ea40000300a00 */
[----:B------:R-:W2:Y:S01]  /*1fff0*/  LDL.LU.64 R24, [R1+0x1d80] ;  /* 0x001d800001187983 */ /* 0x000ea20000300a00 */
[----:B------:R1:W-:Y:S01]  /*20000*/  STL.64 [R1+0x370], R4 ;  /* 0x0003700401007387 */ /* 0x0003e20000100a00 */
[----:B------:R-:W-:Y:S02]  /*20010*/  STL.64 [R1+0x378], R6 ;  /* 0x0003780601007387 */ /* 0x000fe40000100a00 */
[----:B-1----:R-:W-:-:S02]  /*20020*/  IMAD.MOV.U32 R4, RZ, RZ, R12 ;  /* 0x000000ffff047224 */ /* 0x002fc400078e000c */
[----:B------:R-:W-:-:S05]  /*20030*/  IMAD.MOV.U32 R5, RZ, RZ, R3 ;  /* 0x000000ffff057224 */ /* 0x000fca00078e0003 */
[----:B------:R1:W-:Y:S01]  /*20040*/  STL.64 [R1+0x1d28], R4 ;  /* 0x001d280401007387 */ /* 0x0003e20000100a00 */
[----:B------:R-:W-:Y:S03]  /*20050*/  STL.64 [R1+0x1cd0], R16 ;  /* 0x001cd01001007387 */ /* 0x000fe60000100a00 */
[----:B-1----:R-:W3:Y:S01]  /*20060*/  LDL.64 R4, [R1+0x40] ;  /* 0x0000400001047983 */ /* 0x002ee20000100a00 */
[C---:B--2---:R-:W-:Y:S03]  /*20070*/  HMMA.1688.F32.TF32 R12, R8.reuse, R24, R20 ;  /* 0x00000018080c723c */ /* 0x044fe60000081014 */
[----:B---3--:R1:W-:Y:S11]  /*20080*/  STL.64 [R1+0x1d40], R4 ;  /* 0x001d400401007387 */ /* 0x0083f60000100a00 */
[----:B------:R-:W-:Y:S09]  /*20090*/  @!UPT UIADD3 URZ, URZ, URZ, URZ ;  /* 0x0000003f3f3ff290 */ /* 0x000ff2000fffe03f */
[----:B------:R-:W-:Y:S02]  /*200a0*/  STL.64 [R1+0x360], R12 ;  /* 0x0003600c01007387 */ /* 0x000fe40000100a00 */
[----:B------:R-:W-:Y:S01]  /*200b0*/  STL.64 [R1+0x368], R14 ;  /* 0x0003680e01007387 */ /* 0x000fe20000100a00 */
[----:B-1----:R-:W2:Y:S04]  /*200c0*/  LDL.64 R4, [R1+0x50] ;  /* 0x0000500001047983 */ /* 0x002ea80000100a00 */
[----:B--2---:R-:W-:Y:S01]  /*200d0*/  STL.64 [R1+0x1d58], R4 ;  /* 0x001d580401007387 */ /* 0x004fe20000100a00 */
[----:B------:R1:W-:Y:S03]  /*200e0*/  STL.64 [R1+0x1cc8], R24 ;  /* 0x001cc81801007387 */ /* 0x0003e60000100a00 */
[----:B-1----:R-:W2:Y:S01]  /*200f0*/  LDL.LU R24, [R1+0xb20] ;  /* 0x000b200001187983 */ /* 0x002ea20000300800 */
[----:B------:R-:W2:Y:S02]  /*20100*/  LDL.LU R25, [R1+0xb24] ;  /* 0x000b240001197983 */ /* 0x000ea40000300800 */
        /* <DEDUP_REMOVED lines=12> */
[----:B------:R-:W4:Y:S01]  /*201d0*/  LDL.LU R12, [R1+0xbb0] ;  /* 0x000bb000010c7983 */ /* 0x000f220000300800 */
[----:B------:R-:W4:Y:S02]  /*201e0*/  LDL.LU R13, [R1+0xbb4] ;  /* 0x000bb400010d7983 */ /* 0x000f240000300800 */
[----:B------:R-:W4:Y:S02]  /*201f0*/  LDL.LU R14, [R1+0xbb8] ;  /* 0x000bb800010e7983 */ /* 0x000f240000300800 */
[----:B------:R-:W4:Y:S01]  /*20200*/  LDL.LU R15, [R1+0xbbc] ;  /* 0x000bbc00010f7983 */ /* 0x000f220000300800 */
[----:B------:R-:W4:Y:S01]  /*20210*/  LDL.64 R20, [R1+0x80] ;  /* 0x0000800001147983 */ /* 0x000f220000100a00 */
[----:B---3--:R-:W-:Y:S02]  /*20220*/  STL.64 [R1+0x1ce0], R26 ;  /* 0x001ce01a01007387 */ /* 0x008fe40000100a00 */
[----:B------:R1:W-:Y:S02]  /*20230*/  STL.64 [R1+0x1cd8], R24 ;  /* 0x001cd81801007387 */ /* 0x0003e40000100a00 */
[----:B-1----:R-:W3:Y:S01]  /*20240*/  LDL.LU R24, [R1+0xb30] ;  /* 0x000b300001187983 */ /* 0x002ee20000300800 */
[----:B------:R-:W3:Y:S02]  /*20250*/  LDL.LU R25, [R1+0xb34] ;  /* 0x000b340001197983 */ /* 0x000ee40000300800 */
[----:B------:R-:W2:Y:S02]  /*20260*/  LDL.LU R26, [R1+0xb38] ;  /* 0x000b3800011a7983 */ /* 0x000ea40000300800 */
[----:B------:R-:W2:Y:S02]  /*20270*/  LDL.LU R27, [R1+0xb3c] ;  /* 0x000b3c00011b7983 */ /* 0x000ea40000300800 */
[----:B--2---:R-:W-:Y:S01]  /*20280*/  STL.64 [R1+0x1d00], R26 ;  /* 0x001d001a01007387 */ /* 0x004fe20000100a00 */
[----:B---3--:R1:W-:Y:S03]  /*20290*/  STL.64 [R1+0x1cf8], R24 ;  /* 0x001cf81801007387 */ /* 0x0083e60000100a00 */
[----:B-1----:R-:W2:Y:S01]  /*202a0*/  LDL.LU R24, [R1+0xb50] ;  /* 0x000b500001187983 */ /* 0x002ea20000300800 */
[----:B------:R-:W2:Y:S02]  /*202b0*/  LDL.LU R25, [R1+0xb54] ;  /* 0x000b540001197983 */ /* 0x000ea40000300800 */
[----:B------:R-:W3:Y:S02]  /*202c0*/  LDL.LU R26, [R1+0xb58] ;  /* 0x000b5800011a7983 */ /* 0x000ee40000300800 */
[----:B------:R-:W3:Y:S02]  /*202d0*/  LDL.LU R27, [R1+0xb5c] ;  /* 0x000b5c00011b7983 */ /* 0x000ee40000300800 */
[----:B---3--:R-:W-:Y:S01]  /*202e0*/  STL.64 [R1+0x1d20], R26 ;  /* 0x001d201a01007387 */ /* 0x008fe20000100a00 */
[----:B--2---:R1:W-:Y:S03]  /*202f0*/  STL.64 [R1+0x1d18], R24 ;  /* 0x001d181801007387 */ /* 0x0043e60000100a00 */
[----:B-1----:R-:W2:Y:S01]  /*20300*/  LDL.LU R24, [R1+0xb60] ;  /* 0x000b600001187983 */ /* 0x002ea20000300800 */
[----:B------:R-:W2:Y:S02]  /*20310*/  LDL.LU R25, [R1+0xb64] ;  /* 0x000b640001197983 */ /* 0x000ea40000300800 */
[----:B------:R-:W3:Y:S02]  /*20320*/  LDL.LU R26, [R1+0xb68] ;  /* 0x000b6800011a7983 */ /* 0x000ee40000300800 */
[----:B------:R-:W3:Y:S01]  /*20330*/  LDL.LU R27, [R1+0xb6c] ;  /* 0x000b6c00011b7983 */ /* 0x000ee20000300800 */
[----:B----4-:R-:W-:Y:S01]  /*20340*/  HMMA.1688.F32.TF32 R12, R8, R20, R12 ;  /* 0x00000014080c723c */ /* 0x010fe2000008100c */
[----:B---3--:R-:W-:Y:S01]  /*20350*/  STL.64 [R1+0x1d38], R26 ;  /* 0x001d381a01007387 */ /* 0x008fe20000100a00 */
[----:B--2---:R1:W-:Y:S03]  /*20360*/  STL.64 [R1+0x1d30], R24 ;  /* 0x001d301801007387 */ /* 0x0043e60000100a00 */
[----:B-1----:R-:W2:Y:S01]  /*20370*/  LDL.LU R24, [R1+0xb70] ;  /* 0x000b700001187983 */ /* 0x002ea20000300800 */
[----:B------:R-:W2:Y:S02]  /*20380*/  LDL.LU R25, [R1+0xb74] ;  /* 0x000b740001197983 */ /* 0x000ea40000300800 */
[----:B------:R-:W3:Y:S02]  /*20390*/  LDL.LU R26, [R1+0xb78] ;  /* 0x000b7800011a7983 */ /* 0x000ee40000300800 */
[----:B------:R-:W3:Y:S02]  /*203a0*/  LDL.LU R27, [R1+0xb7c] ;  /* 0x000b7c00011b7983 */ /* 0x000ee40000300800 */
[----:B------:R-:W-:Y:S01]  /*203b0*/  IMAD.MOV.U32 R18, RZ, RZ, R20 ;  /* 0x000000ffff127224 */ /* 0x000fe200078e0014 */
[----:B---3--:R-:W-:Y:S01]  /*203c0*/  STL.64 [R1+0x1d50], R26 ;  /* 0x001d501a01007387 */ /* 0x008fe20000100a00 */
[----:B--2---:R1:W-:Y:S03]  /*203d0*/  STL.64 [R1+0x1d48], R24 ;  /* 0x001d481801007387 */ /* 0x0043e60000100a00 */
[----:B-1----:R-:W2:Y:S01]  /*203e0*/  LDL.LU R24, [R1+0xb80] ;  /* 0x000b800001187983 */ /* 0x002ea20000300800 */
[----:B------:R-:W2:Y:S02]  /*203f0*/  LDL.LU R25, [R1+0xb84] ;  /* 0x000b840001197983 */ /* 0x000ea40000300800 */
[----:B------:R-:W2:Y:S02]  /*20400*/  LDL.LU R26, [R1+0xb88] ;  /* 0x000b8800011a7983 */ /* 0x000ea40000300800 */
[----:B------:R-:W2:Y:S01]  /*20410*/  LDL.LU R27, [R1+0xb8c] ;  /* 0x000b8c00011b7983 */ /* 0x000ea20000300800 */
[----:B------:R1:W-:Y:S01]  /*20420*/  STL.64 [R1+0x350], R12 ;  /* 0x0003500c01007387 */ /* 0x0003e20000100a00 */
[----:B------:R3:W-:Y:S03]  /*20430*/  STL.64 [R1+0x358], R14 ;  /* 0x0003580e01007387 */ /* 0x0007e60000100a00 */
[----:B-1----:R-:W4:Y:S01]  /*20440*/  LDL.LU.64 R12, [R1+0x1d78] ;  /* 0x001d7800010c7983 */ /* 0x002f220000300a00 */
[----:B---3--:R-:W-:-:S02]  /*20450*/  IMAD.MOV.U32 R15, RZ, RZ, R21 ;  /* 0x000000ffff0f7224 */ /* 0x008fc400078e0015 */
[----:B------:R-:W3:Y:S02]  /*20460*/  LDL.LU.64 R20, [R1+0x1d70] ;  /* 0x001d700001147983 */ /* 0x000ee40000300a00 */
[C---:B---3--:R-:W-:Y:S11]  /*20470*/  HMMA.1688.F32.TF32 R4, R8.reuse, R20, R4 ;  /* 0x000000140804723c */ /* 0x048ff60000081004 */
[----:B------:R-:W-:Y:S11]  /*20480*/  @!UPT UIADD3 URZ, URZ, URZ, URZ ;  /* 0x0000003f3f3ff290 */ /* 0x000ff6000fffe03f */
[----:B------:R-:W-:Y:S01]  /*20490*/  @!UPT UIADD3 URZ, URZ, URZ, URZ ;  /* 0x0000003f3f3ff290 */ /* 0x000fe2000fffe03f */
[----:B------:R-:W-:Y:S01]  /*204a0*/  STL.64 [R1+0x340], R4 ;  /* 0x0003400401007387 */ /* 0x000fe20000100a00 */
[----:B------:R1:W-:Y:S03]  /*204b0*/  STL.64 [R1+0x348], R6 ;  /* 0x0003480601007387 */ /* 0x0003e60000100a00 */
[----:B-1----:R-:W4:Y:S01]  /*204c0*/  LDL.LU.64 R6, [R1+0x1d68] ;  /* 0x001d680001067983 */ /* 0x002f220000300a00 */
[----:B------:R-:W4:Y:S02]  /*204d0*/  LDL.LU.64 R4, [R1+0x1d60] ;  /* 0x001d600001047983 */ /* 0x000f240000300a00 */
[C---:B----4-:R-:W-:Y:S11]  /*204e0*/  HMMA.1688.F32.TF32 R4, R8.reuse, R12, R4 ;  /* 0x0000000c0804723c */ /* 0x050ff60000081004 */
[----:B------:R-:W-:Y:S11]  /*204f0*/  @!UPT UIADD3 URZ, URZ, URZ, URZ ;  /* 0x0000003f3f3ff290 */ /* 0x000ff6000fffe03f */
[----:B------:R-:W-:Y:S01]  /*20500*/  @!UPT UIADD3 URZ, URZ, URZ, URZ ;  /* 0x0000003f3f3ff290 */ /* 0x000fe2000fffe03f */
[----:B------:R1:W-:Y:S01]  /*20510*/  STL.64 [R1+0x330], R4 ;  /* 0x0003300401007387 */ /* 0x0003e20000100a00 */
[----:B------:R-:W-:Y:S03]  /*20520*/  STL.64 [R1+0x338], R6 ;  /* 0x0003380601007387 */ /* 0x000fe60000100a00 */
        /* <DEDUP_REMOVED lines=10> */
[----:B------:R-:W-:Y:S02]  /*205d0*/  IMAD.MOV.U32 R16, RZ, RZ, R2 ;  /* 0x000000ffff107224 */ /* 0x000fe400078e0002 */
[----:B------:R-:W-:Y:S01]  /*205e0*/  IMAD.MOV.U32 R17, RZ, RZ, R0 ;  /* 0x000000ffff117224 */ /* 0x000fe200078e0000 */
[----:B--2---:R-:W-:Y:S01]  /*205f0*/  HMMA.1688.F32.TF32 R24, R8, R4, R24 ;  /* 0x000000040818723c */ /* 0x004fe20000081018 */
[----:B------:R-:W-:-:S02]  /*20600*/  IMAD.MOV.U32 R2, RZ, RZ, R4 ;  /* 0x000000ffff027224 */ /* 0x000fc400078e0004 */
[----:B------:R-:W-:Y:S11]  /*20610*/  IMAD.MOV.U32 R0, RZ, RZ, R5 ;  /* 0x000000ffff007224 */ /* 0x000ff600078e0005 */
[----:B------:R-:W-:Y:S09]  /*20620*/  @!UPT UIADD3 URZ, URZ, URZ, URZ ;  /* 0x0000003f3f3ff290 */ /* 0x000ff2000fffe03f */
[----:B------:R-:W-:Y:S01]  /*20630*/  STL.64 [R1+0x310], R24 ;  /* 0x0003101801007387 */ /* 0x000fe20000100a00 */
[----:B------:R1:W-:Y:S03]  /*20640*/  STL.64 [R1+0x318], R26 ;  /* 0x0003181a01007387 */ /* 0x0003e60000100a00 */
[----:B-1----:R-:W2:Y:S01]  /*20650*/  LDL.LU.64 R26, [R1+0x1d38] ;  /* 0x001d3800011a7983 */ /* 0x002ea20000300a00 */
[----:B------:R-:W2:Y:S02]  /*20660*/  LDL.LU.64 R24, [R1+0x1d30] ;  /* 0x001d300001187983 */ /* 0x000ea40000300a00 */
[----:B------:R-:W2:Y:S02]  /*20670*/  LDL.LU.64 R4, [R1+0x1d28] ;  /* 0x001d280001047983 */ /* 0x000ea40000300a00 */
[C---:B--2---:R-:W-:Y:S01]  /*20680*/  HMMA.1688.F32.TF32 R4, R8.reuse, R4, R24 ;  /* 0x000000040804723c */ /* 0x044fe20000081018 */
[----:B------:R-:W2:Y:S01]  /*20690*/  LDL.LU.64 R26, [R1+0x1d20] ;  /* 0x001d2000011a7983 */ /* 0x000ea20000300a00 */
[----:B------:R-:W2:Y:S11]  /*206a0*/  LDL.LU.64 R24, [R1+0x1d18] ;  /* 0x001d180001187983 */ /* 0x000eb60000300a00 */
[----:B------:R-:W-:Y:S10]  /*206b0*/  @!UPT UIADD3 URZ, URZ, URZ, URZ ;  /* 0x0000003f3f3ff290 */ /* 0x000ff4000fffe03f */
[----:B------:R-:W-:Y:S01]  /*206c0*/  STL.64 [R1+0x300], R4 ;  /* 0x0003000401007387 */ /* 0x000fe20000100a00 */
[----:B------:R1:W-:Y:S03]  /*206d0*/  STL.64 [R1+0x308], R6 ;  /* 0x0003080601007387 */ /* 0x0003e60000100a00 */
[----:B-1----:R-:W3:Y:S01]  /*206e0*/  LDL.LU.64 R6, [R1+0x1d10] ;  /* 0x001d100001067983 */ /* 0x002ee20000300a00 */
[----:B------:R-:W2:Y:S02]  /*206f0*/  LDL.LU.64 R4, [R1+0x1d08] ;  /* 0x001d080001047983 */ /* 0x000ea40000300a00 */
[----:B--2---:R-:W-:Y:S01]  /*20700*/  HMMA.1688.F32.TF32 R8, R8, R4, R24 ;  /* 0x000000040808723c */ /* 0x004fe20000081018 */
[----:B------:R-:W2:Y:S01]  /*20710*/  LDL.LU.64 R26, [R1+0x1d00] ;  /* 0x001d0000011a7983 */ /* 0x000ea20000300a00 */
[----:B------:R-:W2:Y:S11]  /*20720*/  LDL.LU.64 R24, [R1+0x1cf8] ;  /* 0x001cf80001187983 */ /* 0x000eb60000300a00 */
[----:B------:R-:W-:Y:S10]  /*20730*/  @!UPT UIADD3 URZ, URZ, URZ, URZ ;  /* 0x0000003f3f3ff290 */ /* 0x000ff4000fffe03f */
[----:B------:R-:W-:Y:S01]  /*20740*/  STL.64 [R1+0x1a0], R8 ;  /* 0x0001a00801007387 */ /* 0x000fe20000100a00 */
[----:B------:R1:W-:Y:S03]  /*20750*/  STL.64 [R1+0x1a8], R10 ;  /* 0x0001a80a01007387 */ /* 0x0003e60000100a00 */
[----:B-1----:R-:W2:Y:S01]  /*20760*/  LDL.LU.64 R10, [R1+0x1cf0] ;  /* 0x001cf000010a7983 */ /* 0x002ea20000300a00 */
[----:B------:R-:W2:Y:S02]  /*20770*/  LDL.LU.64 R8, [R1+0x1ce8] ;  /* 0x001ce80001087983 */ /* 0x000ea40000300a00 */
[----:B---3--:R-:W-:Y:S02]  /*20780*/  STL.64 [R1+0x1c50], R6 ;  /* 0x001c500601007387 */ /* 0x008fe40000100a00 */
[----:B------:R1:W-:Y:S02]  /*20790*/  STL.64 [R1+0x1c48], R4 ;  /* 0x001c480401007387 */ /* 0x0003e40000100a00 */
[----:B-1----:R-:W-:-:S02]  /*207a0*/  IMAD.MOV.U32 R4, RZ, RZ, R18 ;  /* 0x000000ffff047224 */ /* 0x002fc400078e0012 */
[C---:B--2---:R-:W-:Y:S01]  /*207b0*/  HMMA.1688.F32.TF32 R16, R8.reuse, R16, R24 ;  /* 0x000000100810723c */ /* 0x044fe20000081018 */
[----:B------:R-:W2:Y:S01]  /*207c0*/  LDL.LU.64 R26, [R1+0x1ce0] ;  /* 0x001ce000011a7983 */ /* 0x000ea20000300a00 */
[----:B------:R-:W2:Y:S11]  /*207d0*/  LDL.LU.64 R24, [R1+0x1cd8] ;  /* 0x001cd80001187983 */ /* 0x000eb60000300a00 */
[----:B------:R-:W-:Y:S10]  /*207e0*/  @!UPT UIADD3 URZ, URZ, URZ, URZ ;  /* 0x0000003f3f3ff290 */ /* 0x000ff4000fffe03f */
[----:B------:R1:W-:Y:S01]  /*207f0*/  STL.64 [R1+0x2f0], R16 ;  /* 0x0002f01001007387 */ /* 0x0003e20000100a00 */
[----:B------:R2:W-:Y:S03]  /*20800*/  STL.64 [R1+0x2f8], R18 ;  /* 0x0002f81201007387 */ /* 0x0005e60000100a00 */
[----:B-1----:R-:W2:Y:S02]  /*20810*/  LDL.LU.64 R16, [R1+0x1cd0] ;  /* 0x001cd00001107983 */ /* 0x002ea40000300a00 */
[C---:B--2---:R-:W-:Y:S02]  /*20820*/  HMMA.1688.F32.TF32 R16, R8.reuse, R16, R24 ;  /* 0x000000100810723c */ /* 0x044fe40000081018 */
[----:B------:R-:W2:Y:S11]  /*20830*/  LDL.LU.64 R24, [R1+0x1cc8] ;  /* 0x001cc80001187983 */ /* 0x000eb60000300a00 */
[----:B------:R-:W-:Y:S10]  /*20840*/  @!UPT UIADD3 URZ, URZ, URZ, URZ ;  /* 0x0000003f3f3ff290 */ /* 0x000ff4000fffe03f */
[----:B------:R-:W-:Y:S01]  /*20850*/  STL.64 [R1+0x2e0], R16 ;  /* 0x0002e01001007387 */ /* 0x000fe20000100a00 */
[----:B------:R1:W-:Y:S03]  /*20860*/  STL.64 [R1+0x2e8], R18 ;  /* 0x0002e81201007387 */ /* 0x0003e60000100a00 */
[----:B-1----:R-:W2:Y:S01]  /*20870*/  LDL.LU.64 R18, [R1+0x1cc0] ;  /* 0x001cc00001127983 */ /* 0x002ea20000300a00 */
[----:B------:R-:W2:Y:S02]  /*20880*/  LDL.LU.64 R16, [R1+0x1cb8] ;  /* 0x001cb80001107983 */ /* 0x000ea40000300a00 */
[----:B--2---:R-:W-:Y:S01]  /*20890*/  HMMA.1688.F32.TF32 R24, R8, R24, R16 ;  /* 0x000000180818723c */ /* 0x004fe20000081010 */
[----:B------:R-:W2:Y:S01]  /*208a0*/  LDL.LU.64 R18, [R1+0x1cb0] ;  /* 0x001cb00001127983 */ /* 0x000ea20000300a00 */
[----:B------:R-:W2:Y:S11]  /*208b0*/  LDL.LU.64 R16, [R1+0x1ca8] ;  /* 0x001ca80001107983 */ /* 0x000eb60000300a00 */
[----:B------:R-:W-:Y:S10]  /*208c0*/  @!UPT UIADD3 URZ, URZ, URZ, URZ ;  /* 0x0000003f3f3ff290 */ /* 0x000ff4000fffe03f */
[----:B------:R-:W-:Y:S01]  /*208d0*/  STL.64 [R1+0x2d0], R24 ;  /* 0x0002d01801007387 */ /* 0x000fe20000100a00 */
[----:B------:R1:W-:Y:S03]  /*208e0*/  STL.64 [R1+0x2d8], R26 ;  /* 0x0002d81a01007387 */ /* 0x0003e60000100a00 */
[----:B-1----:R-:W3:Y:S01]  /*208f0*/  LDL.LU.64 R26, [R1+0x1ca0] ;  /* 0x001ca000011a7983 */ /* 0x002ee20000300a00 */
[----:B------:R-:W3:Y:S02]  /*20900*/  LDL.LU.64 R24, [R1+0x1c98] ;  /* 0x001c980001187983 */ /* 0x000ee40000300a00 */
[----:B------:R-:W-:-:S07]  /*20910*/  IMAD.MOV.U32 R5, RZ, RZ, R15 ;  /* 0x000000ffff057224 */ /* 0x000fce00078e000f */
[C---:B---3--:R-:W-:Y:S01]  /*20920*/  HMMA.1688.F32.TF32 R4, R8.reuse, R4, R24 ;  /* 0x000000040804723c */ /* 0x048fe20000081018 */
[----:B------:R-:W3:Y:S01]  /*20930*/  LDL.LU.64 R26, [R1+0x1c90] ;  /* 0x001c9000011a7983 */ /* 0x000ee20000300a00 */
[----:B------:R-:W3:Y:S11]  /*20940*/  LDL.LU.64 R24, [R1+0x1c88] ;  /* 0x001c880001187983 */ /* 0x000ef60000300a00 */
[----:B------:R-:W-:Y:S10]  /*20950*/  @!UPT UIADD3 URZ, URZ, URZ, URZ ;  /* 0x0000003f3f3ff290 */ /* 0x000ff4000fffe03f */
[----:B------:R-:W-:Y:S01]  /*20960*/  STL.64 [R1+0x2c0], R4 ;  /* 0x0002c00401007387 */ /* 0x000fe20000100a00 */
[----:B------:R3:W-:Y:S02]  /*20970*/  STL.64 [R1+0x2c8], R6 ;  /* 0x0002c80601007387 */ /* 0x0007e40000100a00 */
[C---:B---3--:R-:W-:Y:S01]  /*20980*/  HMMA.1688.F32.TF32 R4, R8.reuse, R20, R24 ;  /* 0x000000140804723c */ /* 0x048fe20000081018 */
[----:B------:R-:W3:Y:S11]  /*20990*/  LDL.LU R20, [R1+0x990] ;  /* 0x0009900001147983 */ /* 0x000ef60000300800 */
[----:B------:R-:W-:Y:S11]  /*209a0*/  @!UPT UIADD3 URZ, URZ, URZ, URZ ;  /* 0x0000003f3f3ff290 */ /* 0x000ff6000fffe03f */
[----:B------:R-:W-:Y:S01]  /*209b0*/  STL.64 [R1+0x2b0], R4 ;  /* 0x0002b00401007387 */ /* 0x000fe20000100a00 */
[----:B------:R-:W-:Y:S02]  /*209c0*/  STL.64 [R1+0x2b8], R6 ;  /* 0x0002b80601007387 */ /* 0x000fe40000100a00 */
[----:B------:R-:W3:Y:S02]  /*209d0*/  LDL.LU R21, [R1+0x994] ;  /* 0x0009940001157983 */ /* 0x000ee40000300800 */
[----:B------:R-:W4:Y:S01]  /*209e0*/  LDL.LU R22, [R1+0x998] ;  /* 0x0009980001167983 */ /* 0x000f220000300800 */
[----:B------:R-:W4:Y:S01]  /*209f0*/  LDL.LU R23, [R1+0x99c] ;  /* 0x00099c0001177983 */ /* 0x000f220000300800 */
[----:B--2---:R-:W-:Y:S03]  /*20a00*/  HMMA.1688.F32.TF32 R16, R8, R12, R16 ;  /* 0x0000000c0810723c */ /* 0x004fe60000081010 */
[----:B----4-:R-:W-:Y:S01]  /*20a10*/  STL.64 [R1+0x1af8], R22 ;  /* 0x001af81601007387 */ /* 0x010fe20000100a00 */
[----:B---3--:R-:W-:Y:S11]  /*20a20*/  STL.64 [R1+0x1af0], R20 ;  /* 0x001af01401007387 */ /* 0x008ff60000100a00 */
[----:B------:R-:W-:Y:S08]  /*20a30*/  @!UPT UIADD3 URZ, URZ, URZ, URZ ;  /* 0x0000003f3f3ff290 */ /* 0x000ff0000fffe03f */
[----:B------:R-:W-:Y:S02]  /*20a40*/  STL.64 [R1+0x2a0], R16 ;  /* 0x0002a01001007387 */ /* 0x000fe40000100a00 */
[----:B------:R-:W-:Y:S01]  /*20a50*/  STL.64 [R1+0x2a8], R18 ;  /* 0x0002a81201007387 */ /* 0x000fe20000100a00 */
[----:B------:R-:W2:Y:S01]  /*20a60*/  LDL.LU R24, [R1+0x970] ;  /* 0x0009700001187983 */ /* 0x000ea20000300800 */
        /* <DEDUP_REMOVED lines=8> */
[----:B------:R-:W3:Y:S02]  /*20af0*/  LDL.LU R27, [R1+0x9ac] ;  /* 0x0009ac00011b7983 */ /* 0x000ee40000300800 */
[----:B------:R-:W-:-:S02]  /*20b00*/  IMAD.MOV.U32 R21, RZ, RZ, R3 ;  /* 0x000000ffff157224 */ /* 0x000fc400078e0003 */
[----:B------:R-:W-:Y:S02]  /*20b10*/  IMAD.MOV.U32 R4, RZ, RZ, R12 ;  /* 0x000000ffff047224 */ /* 0x000fe400078e000c */
[----:B------:R-:W-:Y:S01]  /*20b20*/  IMAD.MOV.U32 R3, RZ, RZ, R13 ;  /* 0x000000ffff037224 */ /* 0x000fe200078e000d */
[----:B---3--:R-:W-:Y:S01]  /*20b30*/  STL.64 [R1+0x1b18], R26 ;  /* 0x001b181a01007387 */ /* 0x008fe20000100a00 */
[----:B--2---:R1:W-:Y:S02]  /*20b40*/  STL.64 [R1+0x1b10], R24 ;  /* 0x001b101801007387 */ /* 0x0043e40000100a00 */
[----:B-1----:R-:W-:Y:S02]  /*20b50*/  IMAD.MOV.U32 R24, RZ, RZ, R4 ;  /* 0x000000ffff187224 */ /* 0x002fe400078e0004 */
[----:B------:R-:W-:-:S05]  /*20b60*/  IMAD.MOV.U32 R25, RZ, RZ, R3 ;  /* 0x000000ffff197224 */ /* 0x000fca00078e0003 */
[----:B------:R1:W-:Y:S04]  /*20b70*/  STL.64 [R1+0x1be0], R24 ;  /* 0x001be01801007387 */ /* 0x0003e80000100a00 */
[----:B-1----:R-:W2:Y:S01]  /*20b80*/  LDL.64 R24, [R1+0x70] ;  /* 0x0000700001187983 */ /* 0x002ea20000100a00 */
[----:B------:R-:W-:-:S03]  /*20b90*/  IMAD.MOV.U32 R20, RZ, RZ, R14 ;  /* 0x000000ffff147224 */ /* 0x000fc600078e000e */
[----:B--2---:R-:W-:Y:S01]  /*20ba0*/  STL.64 [R1+0x1bf8], R24 ;  /* 0x001bf81801007387 */ /* 0x004fe20000100a00 */
[----:B------:R-:W2:Y:S02]  /*20bb0*/  LDL.LU R16, [R1+0x4d0] ;  /* 0x0004d00001107983 */ /* 0x000ea40000300800 */
[----:B------:R-:W2:Y:S02]  /*20bc0*/  LDL.LU R17, [R1+0x4d4] ;  /* 0x0004d40001117983 */ /* 0x000ea40000300800 */
[----:B------:R-:W3:Y:S01]  /*20bd0*/  LDL.LU R18, [R1+0x4d8] ;  /* 0x0004d80001127983 */ /* 0x000ee20000300800 */
[----:B------:R-:W3:Y:S01]  /*20be0*/  LDL.LU R19, [R1+0x4dc] ;  /* 0x0004dc0001137983 */ /* 0x000ee20000300800 */
[----:B------:R-:W4:Y:S02]  /*20bf0*/  LDL.LU R12, [R1+0xa90] ;  /* 0x000a9000010c7983 */ /* 0x000f240000300800 */
[----:B------:R-:W4:Y:S02]  /*20c00*/  LDL.LU R13, [R1+0xa94] ;  /* 0x000a9400010d7983 */ /* 0x000f240000300800 */
[----:B------:R-:W2:Y:S01]  /*20c10*/  LDL.LU R14, [R1+0xa98] ;  /* 0x000a9800010e7983 */ /* 0x000ea20000300800 */
[----:B------:R-:W2:Y:S04]  /*20c20*/  LDL.LU R15, [R1+0xa9c] ;  /* 0x000a9c00010f7983 */ /* 0x000ea80000300800 */
[----:B--2---:R-:W-:Y:S01]  /*20c30*/  STL.64 [R1+0x1c60], R14 ;  /* 0x001c600e01007387 */ /* 0x004fe20000100a00 */
[----:B----4-:R1:W-:Y:S03]  /*20c40*/  STL.64 [R1+0x1c58], R12 ;  /* 0x001c580c01007387 */ /* 0x0103e60000100a00 */
[----:B-1----:R-:W2:Y:S01]  /*20c50*/  LDL.LU R12, [R1+0xab0] ;  /* 0x000ab000010c7983 */ /* 0x002ea20000300800 */
[----:B------:R-:W2:Y:S02]  /*20c60*/  LDL.LU R13, [R1+0xab4] ;  /* 0x000ab400010d7983 */ /* 0x000ea40000300800 */
[----:B------:R-:W4:Y:S02]  /*20c70*/  LDL.LU R14, [R1+0xab8] ;  /* 0x000ab800010e7983 */ /* 0x000f240000300800 */
[----:B------:R-:W4:Y:S02]  /*20c80*/  LDL.LU R15, [R1+0xabc] ;  /* 0x000abc00010f7983 */ /* 0x000f240000300800 */
[----:B----4-:R-:W-:Y:S01]  /*20c90*/  STL.64 [R1+0x1c70], R14 ;  /* 0x001c700e01007387 */ /* 0x010fe20000100a00 */
[----:B--2---:R1:W-:Y:S02]  /*20ca0*/  STL.64 [R1+0x1c68], R12 ;  /* 0x001c680c01007387 */ /* 0x0043e40000100a00 */
[----:B-1----:R-:W-:-:S02]  /*20cb0*/  IMAD.MOV.U32 R12, RZ, RZ, R2 ;  /* 0x000000ffff0c7224 */ /* 0x002fc400078e0002 */
[----:B------:R-:W-:-:S05]  /*20cc0*/  IMAD.MOV.U32 R13, RZ, RZ, R0 ;  /* 0x000000ffff0d7224 */ /* 0x000fca00078e0000 */
[----:B------:R-:W-:Y:S01]  /*20cd0*/  STL.64 [R1+0x1c80], R12 ;  /* 0x001c800c01007387 */ /* 0x000fe20000100a00 */
[----:B------:R-:W2:Y:S03]  /*20ce0*/  LDL.64 R4, [R1+0x30] ;  /* 0x0000300001047983 */ /* 0x000ea60000100a00 */
[----:B--2---:R1:W-:Y:S04]  /*20cf0*/  STL.64 [R1+0x1c78], R4 ;  /* 0x001c780401007387 */ /* 0x0043e80000100a00 */
        /* <DEDUP_REMOVED lines=8> */
[----:B------:R-:W2:Y:S04]  /*20d80*/  LDL.64 R24, [R1+0x80] ;  /* 0x0000800001187983 */ /* 0x000ea80000100a00 */
[----:B--2---:R1:W-:Y:S04]  /*20d90*/  STL.64 [R1+0x1c00], R24 ;  /* 0x001c001801007387 */ /* 0x0043e80000100a00 */
[----:B-1----:R-:W2:Y:S04]  /*20da0*/  LDL.64 R24, [R1+0x90] ;  /* 0x0000900001187983 */ /* 0x002ea80000100a00 */
[----:B--2---:R1:W-:Y:S04]  /*20db0*/  STL.64 [R1+0x1c18], R24 ;  /* 0x001c181801007387 */ /* 0x0043e80000100a00 */
[----:B-1----:R-:W2:Y:S04]  /*20dc0*/  LDL.64 R24, [R1+0xa0] ;  /* 0x0000a00001187983 */ /* 0x002ea80000100a00 */
[----:B--2---:R1:W-:Y:S04]  /*20dd0*/  STL.64 [R1+0x1c20], R24 ;  /* 0x001c201801007387 */ /* 0x0043e80000100a00 */
[----:B-1----:R-:W2:Y:S01]  /*20de0*/  LDL.64 R24, [R1+0xb0] ;  /* 0x0000b00001187983 */ /* 0x002ea20000100a00 */
        /* <DEDUP_REMOVED lines=11> */
[----:B------:R-:W3:Y:S01]  /*20ea0*/  LDL.LU R19, [R1+0xa3c] ;  /* 0x000a3c0001137983 */ /* 0x000ee20000300800 */
[C---:B----4-:R-:W-:Y:S01]  /*20eb0*/  HMMA.1688.F32.TF32 R12, R8.reuse, R20, R12 ;  /* 0x00000014080c723c */ /* 0x050fe2000008100c */
[----:B---3--:R-:W-:Y:S01]  /*20ec0*/  STL.64 [R1+0x1c10], R18 ;  /* 0x001c101201007387 */ /* 0x008fe20000100a00 */
[----:B--2---:R1:W-:Y:S03]  /*20ed0*/  STL.64 [R1+0x1c08], R16 ;  /* 0x001c081001007387 */ /* 0x0043e60000100a00 */
        /* <DEDUP_REMOVED lines=8> */
[----:B------:R-:W2:Y:S02]  /*20f60*/  LDL.LU R18, [R1+0xa78] ;  /* 0x000a780001127983 */ /* 0x000ea40000300800 */
[----:B------:R-:W2:Y:S02]  /*20f70*/  LDL.LU R19, [R1+0xa7c] ;  /* 0x000a7c0001137983 */ /* 0x000ea40000300800 */
[----:B------:R1:W-:Y:S01]  /*20f80*/  STL.64 [R1+0x290], R12 ;  /* 0x0002900c01007387 */ /* 0x0003e20000100a00 */
[----:B------:R3:W-:Y:S03]  /*20f90*/  STL.64 [R1+0x298], R14 ;  /* 0x0002980e01007387 */ /* 0x0007e60000100a00 */
[----:B-1----:R-:W3:Y:S02]  /*20fa0*/  LDL.LU.64 R12, [R1+0x1c80] ;  /* 0x001c8000010c7983 */ /* 0x002ee40000300a00 */
[C---:B---3--:R-:W-:Y:S02]  /*20fb0*/  HMMA.1688.F32.TF32 R12, R8.reuse, R12, R4 ;  /* 0x0000000c080c723c */ /* 0x048fe40000081004 */
[----:B------:R-:W3:Y:S11]  /*20fc0*/  LDL.LU.64 R4, [R1+0x1c78] ;  /* 0x001c780001047983 */ /* 0x000ef60000300a00 */
[----:B------:R-:W-:Y:S10]  /*20fd0*/  @!UPT UIADD3 URZ, URZ, URZ, URZ ;  /* 0x0000003f3f3ff290 */ /* 0x000ff4000fffe03f */
[----:B------:R-:W-:Y:S01]  /*20fe0*/  STL.64 [R1+0x280], R12 ;  /* 0x0002800c01007387 */ /* 0x000fe20000100a00 */
[----:B------:R1:W-:Y:S03]  /*20ff0*/  STL.64 [R1+0x288], R14 ;  /* 0x0002880e01007387 */ /* 0x0003e60000100a00 */
[----:B-1----:R-:W4:Y:S01]  /*21000*/  LDL.LU.64 R14, [R1+0x1c70] ;  /* 0x001c7000010e7983 */ /* 0x002f220000300a00 */
[----:B------:R-:W4:Y:S02]  /*21010*/  LDL.LU.64 R12, [R1+0x1c68] ;  /* 0x001c6800010c7983 */ /* 0x000f240000300a00 */
[----:B---3--:R-:W-:Y:S02]  /*21020*/  IMAD.MOV.U32 R2, RZ, RZ, R4 ;  /* 0x000000ffff027224 */ /* 0x008fe400078e0004 */
[----:B------:R-:W-:Y:S01]  /*21030*/  IMAD.MOV.U32 R0, RZ, RZ, R5 ;  /* 0x000000ffff007224 */ /* 0x000fe200078e0005 */
[C---:B----4-:R-:W-:Y:S11]  /*21040*/  HMMA.1688.F32.TF32 R12, R8.reuse, R4, R12 ;  /* 0x00000004080c723c */ /* 0x050ff6000008100c */
[----:B------:R-:W-:Y:S11]  /*21050*/  @!UPT UIADD3 URZ, URZ, URZ, URZ ;  /* 0x0000003f3f3ff290 */ /* 0x000ff6000fffe03f */
[----:B------:R-:W-:Y:S01]  /*21060*/  @!UPT UIADD3 URZ, URZ, URZ, URZ ;  /* 0x0000003f3f3ff290 */ /* 0x000fe2000fffe03f */
[----:B------:R-:W-:Y:S01]  /*21070*/  STL.64 [R1+0x270], R12 ;  /* 0x0002700c01007387 */ /* 0x000fe20000100a00 */
[----:B------:R1:W-:Y:S03]  /*21080*/  STL.64 [R1+0x278], R14 ;  /* 0x0002780e01007387 */ /* 0x0003e60000100a00 */
[----:B-1----:R-:W3:Y:S01]  /*21090*/  LDL.LU.64 R14, [R1+0x1c60] ;  /* 0x001c6000010e7983 */ /* 0x002ee20000300a00 */
[----:B------:R-:W3:Y:S02]  /*210a0*/  LDL.LU.64 R12, [R1+0x1c58] ;  /* 0x001c5800010c7983 */ /* 0x000ee40000300a00 */
[----:B------:R-:W4:Y:S02]  /*210b0*/  LDL.LU.64 R6, [R1+0x1c50] ;  /* 0x001c500001067983 */ /* 0x000f240000300a00 */
[----:B------:R-:W3:Y:S02]  /*210c0*/  LDL.LU.64 R4, [R1+0x1c48] ;  /* 0x001c480001047983 */ /* 0x000ee40000300a00 */
[----:B---3--:R-:W-:Y:S01]  /*210d0*/  HMMA.1688.F32.TF32 R8, R8, R4, R12 ;  /* 0x000000040808723c */ /* 0x008fe2000008100c */
[----:B------:R-:W2:Y:S01]  /*210e0*/  LDL.LU.64 R14, [R1+0x1c40] ;  /* 0x001c4000010e7983 */ /* 0x000ea20000300a00 */
[----:B------:R-:W2:Y:S02]  /*210f0*/  LDL.LU.64 R12, [R1+0x1c38] ;  /* 0x001c3800010c7983 */ /* 0x000ea40000300a00 */
[----:B----4-:R-:W-:Y:S02]  /*21100*/  STL.64 [R1+0x1bb8], R6 ;  /* 0x001bb80601007387 */ /* 0x010fe40000100a00 */
[----:B------:R1:W-:Y:S11]  /*21110*/  STL.64 [R1+0x1bb0], R4 ;  /* 0x001bb00401007387 */ /* 0x0003f60000100a00 */
[----:B------:R-:W-:Y:S06]  /*21120*/  @!UPT UIADD3 URZ, URZ, URZ, URZ ;  /* 0x0000003f3f3ff290 */ /* 0x000fec000fffe03f */
[----:B------:R3:W-:Y:S01]  /*21130*/  STL.64 [R1+0x190], R8 ;  /* 0x0001900801007387 */ /* 0x0007e20000100a00 */
[----:B------:R-:W-:Y:S02]  /*21140*/  STL.64 [R1+0x198], R10 ;  /* 0x0001980a01007387 */ /* 0x000fe40000100a00 */
[----:B-1----:R-:W4:Y:S02]  /*21150*/  LDL.LU R4, [R1+0xa60] ;  /* 0x000a600001047983 */ /* 0x002f240000300800 */
[----:B------:R-:W4:Y:S01]  /*21160*/  LDL.LU R5, [R1+0xa64] ;  /* 0x000a640001057983 */ /* 0x000f220000300800 */
[----:B------:R-:W4:Y:S01]  /*21170*/  LDL.LU R6, [R1+0xa68] ;  /* 0x000a680001067983 */ /* 0x000f220000300800 */
[----:B------:R-:W4:Y:S02]  /*21180*/  LDL.LU R7, [R1+0xa6c] ;  /* 0x000a6c0001077983 */ /* 0x000f240000300800 */
[----:B---3--:R-:W-:Y:S02]  /*21190*/  IMAD.MOV.U32 R8, RZ, RZ, R2 ;  /* 0x000000ffff087224 */ /* 0x008fe400078e0002 */
[----:B------:R-:W-:-:S05]  /*211a0*/  IMAD.MOV.U32 R9, RZ, RZ, R0 ;  /* 0x000000ffff097224 */ /* 0x000fca00078e0000 */
[----:B------:R1:W-:Y:S01]  /*211b0*/  STL.64 [R1+0x1bc0], R8 ;  /* 0x001bc00801007387 */ /* 0x0003e20000100a00 */
[----:B------:R-:W-:Y:S02]  /*211c0*/  IMAD.MOV.U32 R2, RZ, RZ, R24 ;  /* 0x000000ffff027224 */ /* 0x000fe400078e0018 */
[----:B------:R-:W-:Y:S01]  /*211d0*/  IMAD.MOV.U32 R0, RZ, RZ, R25 ;  /* 0x000000ffff007224 */ /* 0x000fe200078e0019 */
[----:B-1----:R-:W3:Y:S01]  /*211e0*/  LDL.LU R8, [R1+0xa40] ;  /* 0x000a400001087983 */ /* 0x002ee20000300800 */
[----:B------:R-:W3:Y:S02]  /*211f0*/  LDL.LU R9, [R1+0xa44] ;  /* 0x000a440001097983 */ /* 0x000ee40000300800 */
[----:B------:R-:W3:Y:S02]  /*21200*/  LDL.LU R10, [R1+0xa48] ;  /* 0x000a4800010a7983 */ /* 0x000ee40000300800 */
[----:B------:R-:W3:Y:S01]  /*21210*/  LDL.LU R11, [R1+0xa4c] ;  /* 0x000a4c00010b7983 */ /* 0x000ee20000300800 */
[C---:B--2---:R-:W-:Y:S11]  /*21220*/  HMMA.1688.F32.TF32 R16, R12.reuse, R24, R16 ;  /* 0x000000180c10723c */ /* 0x044ff60000081010 */
[----:B------:R-:W-:Y:S11]  /*21230*/  @!UPT UIADD3 URZ, URZ, URZ, URZ ;  /* 0x0000003f3f3ff290 */ /* 0x000ff6000fffe03f */
[----:B------:R-:W-:Y:S01]  /*21240*/  @!UPT UIADD3 URZ, URZ, URZ, URZ ;  /* 0x0000003f3f3ff290 */ /* 0x000fe2000fffe03f */
[----:B------:R-:W-:Y:S01]  /*21250*/  STL.64 [R1+0x530], R16 ;  /* 0x0005301001007387 */ /* 0x000fe20000100a00 */
[----:B------:R1:W-:Y:S03]  /*21260*/  STL.64 [R1+0x538], R18 ;  /* 0x0005381201007387 */ /* 0x0003e60000100a00 */
[----:B-1----:R-:W2:Y:S01]  /*21270*/  LDL.LU.64 R18, [R1+0x1c30] ;  /* 0x001c300001127983 */ /* 0x002ea20000300a00 */
[----:B------:R-:W2:Y:S02]  /*21280*/  LDL.LU.64 R16, [R1+0x1c28] ;  /* 0x001c280001107983 */ /* 0x000ea40000300a00 */
[----:B------:R-:W4:Y:S02]  /*21290*/  LDL.LU.64 R24, [R1+0x1c20] ;  /* 0x001c200001187983 */ /* 0x000f240000300a00 */
[C---:B----4-:R-:W-:Y:S01]  /*212a0*/  HMMA.1688.F32.TF32 R4, R12.reuse, R24, R4 ;  /* 0x000000180c04723c */ /* 0x050fe20000081004 */
[----:B------:R-:W-:Y:S11]  /*212b0*/  IMAD.MOV.U32 R3, RZ, RZ, R25 ;  /* 0x000000ffff037224 */ /* 0x000ff600078e0019 */
[----:B------:R-:W-:Y:S11]  /*212c0*/  @!UPT UIADD3 URZ, URZ, URZ, URZ ;  /* 0x0000003f3f3ff290 */ /* 0x000ff6000fffe03f */
[----:B------:R1:W-:Y:S01]  /*212d0*/  STL.64 [R1+0x520], R4 ;  /* 0x0005200401007387 */ /* 0x0003e20000100a00 */
[----:B------:R4:W-:Y:S02]  /*212e0*/  STL.64 [R1+0x528], R6 ;  /* 0x0005280601007387 */ /* 0x0009e40000100a00 */
[----:B-1----:R-:W-:Y:S02]  /*212f0*/  IMAD.MOV.U32 R4, RZ, RZ, R24 ;  /* 0x000000ffff047224 */ /* 0x002fe400078e0018 */
[----:B------:R-:W2:Y:S02]  /*21300*/  LDL.LU.64 R24, [R1+0x1c18] ;  /* 0x001c180001187983 */ /* 0x000ea40000300a00 */
[C---:B--2---:R-:W-:Y:S01]  /*21310*/  HMMA.1688.F32.TF32 R16, R12.reuse, R24, R16 ;  /* 0x000000180c10723c */ /* 0x044fe20000081010 */
[----:B----4-:R-:W-:Y:S02]  /*21320*/  IMAD.MOV.U32 R6, RZ, RZ, R24 ;  /* 0x000000ffff067224 */ /* 0x010fe400078e0018 */
[----:B------:R-:W-:Y:S11]  /*21330*/  IMAD.MOV.U32 R5, RZ, RZ, R25 ;  /* 0x000000ffff057224 */ /* 0x000ff600078e0019 */
[----:B------:R-:W-:Y:S09]  /*21340*/  @!UPT UIADD3 URZ, URZ, URZ, URZ ;  /* 0x0000003f3f3ff290 */ /* 0x000ff2000fffe03f */
[----:B------:R-:W-:Y:S01]  /*21350*/  STL.64 [R1+0x510], R16 ;  /* 0x0005101001007387 */ /* 0x000fe20000100a00 */
[----:B------:R1:W-:Y:S03]  /*21360*/  STL.64 [R1+0x518], R18 ;  /* 0x0005181201007387 */ /* 0x0003e60000100a00 */
[----:B-1----:R-:W2:Y:S01]  /*21370*/  LDL.LU.64 R18, [R1+0x1c10] ;  /* 0x001c100001127983 */ /* 0x002ea20000300a00 */
[----:B------:R-:W2:Y:S02]  /*21380*/  LDL.LU.64 R16, [R1+0x1c08] ;  /* 0x001c080001107983 */ /* 0x000ea40000300a00 */
[----:B------:R-:W3:Y:S02]  /*21390*/  LDL.LU.64 R24, [R1+0x1c00] ;  /* 0x001c000001187983 */ /* 0x000ee40000300a00 */
[C---:B---3--:R-:W-:Y:S01]  /*213a0*/  HMMA.1688.F32.TF32 R8, R12.reuse, R24, R8 ;  /* 0x000000180c08723c */ /* 0x048fe20000081008 */
[----:B------:R-:W-:Y:S11]  /*213b0*/  IMAD.MOV.U32 R7, RZ, RZ, R25 ;  /* 0x000000ffff077224 */ /* 0x000ff600078e0019 */
[----:B------:R-:W-:Y:S11]  /*213c0*/  @!UPT UIADD3 URZ, URZ, URZ, URZ ;  /* 0x0000003f3f3ff290 */ /* 0x000ff6000fffe03f */
[----:B------:R1:W-:Y:S01]  /*213d0*/  STL.64 [R1+0x500], R8 ;  /* 0x0005000801007387 */ /* 0x0003e20000100a00 */
[----:B------:R3:W-:Y:S02]  /*213e0*/  STL.64 [R1+0x508], R10 ;  /* 0x0005080a01007387 */ /* 0x0007e40000100a00 */
[----:B-1----:R-:W-:Y:S02]  /*213f0*/  IMAD.MOV.U32 R8, RZ, RZ, R24 ;  /* 0x000000ffff087224 */ /* 0x002fe400078e0018 */
[----:B------:R-:W2:Y:S02]  /*21400*/  LDL.LU.64 R24, [R1+0x1bf8] ;  /* 0x001bf80001187983 */ /* 0x000ea40000300a00 */
[C---:B--2---:R-:W-:Y:S01]  /*21410*/  HMMA.1688.F32.TF32 R16, R12.reuse, R24, R16 ;  /* 0x000000180c10723c */ /* 0x044fe20000081010 */
[----:B---3--:R-:W-:Y:S02]  /*21420*/  IMAD.MOV.U32 R10, RZ, RZ, R24 ;  /* 0x000000ffff0a7224 */ /* 0x008fe400078e0018 */
[----:B------:R-:W-:Y:S11]  /*21430*/  IMAD.MOV.U32 R9, RZ, RZ, R25 ;  /* 0x000000ffff097224 */ /* 0x000ff600078e0019 */
[----:B------:R-:W-:Y:S09]  /*21440*/  @!UPT UIADD3 URZ, URZ, URZ, URZ ;  /* 0x0000003f3f3ff290 */ /* 0x000ff2000fffe03f */
[----:B------:R-:W-:Y:S01]  /*21450*/  STL.64 [R1+0x4f0], R16 ;  /* 0x0004f01001007387 */ /* 0x000fe20000100a00 */
[----:B------:R1:W-:Y:S03]  /*21460*/  STL.64 [R1+0x4f8], R18 ;  /* 0x0004f81201007387 */ /* 0x0003e60000100a00 */
[----:B-1----:R-:W2:Y:S01]  /*21470*/  LDL.LU.64 R18, [R1+0x1bf0] ;  /* 0x001bf00001127983 */ /* 0x002ea20000300a00 */
[----:B------:R-:W2:Y:S02]  /*21480*/  LDL.LU.64 R16, [R1+0x1be8] ;  /* 0x001be80001107983 */ /* 0x000ea40000300a00 */
        /* <DEDUP_REMOVED lines=8> */
[----:B------:R1:W-:Y:S02]  /*21510*/  STL.64 [R1+0x1b28], R24 ;  /* 0x001b281801007387 */ /* 0x0003e40000100a00 */
[----:B-1----:R-:W-:Y:S02]  /*21520*/  IMAD.MOV.U32 R24, RZ, RZ, R10 ;  /* 0x000000ffff187224 */ /* 0x002fe400078e000a */
[----:B------:R-:W-:-:S05]  /*21530*/  IMAD.MOV.U32 R25, RZ, RZ, R9 ;  /* 0x000000ffff197224 */ /* 0x000fca00078e0009 */
        /* <DEDUP_REMOVED lines=11> */
[----:B------:R-:W-:Y:S01]  /*215f0*/  IMAD.MOV.U32 R25, RZ, RZ, R0 ;  /* 0x000000ffff197224 */ /* 0x000fe200078e0000 */
[C---:B--2---:R-:W-:Y:S11]  /*21600*/  HMMA.1688.F32.TF32 R4, R12.reuse, R20, R16 ;  /* 0x000000140c04723c */ /* 0x044ff60000081010 */
[----:B------:R-:W-:Y:S11]  /*21610*/  @!UPT UIADD3 URZ, URZ, URZ, URZ ;  /* 0x0000003f3f3ff290 */ /* 0x000ff6000fffe03f */
[----:B------:R-:W-:Y:S01]  /*21620*/  @!UPT UIADD3 URZ, URZ, URZ, URZ ;  /* 0x0000003f3f3ff290 */ /* 0x000fe2000fffe03f */
[----:B------:R-:W-:Y:S01]  /*21630*/  STL.64 [R1+0x4d0], R4 ;  /* 0x0004d00401007387 */ /* 0x000fe20000100a00 */
[----:B------:R-:W-:Y:S02]  /*21640*/  STL.64 [R1+0x4d8], R6 ;  /* 0x0004d80601007387 */ /* 0x000fe40000100a00 */
[----:B------:R-:W-:Y:S02]  /*21650*/  STL.64 [R1+0x1bc8], R24 ;  /* 0x001bc81801007387 */ /* 0x000fe40000100a00 */
[----:B------:R1:W-:Y:S02]  /*21660*/  STL.64 [R1+0x1b20], R20 ;  /* 0x001b201401007387 */ /* 0x0003e40000100a00 */
[----:B-1----:R-:W2:Y:S01]  /*21670*/  LDL.LU R20, [R1+0x9b0] ;  /* 0x0009b00001147983 */ /* 0x002ea20000300800 */
[----:B------:R-:W2:Y:S02]  /*21680*/  LDL.LU R21, [R1+0x9b4] ;  /* 0x0009b40001157983 */ /* 0x000ea40000300800 */
[----:B------:R-:W3:Y:S02]  /*21690*/  LDL.LU R22, [R1+0x9b8] ;  /* 0x0009b80001167983 */ /* 0x000ee40000300800 */
[----:B------:R-:W3:Y:S01]  /*216a0*/  LDL.LU R23, [R1+0x9bc] ;  /* 0x0009bc0001177983 */ /* 0x000ee20000300800 */
[----:B------:R-:W4:Y:S01]  /*216b0*/  LDL.LU R16, [R1+0xa20] ;  /* 0x000a200001107983 */ /* 0x000f220000300800 */
[----:B------:R-:W4:Y:S02]  /*216c0*/  LDL.LU R17, [R1+0xa24] ;  /* 0x000a240001117983 */ /* 0x000f240000300800 */
[----:B------:R-:W4:Y:S02]  /*216d0*/  LDL.LU R18, [R1+0xa28] ;  /* 0x000a280001127983 */ /* 0x000f240000300800 */
[----:B------:R-:W4:Y:S01]  /*216e0*/  LDL.LU R19, [R1+0xa2c] ;  /* 0x000a2c0001137983 */ /* 0x000f220000300800 */
        /* <DEDUP_REMOVED lines=8> */
[----:B------:R-:W4:Y:S04]  /*21770*/  LDL.64 R8, [R1+0x40] ;  /* 0x0000400001087983 */ /* 0x000f280000100a00 */
        /* <DEDUP_REMOVED lines=25> */
[----:B------:R-:W-:-:S02]  /*21910*/  IMAD.MOV.U32 R2, RZ, RZ, R8 ;  /* 0x000000ffff027224 */ /* 0x000fc400078e0008 */
        /* <DEDUP_REMOVED lines=8> */
[----:B------:R-:W-:Y:S03]  /*219a0*/  STL.64 [R1+0x4c8], R26 ;  /* 0x0004c81a01007387 */ /* 0x000fe60000100a00 */
[----:B-1----:R-:W2:Y:S01]  /*219b0*/  LDL.LU.64 R24, [R1+0x1bc8] ;  /* 0x001bc80001187983 */ /* 0x002ea20000300a00 */
[----:B------:R-:W3:Y:S02]  /*219c0*/  LDL.LU.64 R8, [R1+0x1bc0] ;  /* 0x001bc00001087983 */ /* 0x000ee40000300a00 */
[C---:B---3--:R-:W-:Y:S11]  /*219d0*/  HMMA.1688.F32.TF32 R4, R12.reuse, R8, R4 ;  /* 0x000000080c04723c */ /* 0x048ff60000081004 */
[----:B------:R-:W-:Y:S11]  /*219e0*/  @!UPT UIADD3 URZ, URZ, URZ, URZ ;  /* 0x0000003f3f3ff290 */ /* 0x000ff6000fffe03f */
[----:B------:R-:W-:Y:S01]  /*219f0*/  @!UPT UIADD3 URZ, URZ, URZ, URZ ;  /* 0x0000003f3f3ff290 */ /* 0x000fe2000fffe03f */
[----:B------:R-:W-:Y:S01]  /*21a00*/  STL.64 [R1+0x4b0], R4 ;  /* 0x0004b00401007387 */ /* 0x000fe20000100a00 */
[----:B------:R1:W-:Y:S03]  /*21a10*/  STL.64 [R1+0x4b8], R6 ;  /* 0x0004b80601007387 */ /* 0x0003e60000100a00 */
[----:B-1----:R-:W3:Y:S01]  /*21a20*/  LDL.LU.64 R6, [R1+0x1bb8] ;  /* 0x001bb80001067983 */ /* 0x002ee20000300a00 */
[----:B------:R-:W4:Y:S02]  /*21a30*/  LDL.LU.64 R4, [R1+0x1bb0] ;  /* 0x001bb00001047983 */ /* 0x000f240000300a00 */
[----:B----4-:R-:W-:Y:S01]  /*21a40*/  HMMA.1688.F32.TF32 R12, R12, R4, R16 ;  /* 0x000000040c0c723c */ /* 0x010fe20000081010 */
[----:B------:R-:W2:Y:S01]  /*21a50*/  LDL.LU.64 R18, [R1+0x1ba8] ;  /* 0x001ba80001127983 */ /* 0x000ea20000300a00 */
[----:B------:R-:W2:Y:S11]  /*21a60*/  LDL.LU.64 R16, [R1+0x1ba0] ;  /* 0x001ba00001107983 */ /* 0x000eb60000300a00 */
[----:B------:R-:W-:Y:S10]  /*21a70*/  @!UPT UIADD3 URZ, URZ, URZ, URZ ;  /* 0x0000003f3f3ff290 */ /* 0x000ff4000fffe03f */
[----:B------:R-:W-:Y:S01]  /*21a80*/  STL.64 [R1+0x260], R12 ;  /* 0x0002600c01007387 */ /* 0x000fe20000100a00 */
[----:B------:R-:W-:Y:S01]  /*21a90*/  STL.64 [R1+0x268], R14 ;  /* 0x0002680e01007387 */ /* 0x000fe20000100a00 */
[C---:B--2---:R-:W-:Y:S02]  /*21aa0*/  HMMA.1688.F32.TF32 R24, R16.reuse, R24, R20 ;  /* 0x000000181018723c */ /* 0x044fe40000081014 */
[----:B------:R-:W2:Y:S01]  /*21ab0*/  LDL.LU.64 R22, [R1+0x1b98] ;  /* 0x001b980001167983 */ /* 0x000ea20000300a00 */
[----:B------:R-:W2:Y:S11]  /*21ac0*/  LDL.LU.64 R20, [R1+0x1b90] ;  /* 0x001b900001147983 */ /* 0x000eb60000300a00 */
[----:B------:R-:W-:Y:S09]  /*21ad0*/  @!UPT UIADD3 URZ, URZ, URZ, URZ ;  /* 0x0000003f3f3ff290 */ /* 0x000ff2000fffe03f */
[----:B------:R1:W-:Y:S01]  /*21ae0*/  STL.64 [R1+0x250], R24 ;  /* 0x0002501801007387 */ /* 0x0003e20000100a00 */
[----:B------:R2:W-:Y:S03]  /*21af0*/  STL.64 [R1+0x258], R26 ;  /* 0x0002581a01007387 */ /* 0x0005e60000100a00 */
[----:B-1----:R-:W2:Y:S02]  /*21b00*/  LDL.LU.64 R24, [R1+0x1b88] ;  /* 0x001b880001187983 */ /* 0x002ea40000300a00 */
        /* <DEDUP_REMOVED lines=43> */
[----:B------:R-:W-:Y:S02]  /*21dc0*/  IMAD.MOV.U32 R12, RZ, RZ, R2 ;  /* 0x000000ffff0c7224 */ /* 0x000fe400078e0002 */
[----:B------:R-:W-:-:S07]  /*21dd0*/  IMAD.MOV.U32 R13, RZ, RZ, R0 ;  /* 0x000000ffff0d7224 */ /* 0x000fce00078e0000 */
[C---:B----4-:R-:W-:Y:S11]  /*21de0*/  HMMA.1688.F32.TF32 R20, R16.reuse, R12, R20 ;  /* 0x0000000c1014723c */ /* 0x050ff60000081014 */
[----:B------:R-:W-:Y:S11]  /*21df0*/  @!UPT UIADD3 URZ, URZ, URZ, URZ ;  /* 0x0000003f3f3ff290 */ /* 0x000ff6000fffe03f */
[----:B------:R-:W-:Y:S01]  /*21e00*/  @!UPT UIADD3 URZ, URZ, URZ, URZ ;  /* 0x0000003f3f3ff290 */ /* 0x000fe2000fffe03f */
[----:B------:R-:W-:Y:S01]  /*21e10*/  STL.64 [R1+0x1e0], R20 ;  /* 0x0001e01401007387 */ /* 0x000fe20000100a00 */
[----:B------:R1:W-:Y:S03]  /*21e20*/  STL.64 [R1+0x1e8], R22 ;  /* 0x0001e81601007387 */ /* 0x0003e60000100a00 */
[----:B-1----:R-:W4:Y:S01]  /*21e30*/  LDL.LU.64 R22, [R1+0x1ae8] ;  /* 0x001ae80001167983 */ /* 0x002f220000300a00 */
[----:B------:R-:W4:Y:S02]  /*21e40*/  LDL.LU.64 R20, [R1+0x1ae0] ;  /* 0x001ae00001147983 */ /* 0x000f240000300a00 */
[----:B------:R1:W-:Y:S02]  /*21e50*/  STL.64 [R1+0x1a68], R12 ;  /* 0x001a680c01007387 */ /* 0x0003e40000100a00 */
[----:B-1----:R-:W2:Y:S04]  /*21e60*/  LDL.LU.64 R12, [R1+0x50] ;  /* 0x00005000010c7983 */ /* 0x002ea80000300a00 */
[----:B--2---:R1:W-:Y:S04]  /*21e70*/  STL.64 [R1+0x1a80], R12 ;  /* 0x001a800c01007387 */ /* 0x0043e80000100a00 */
[----:B-1----:R-:W2:Y:S01]  /*21e80*/  LDL.LU R12, [R1+0x980] ;  /* 0x00098000010c7983 */ /* 0x002ea20000300800 */
[----:B------:R-:W2:Y:S02]  /*21e90*/  LDL.LU R13, [R1+0x984] ;  /* 0x00098400010d7983 */ /* 0x000ea40000300800 */
[----:B------:R-:W2:Y:S02]  /*21ea0*/  LDL.LU R14, [R1+0x988] ;  /* 0x00098800010e7983 */ /* 0x000ea40000300800 */
[----:B------:R-:W2:Y:S02]  /*21eb0*/  LDL.LU R15, [R1+0x98c] ;  /* 0x00098c00010f7983 */ /* 0x000ea40000300800 */
[C---:B--2---:R-:W-:Y:S01]  /*21ec0*/  HMMA.1688.F32.TF32 R8, R16.reuse, R8, R12 ;  /* 0x000000081008723c */ /* 0x044fe2000008100c */
[----:B------:R-:W2:Y:S04]  /*21ed0*/  LDL.LU.64 R12, [R1+0x60] ;  /* 0x00006000010c7983 */ /* 0x000ea80000300a00 */
[----:B--2---:R1:W-:Y:S03]  /*21ee0*/  STL.64 [R1+0x1a88], R12 ;  /* 0x001a880c01007387 */ /* 0x0043e60000100a00 */
[----:B-1----:R-:W-:Y:S11]  /*21ef0*/  HMMA.1688.F32.TF32 R12, R16, R4, R24 ;  /* 0x00000004100c723c */ /* 0x002ff60000081018 */
[----:B------:R-:W-:Y:S04]  /*21f00*/  @!UPT UIADD3 URZ, URZ, URZ, URZ ;  /* 0x0000003f3f3ff290 */ /* 0x000fe8000fffe03f */
[----:B------:R1:W-:Y:S01]  /*21f10*/  STL.64 [R1+0x1d0], R8 ;  /* 0x0001d00801007387 */ /* 0x0003e20000100a00 */
[----:B------:R2:W-:Y:S03]  /*21f20*/  STL.64 [R1+0x1d8], R10 ;  /* 0x0001d80a01007387 */ /* 0x0005e60000100a00 */
[----:B-1----:R-:W3:Y:S04]  /*21f30*/  LDL.LU R8, [R1+0x950] ;  /* 0x0009500001087983 */ /* 0x002ee80000300800 */
[----:B------:R-:W-:Y:S01]  /*21f40*/  STL.64 [R1+0x180], R12 ;  /* 0x0001800c01007387 */ /* 0x000fe20000100a00 */
[----:B------:R-:W-:Y:S02]  /*21f50*/  STL.64 [R1+0x188], R14 ;  /* 0x0001880e01007387 */ /* 0x000fe40000100a00 */
[----:B------:R-:W3:Y:S02]  /*21f60*/  LDL.LU R9, [R1+0x954] ;  /* 0x0009540001097983 */ /* 0x000ee40000300800 */
[----:B--2---:R-:W2:Y:S01]  /*21f70*/  LDL.LU R10, [R1+0x958] ;  /* 0x00095800010a7983 */ /* 0x004ea20000300800 */
[----:B------:R-:W2:Y:S04]  /*21f80*/  LDL.LU R11, [R1+0x95c] ;  /* 0x00095c00010b7983 */ /* 0x000ea80000300800 */
[----:B--2---:R-:W-:Y:S01]  /*21f90*/  STL.64 [R1+0x1ad0], R10 ;  /* 0x001ad00a01007387 */ /* 0x004fe20000100a00 */
[----:B---3--:R1:W-:Y:S03]  /*21fa0*/  STL.64 [R1+0x1ac8], R8 ;  /* 0x001ac80801007387 */ /* 0x0083e60000100a00 */
[----:B-1----:R-:W2:Y:S01]  /*21fb0*/  LDL.LU.64 R8, [R1+0xb0] ;  /* 0x0000b00001087983 */ /* 0x002ea20000300a00 */
[----:B------:R-:W3:Y:S02]  /*21fc0*/  LDL.LU R16, [R1+0x920] ;  /* 0x0009200001107983 */ /* 0x000ee40000300800 */
[----:B------:R-:W3:Y:S02]  /*21fd0*/  LDL.LU R17, [R1+0x924] ;  /* 0x0009240001117983 */ /* 0x000ee40000300800 */
[----:B------:R-:W2:Y:S01]  /*21fe0*/  LDL.LU R18, [R1+0x928] ;  /* 0x0009280001127983 */ /* 0x000ea20000300800 */
[----:B------:R-:W2:Y:S01]  /*21ff0*/  LDL.LU R19, [R1+0x92c] ;  /* 0x00092c0001137983 */ /* 0x000ea20000300800 */
[----:B------:R-:W2:Y:S02]  /*22000*/  LDL.LU R24, [R1+0x930] ;  /* 0x0009300001187983 */ /* 0x000ea40000300800 */
[----:B------:R-:W2:Y:S02]  /*22010*/  LDL.LU R25, [R1+0x934] ;  /* 0x0009340001197983 */ /* 0x000ea40000300800 */
[----:B------:R-:W2:Y:S01]  /*22020*/  LDL.LU R26, [R1+0x938] ;  /* 0x00093800011a7983 */ /* 0x000ea20000300800 */
[----:B------:R-:W2:Y:S04]  /*22030*/  LDL.LU R27, [R1+0x93c] ;  /* 0x00093c00011b7983 */ /* 0x000ea80000300800 */
[----:B--2---:R-:W-:Y:S01]  /*22040*/  STL.64 [R1+0x1ab0], R26 ;  /* 0x001ab01a01007387 */ /* 0x004fe20000100a00 */
[----:B------:R1:W-:Y:S03]  /*22050*/  STL.64 [R1+0x1aa8], R24 ;  /* 0x001aa81801007387 */ /* 0x0003e60000100a00 */
[----:B-1----:R-:W2:Y:S04]  /*22060*/  LDL.LU.64 R24, [R1+0x90] ;  /* 0x0000900001187983 */ /* 0x002ea80000300a00 */
[----:B--2---:R1:W-:Y:S04]  /*22070*/  STL.64 [R1+0x1ac0], R24 ;  /* 0x001ac01801007387 */ /* 0x0043e80000100a00 */
[----:B-1----:R-:W2:Y:S04]  /*22080*/  LDL.LU.64 R24, [R1+0xa0] ;  /* 0x0000a00001187983 */ /* 0x002ea80000300a00 */
[----:B--2---:R1:W-:Y:S04]  /*22090*/  STL.64 [R1+0x1ad8], R24 ;  /* 0x001ad81801007387 */ /* 0x0043e80000100a00 */
[----:B-1----:R-:W4:Y:S01]  /*220a0*/  LDL.LU R24, [R1+0x960] ;  /* 0x0009600001187983 */ /* 0x002f220000300800 */
[----:B------:R-:W4:Y:S02]  /*220b0*/  LDL.LU R25, [R1+0x964] ;  /* 0x0009640001197983 */ /* 0x000f240000300800 */
[----:B------:R-:W4:Y:S02]  /*220c0*/  LDL.LU R26, [R1+0x968] ;  /* 0x00096800011a7983 */ /* 0x000f240000300800 */
[----:B------:R-:W4:Y:S01]  /*220d0*/  LDL.LU R27, [R1+0x96c] ;  /* 0x00096c00011b7983 */ /* 0x000f220000300800 */
[----:B------:R-:W-:Y:S01]  /*220e0*/  STL.64 [R1+0x1a98], R18 ;  /* 0x001a981201007387 */ /* 0x000fe20000100a00 */
[----:B---3--:R1:W-:Y:S03]  /*220f0*/  STL.64 [R1+0x1a90], R16 ;  /* 0x001a901001007387 */ /* 0x0083e60000100a00 */
[----:B-1----:R-:W2:Y:S01]  /*22100*/  LDL.LU.64 R16, [R1+0x80] ;  /* 0x0000800001107983 */ /* 0x002ea20000300a00 */
[----:B------:R-:W-:-:S02]  /*22110*/  IMAD.MOV.U32 R2, RZ, RZ, R8 ;  /* 0x000000ffff027224 */ /* 0x000fc400078e0008 */
[----:B------:R-:W-:Y:S01]  /*22120*/  IMAD.MOV.U32 R0, RZ, RZ, R9 ;  /* 0x000000ffff007224 */ /* 0x000fe200078e0009 */
[C---:B----4-:R-:W-:Y:S01]  /*22130*/  HMMA.1688.F32.TF32 R24, R20.reuse, R8, R24 ;  /* 0x000000081418723c */ /* 0x050fe20000081018 */
[----:B--2---:R1:W-:Y:S04]  /*22140*/  STL.64 [R1+0x1ab8], R16 ;  /* 0x001ab81001007387 */ /* 0x0043e80000100a00 */
[----:B-1----:R-:W2:Y:S01]  /*22150*/  LDL.LU R16, [R1+0x940] ;  /* 0x0009400001107983 */ /* 0x002ea20000300800 */
[----:B------:R-:W2:Y:S02]  /*22160*/  LDL.LU R17, [R1+0x944] ;  /* 0x0009440001117983 */ /* 0x000ea40000300800 */
[----:B------:R-:W2:Y:S02]  /*22170*/  LDL.LU R18, [R1+0x948] ;  /* 0x0009480001127983 */ /* 0x000ea40000300800 */
[----:B------:R-:W2:Y:S01]  /*22180*/  LDL.LU R19, [R1+0x94c] ;  /* 0x00094c0001137983 */ /* 0x000ea20000300800 */
[----:B------:R-:W3:Y:S01]  /*22190*/  LDL.LU.64 R12, [R1+0x70] ;  /* 0x00007000010c7983 */ /* 0x000ee20000300a00 */
[----:B------:R-:W-:Y:S02]  /*221a0*/  STL.64 [R1+0x1a50], R6 ;  /* 0x001a500601007387 */ /* 0x000fe40000100a00 */
[----:B------:R1:W-:Y:S02]  /*221b0*/  STL.64 [R1+0x1a48], R4 ;  /* 0x001a480401007387 */ /* 0x0003e40000100a00 */
[----:B-1----:R-:W4:Y:S01]  /*221c0*/  LDL.LU R4, [R1+0x910] ;  /* 0x0009100001047983 */ /* 0x002f220000300800 */
[----:B------:R-:W4:Y:S02]  /*221d0*/  LDL.LU R5, [R1+0x914] ;  /* 0x0009140001057983 */ /* 0x000f240000300800 */
[----:B------:R-:W4:Y:S02]  /*221e0*/  LDL.LU R6, [R1+0x918] ;  /* 0x0009180001067983 */ /* 0x000f240000300800 */
[----:B------:R-:W4:Y:S02]  /*221f0*/  LDL.LU R7, [R1+0x91c] ;  /* 0x00091c0001077983 */ /* 0x000f240000300800 */
[----:B------:R1:W-:Y:S01]  /*22200*/  STL.64 [R1+0x170], R24 ;  /* 0x0001701801007387 */ /* 0x0003e20000100a00 */
[----:B------:R-:W-:Y:S03]  /*22210*/  STL.64 [R1+0x178], R26 ;  /* 0x0001781a01007387 */ /* 0x000fe60000100a00 */
[----:B-1----:R-:W2:Y:S01]  /*22220*/  LDL.LU.64 R24, [R1+0x1ad8] ;  /* 0x001ad80001187983 */ /* 0x002ea20000300a00 */
[----:B------:R-:W2:Y:S02]  /*22230*/  LDL.LU.64 R10, [R1+0x1ad0] ;  /* 0x001ad000010a7983 */ /* 0x000ea40000300a00 */
[----:B------:R-:W2:Y:S02]  /*22240*/  LDL.LU.64 R8, [R1+0x1ac8] ;  /* 0x001ac80001087983 */ /* 0x000ea40000300a00 */
[C---:B--2---:R-:W-:Y:S11]  /*22250*/  HMMA.1688.F32.TF32 R8, R20.reuse, R24, R8 ;  /* 0x000000181408723c */ /* 0x044ff60000081008 */
[----:B------:R-:W-:Y:S11]  /*22260*/  @!UPT UIADD3 URZ, URZ, URZ, URZ ;  /* 0x0000003f3f3ff290 */ /* 0x000ff6000fffe03f */
[----:B------:R-:W-:Y:S01]  /*22270*/  @!UPT UIADD3 URZ, URZ, URZ, URZ ;  /* 0x0000003f3f3ff290 */ /* 0x000fe2000fffe03f */
[----:B------:R1:W-:Y:S01]  /*22280*/  STL.64 [R1+0x160], R8 ;  /* 0x0001600801007387 */ /* 0x0003e20000100a00 */
[----:B------:R2:W-:Y:S02]  /*22290*/  STL.64 [R1+0x168], R10 ;  /* 0x0001680a01007387 */ /* 0x0005e40000100a00 */
[----:B-1----:R-:W-:Y:S02]  /*222a0*/  IMAD.MOV.U32 R9, RZ, RZ, R24 ;  /* 0x000000ffff097224 */ /* 0x002fe400078e0018 */
[----:B------:R-:W-:Y:S02]  /*222b0*/  IMAD.MOV.U32 R8, RZ, RZ, R25 ;  /* 0x000000ffff087224 */ /* 0x000fe400078e0019 */
[----:B------:R-:W2:Y:S02]  /*222c0*/  LDL.LU.64 R24, [R1+0x1ac0] ;  /* 0x001ac00001187983 */ /* 0x000ea40000300a00 */
[----:B--2---:R-:W-:Y:S01]  /*222d0*/  HMMA.1688.F32.TF32 R16, R20, R24, R16 ;  /* 0x000000181410723c */ /* 0x004fe20000081010 */
[----:B------:R-:W-:-:S02]  /*222e0*/  IMAD.MOV.U32 R11, RZ, RZ, R24 ;  /* 0x000000ffff0b7224 */ /* 0x000fc400078e0018 */
[----:B------:R-:W-:Y:S11]  /*222f0*/  IMAD.MOV.U32 R10, RZ, RZ, R25 ;  /* 0x000000ffff0a7224 */ /* 0x000ff600078e0019 */
[----:B------:R-:W-:Y:S09]  /*22300*/  @!UPT UIADD3 URZ, URZ, URZ, URZ ;  /* 0x0000003f3f3ff290 */ /* 0x000ff2000fffe03f */
[----:B------:R1:W-:Y:S01]  /*22310*/  STL.64 [R1+0x150], R16 ;  /* 0x0001501001007387 */ /* 0x0003e20000100a00 */
[----:B------:R-:W-:Y:S03]  /*22320*/  STL.64 [R1+0x158], R18 ;  /* 0x0001581201007387 */ /* 0x000fe60000100a00 */
[----:B-1----:R-:W2:Y:S01]  /*22330*/  LDL.LU.64 R16, [R1+0x1ab8] ;  /* 0x001ab80001107983 */ /* 0x002ea20000300a00 */
[----:B------:R-:W2:Y:S02]  /*22340*/  LDL.LU.64 R26, [R1+0x1ab0] ;  /* 0x001ab000011a7983 */ /* 0x000ea40000300a00 */
[----:B------:R-:W2:Y:S02]  /*22350*/  LDL.LU.64 R24, [R1+0x1aa8] ;  /* 0x001aa80001187983 */ /* 0x000ea40000300a00 */
[----:B------:R-:W-:Y:S01]  /*22360*/  STL.64 [R1+0x1a60], R10 ;  /* 0x001a600a01007387 */ /* 0x000fe20000100a00 */
[----:B------:R1:W-:Y:S04]  /*22370*/  STL.64 [R1+0x1a58], R8 ;  /* 0x001a580801007387 */ /* 0x0003e80000100a00 */
[----:B-1----:R-:W3:Y:S01]  /*22380*/  LDL.LU R8, [R1+0x8f0] ;  /* 0x0008f00001087983 */ /* 0x002ee20000300800 */
[----:B------:R-:W3:Y:S02]  /*22390*/  LDL.LU R9, [R1+0x8f4] ;  /* 0x0008f40001097983 */ /* 0x000ee40000300800 */
[----:B------:R-:W3:Y:S02]  /*223a0*/  LDL.LU R10, [R1+0x8f8] ;  /* 0x0008f800010a7983 */ /* 0x000ee40000300800 */
[----:B------:R-:W3:Y:S01]  /*223b0*/  LDL.LU R11, [R1+0x8fc] ;  /* 0x0008fc00010b7983 */ /* 0x000ee20000300800 */
[C---:B--2---:R-:W-:Y:S01]  /*223c0*/  HMMA.1688.F32.TF32 R24, R20.reuse, R16, R24 ;  /* 0x000000101418723c */ /* 0x044fe20000081018 */
[----:B---3--:R-:W-:Y:S01]  /*223d0*/  STL.64 [R1+0x1a78], R10 ;  /* 0x001a780a01007387 */ /* 0x008fe20000100a00 */
[----:B------:R1:W-:Y:S03]  /*223e0*/  STL.64 [R1+0x1a70], R8 ;  /* 0x001a700801007387 */ /* 0x0003e60000100a00 */
[----:B-1----:R-:W2:Y:S01]  /*223f0*/  LDL.LU R8, [R1+0x900] ;  /* 0x0009000001087983 */ /* 0x002ea20000300800 */
[----:B------:R-:W2:Y:S11]  /*22400*/  LDL.LU R9, [R1+0x904] ;  /* 0x0009040001097983 */ /* 0x000eb60000300800 */
[----:B------:R-:W-:Y:S06]  /*22410*/  @!UPT UIADD3 URZ, URZ, URZ, URZ ;  /* 0x0000003f3f3ff290 */ /* 0x000fec000fffe03f */
[----:B------:R1:W-:Y:S02]  /*22420*/  STL.64 [R1+0x140], R24 ;  /* 0x0001401801007387 */ /* 0x0003e40000100a00 */
[----:B------:R3:W-:Y:S01]  /*22430*/  STL.64 [R1+0x148], R26 ;  /* 0x0001481a01007387 */ /* 0x0007e20000100a00 */
[----:B-1----:R-:W2:Y:S01]  /*22440*/  LDL.LU.64 R24, [R1+0x1aa0] ;  /* 0x001aa00001187983 */ /* 0x002ea20000300a00 */
[----:B---3--:R-:W-:Y:S02]  /*22450*/  IMAD.MOV.U32 R26, RZ, RZ, R16 ;  /* 0x000000ffff1a7224 */ /* 0x008fe400078e0010 */
[----:B------:R-:W-:Y:S02]  /*22460*/  IMAD.MOV.U32 R27, RZ, RZ, R17 ;  /* 0x000000ffff1b7224 */ /* 0x000fe400078e0011 */
[----:B------:R-:W3:Y:S01]  /*22470*/  LDL.LU.64 R18, [R1+0x1a98] ;  /* 0x001a980001127983 */ /* 0x000ee20000300a00 */
[----:B------:R-:W3:Y:S02]  /*22480*/  LDL.LU.64 R16, [R1+0x1a90] ;  /* 0x001a900001107983 */ /* 0x000ee40000300a00 */
[C---:B---3--:R-:W-:Y:S11]  /*22490*/  HMMA.1688.F32.TF32 R16, R20.reuse, R12, R16 ;  /* 0x0000000c1410723c */ /* 0x048ff60000081010 */
[----:B------:R-:W-:Y:S11]  /*224a0*/  @!UPT UIADD3 URZ, URZ, URZ, URZ ;  /* 0x0000003f3f3ff290 */ /* 0x000ff6000fffe03f */
[----:B------:R-:W-:Y:S01]  /*224b0*/  @!UPT UIADD3 URZ, URZ, URZ, URZ ;  /* 0x0000003f3f3ff290 */ /* 0x000fe2000fffe03f */
[----:B------:R-:W-:Y:S01]  /*224c0*/  STL.64 [R1+0x110], R16 ;  /* 0x0001101001007387 */ /* 0x000fe20000100a00 */
[----:B------:R1:W-:Y:S02]  /*224d0*/  STL.64 [R1+0x118], R18 ;  /* 0x0001181201007387 */ /* 0x0003e40000100a00 */
[----:B-1----:R-:W-:Y:S02]  /*224e0*/  IMAD.MOV.U32 R19, RZ, RZ, R12 ;  /* 0x000000ffff137224 */ /* 0x002fe400078e000c */
[----:B------:R-:W-:Y:S02]  /*224f0*/  IMAD.MOV.U32 R18, RZ, RZ, R13 ;  /* 0x000000ffff127224 */ /* 0x000fe400078e000d */
[----:B------:R-:W4:Y:S02]  /*22500*/  LDL.LU.64 R12, [R1+0x1a88] ;  /* 0x001a8800010c7983 */ /* 0x000f240000300a00 */
[----:B----4-:R-:W-:Y:S11]  /*22510*/  HMMA.1688.F32.TF32 R4, R20, R12, R4 ;  /* 0x0000000c1404723c */ /* 0x010ff60000081004 */
[----:B------:R-:W-:Y:S11]  /*22520*/  @!UPT UIADD3 URZ, URZ, URZ, URZ ;  /* 0x0000003f3f3ff290 */ /* 0x000ff6000fffe03f */
[----:B------:R-:W-:Y:S01]  /*22530*/  @!UPT UIADD3 URZ, URZ, URZ, URZ ;  /* 0x0000003f3f3ff290 */ /* 0x000fe2000fffe03f */
[----:B------:R-:W-:Y:S01]  /*22540*/  STL.64 [R1+0x100], R4 ;  /* 0x0001000401007387 */ /* 0x000fe20000100a00 */
[----:B------:R1:W-:Y:S02]  /*22550*/  STL.64 [R1+0x108], R6 ;  /* 0x0001080601007387 */ /* 0x0003e40000100a00 */
[----:B-1----:R-:W-:Y:S02]  /*22560*/  IMAD.MOV.U32 R7, RZ, RZ, R12 ;  /* 0x000000ffff077224 */ /* 0x002fe400078e000c */
[----:B------:R-:W-:Y:S02]  /*22570*/  IMAD.MOV.U32 R6, RZ, RZ, R13 ;  /* 0x000000ffff067224 */ /* 0x000fe400078e000d */
[----:B------:R-:W2:Y:S01]  /*22580*/  LDL.LU.64 R12, [R1+0x1a80] ;  /* 0x001a8000010c7983 */ /* 0x000ea20000300a00 */
[----:B------:R-:W-:Y:S02]  /*22590*/  IMAD.MOV.U32 R10, RZ, RZ, R29 ;  /* 0x000000ffff0a7224 */ /* 0x000fe400078e001d */
[----:B------:R-:W-:-:S07]  /*225a0*/  IMAD.MOV.U32 R11, RZ, RZ, R28 ;  /* 0x000000ffff0b7224 */ /* 0x000fce00078e001c */
        /* <DEDUP_REMOVED lines=9> */
[----:B------:R-:W3:Y:S01]  /*22640*/  LDL.LU.64 R4, [R1+0x30] ;  /* 0x0000300001047983 */ /* 0x000ee20000300a00 */
[----:B--2---:R-:W-:Y:S01]  /*22650*/  HMMA.1688.F32.TF32 R12, R20, R12, R8 ;  /* 0x0000000c140c723c */ /* 0x004fe20000081008 */
[----:B------:R-:W2:Y:S01]  /*22660*/  LDL.LU.64 R10, [R1+0x1a60] ;  /* 0x001a6000010a7983 */ /* 0x000ea20000300a00 */
[----:B------:R-:W4:Y:S11]  /*22670*/  LDL.LU.64 R8, [R1+0x1a58] ;  /* 0x001a580001087983 */ /* 0x000f360000300a00 */
[----:B------:R-:W-:Y:S10]  /*22680*/  @!UPT UIADD3 URZ, URZ, URZ, URZ ;  /* 0x0000003f3f3ff290 */ /* 0x000ff4000fffe03f */
[----:B------:R1:W-:Y:S01]  /*22690*/  STL [R1+0x10], R12 ;  /* 0x0000100c01007387 */ /* 0x0003e20000100800 */
[----:B------:R-:W-:Y:S02]  /*226a0*/  IMAD.MOV.U32 R28, RZ, RZ, R13 ;  /* 0x000000ffff1c7224 */ /* 0x000fe400078e000d */
[----:B------:R-:W-:Y:S02]  /*226b0*/  IMAD.MOV.U32 R29, RZ, RZ, R14 ;  /* 0x000000ffff1d7224 */ /* 0x000fe400078e000e */
[----:B------:R-:W-:Y:S01]  /*226c0*/  IMAD.MOV.U32 R3, RZ, RZ, R15 ;  /* 0x000000ffff037224 */ /* 0x000fe200078e000f */
        /* <DEDUP_REMOVED lines=17> */
[----:B------:R1:W-:Y:S02]  /*227e0*/  STL.64 [R1+0x1978], R12 ;  /* 0x0019780c01007387 */ /* 0x0003e40000100a00 */
[----:B-1----:R-:W-:-:S02]  /*227f0*/  IMAD.MOV.U32 R12, RZ, RZ, R17 ;  /* 0x000000ffff0c7224 */ /* 0x002fc400078e0011 */
[----:B------:R-:W-:-:S05]  /*22800*/  IMAD.MOV.U32 R13, RZ, RZ, R16 ;  /* 0x000000ffff0d7224 */ /* 0x000fca00078e0010 */
[----:B------:R1:W-:Y:S02]  /*22810*/  STL.64 [R1+0x1998], R12 ;  /* 0x0019980c01007387 */ /* 0x0003e40000100a00 */
[----:B-1----:R-:W-:Y:S02]  /*22820*/  IMAD.MOV.U32 R12, RZ, RZ, R7 ;  /* 0x000000ffff0c7224 */ /* 0x002fe400078e0007 */
[----:B------:R-:W-:-:S05]  /*22830*/  IMAD.MOV.U32 R13, RZ, RZ, R6 ;  /* 0x000000ffff0d7224 */ /* 0x000fca00078e0006 */
[----:B------:R1:W-:Y:S04]  /*22840*/  STL.64 [R1+0x19b0], R12 ;  /* 0x0019b00c01007387 */ /* 0x0003e80000100a00 */
[----:B-1----:R-:W2:Y:S01]  /*22850*/  LDL.LU R12, [R1+0x8e0] ;  /* 0x0008e000010c7983 */ /* 0x002ea20000300800 */
[----:B------:R-:W2:Y:S02]  /*22860*/  LDL.LU R13, [R1+0x8e4] ;  /* 0x0008e400010d7983 */ /* 0x000ea40000300800 */
[----:B------:R-:W2:Y:S02]  /*22870*/  LDL.LU R14, [R1+0x8e8] ;  /* 0x0008e800010e7983 */ /* 0x000ea40000300800 */
[----:B------:R-:W2:Y:S01]  /*22880*/  LDL.LU R15, [R1+0x8ec] ;  /* 0x0008ec00010f7983 */ /* 0x000ea20000300800 */
[----:B------:R-:W-:Y:S01]  /*22890*/  STL [R1+0x1288], R3 ;  /* 0x0012880301007387 */ /* 0x000fe20000100800 */
[----:B------:R1:W-:Y:S02]  /*228a0*/  STL [R1+0x1284], R29 ;  /* 0x0012841d01007387 */ /* 0x0003e40000100800 */
[----:B------:R-:W-:Y:S02]  /*228b0*/  STL [R1+0x1280], R28 ;  /* 0x0012801c01007387 */ /* 0x000fe40000100800 */
[----:B---3--:R-:W-:-:S02]  /*228c0*/  IMAD.MOV.U32 R17, RZ, RZ, R4 ;  /* 0x000000ffff117224 */ /* 0x008fc400078e0004 */
[----:B------:R-:W-:Y:S01]  /*228d0*/  IMAD.MOV.U32 R16, RZ, RZ, R5 ;  /* 0x000000ffff107224 */ /* 0x000fe200078e0005 */
[----:B------:R-:W3:Y:S01]  /*228e0*/  LDL.LU.64 R6, [R1+0x1a50] ;  /* 0x001a500001067983 */ /* 0x000ee20000300a00 */
[----:B--2---:R-:W-:Y:S03]  /*228f0*/  HMMA.1688.F32.TF32 R12, R20, R4, R12 ;  /* 0x00000004140c723c */ /* 0x004fe6000008100c */
[----:B------:R-:W2:Y:S11]  /*22900*/  LDL.LU.64 R4, [R1+0x1a48] ;  /* 0x001a480001047983 */ /* 0x000eb60000300a00 */
[----:B------:R-:W-:Y:S09]  /*22910*/  @!UPT UIADD3 URZ, URZ, URZ, URZ ;  /* 0x0000003f3f3ff290 */ /* 0x000ff2000fffe03f */
[----:B------:R3:W-:Y:S01]  /*22920*/  STL [R1], R12 ;  /* 0x0000000c01007387 */ /* 0x0007e20000100800 */
[----:B-1----:R-:W-:Y:S02]  /*22930*/  IMAD.MOV.U32 R29, RZ, RZ, R13 ;  /* 0x000000ffff1d7224 */ /* 0x002fe400078e000d */
[----:B------:R-:W-:Y:S02]  /*22940*/  IMAD.MOV.U32 R13, RZ, RZ, R18 ;  /* 0x000000ffff0d7224 */ /* 0x000fe400078e0012 */
[----:B---3--:R-:W-:-:S05]  /*22950*/  IMAD.MOV.U32 R12, RZ, RZ, R19 ;  /* 0x000000ffff0c7224 */ /* 0x008fca00078e0013 */
[----:B------:R1:W-:Y:S01]  /*22960*/  STL.64 [R1+0x19c8], R12 ;  /* 0x0019c80c01007387 */ /* 0x0003e20000100a00 */
[----:B------:R-:W3:Y:S02]  /*22970*/  LDL R18, [R1+0x138] ;  /* 0x0001380001127983 */ /* 0x000ee40000100800 */
[----:B------:R-:W3:Y:S02]  /*22980*/  LDL R19, [R1+0x13c] ;  /* 0x00013c0001137983 */ /* 0x000ee40000100800 */
[----:B-1----:R-:W-:Y:S02]  /*22990*/  IMAD.MOV.U32 R12, RZ, RZ, R26 ;  /* 0x000000ffff0c7224 */ /* 0x002fe400078e001a */
[----:B------:R-:W-:Y:S01]  /*229a0*/  IMAD.MOV.U32 R13, RZ, RZ, R27 ;  /* 0x000000ffff0d7224 */ /* 0x000fe200078e001b */
[----:B------:R-:W2:Y:S01]  /*229b0*/  LDL.LU R26, [R1+0x1a44] ;  /* 0x001a4400011a7983 */ /* 0x000ea20000300800 */
[----:B------:R-:W2:Y:S03]  /*229c0*/  LDL.LU R27, [R1+0x1a40] ;  /* 0x001a4000011b7983 */ /* 0x000ea60000300800 */
[----:B------:R-:W-:Y:S04]  /*229d0*/  STL.64 [R1+0x19e0], R12 ;  /* 0x0019e00c01007387 */ /* 0x000fe80000100a00 */
[----:B---3--:R-:W-:Y:S01]  /*229e0*/  STL.64 [R1+0x1990], R18 ;  /* 0x0019901201007387 */ /* 0x008fe20000100a00 */
[----:B------:R1:W-:Y:S03]  /*229f0*/  STL.64 [R1+0x1988], R16 ;  /* 0x0019881001007387 */ /* 0x0003e60000100a00 */
[----:B-1----:R-:W3:Y:S01]  /*22a00*/  LDL.LU R16, [R1+0x800] ;  /* 0x0008000001107983 */ /* 0x002ee20000300800 */
[----:B------:R-:W3:Y:S02]  /*22a10*/  LDL.LU R17, [R1+0x804] ;  /* 0x0008040001117983 */ /* 0x000ee40000300800 */
[----:B------:R-:W2:Y:S02]  /*22a20*/  LDL.LU R18, [R1+0x808] ;  /* 0x0008080001127983 */ /* 0x000ea40000300800 */
[----:B------:R-:W2:Y:S02]  /*22a30*/  LDL.LU R19, [R1+0x80c] ;  /* 0x00080c0001137983 */ /* 0x000ea40000300800 */
[----:B------:R-:W-:-:S02]  /*22a40*/  IMAD.MOV.U32 R12, RZ, RZ, R11 ;  /* 0x000000ffff0c7224 */ /* 0x000fc400078e000b */
[----:B------:R-:W-:-:S05]  /*22a50*/  IMAD.MOV.U32 R13, RZ, RZ, R10 ;  /* 0x000000ffff0d7224 */ /* 0x000fca00078e000a */
[----:B------:R-:W-:Y:S04]  /*22a60*/  STL.64 [R1+0x19f8], R12 ;  /* 0x0019f80c01007387 */ /* 0x000fe80000100a00 */
[----:B--2---:R-:W-:Y:S01]  /*22a70*/  STL.64 [R1+0x19a8], R18 ;  /* 0x0019a81201007387 */ /* 0x004fe20000100a00 */
[----:B---3--:R1:W-:Y:S03]  /*22a80*/  STL.64 [R1+0x19a0], R16 ;  /* 0x0019a01001007387 */ /* 0x0083e60000100a00 */
[----:B-1----:R-:W2:Y:S01]  /*22a90*/  LDL.LU R16, [R1+0x810] ;  /* 0x0008100001107983 */ /* 0x002ea20000300800 */
[----:B------:R-:W2:Y:S02]  /*22aa0*/  LDL.LU R17, [R1+0x814] ;  /* 0x0008140001117983 */ /* 0x000ea40000300800 */
[----:B------:R-:W3:Y:S02]  /*22ab0*/  LDL.LU R18, [R1+0x818] ;  /* 0x0008180001127983 */ /* 0x000ee40000300800 */
[----:B------:R-:W3:Y:S02]  /*22ac0*/  LDL.LU R19, [R1+0x81c] ;  /* 0x00081c0001137983 */ /* 0x000ee40000300800 */
[----:B----4-:R-:W-:-:S02]  /*22ad0*/  IMAD.MOV.U32 R12, RZ, RZ, R9 ;  /* 0x000000ffff0c7224 */ /* 0x010fc400078e0009 */
[----:B------:R-:W-:Y:S02]  /*22ae0*/  IMAD.MOV.U32 R13, RZ, RZ, R8 ;  /* 0x000000ffff0d7224 */ /* 0x000fe400078e0008 */
[----:B------:R-:W4:Y:S01]  /*22af0*/  LDL.LU R8, [R1+0x8d0] ;  /* 0x0008d00001087983 */ /* 0x000f220000300800 */
[----:B------:R-:W4:Y:S02]  /*22b00*/  LDL.LU R9, [R1+0x8d4] ;  /* 0x0008d40001097983 */ /* 0x000f240000300800 */
[----:B------:R-:W4:Y:S02]  /*22b10*/  LDL.LU R10, [R1+0x8d8] ;  /* 0x0008d800010a7983 */ /* 0x000f240000300800 */
[----:B------:R-:W4:Y:S01]  /*22b20*/  LDL.LU R11, [R1+0x8dc] ;  /* 0x0008dc00010b7983 */ /* 0x000f220000300800 */
[----:B------:R-:W-:Y:S04]  /*22b30*/  STL.64 [R1+0x1a10], R12 ;  /* 0x001a100c01007387 */ /* 0x000fe80000100a00 */
        /* <DEDUP_REMOVED lines=8> */
[----:B------:R-:W4:Y:S01]  /*22bc0*/  LDL.LU R2, [R1+0x1a3c] ;  /* 0x001a3c0001027983 */ /* 0x000f220000300800 */
[----:B------:R-:W4:Y:S03]  /*22bd0*/  LDL.LU R0, [R1+0x1a38] ;  /* 0x001a380001007983 */ /* 0x000f260000300800 */
        /* <DEDUP_REMOVED lines=10> */
[----:B----4-:R-:W-:-:S02]  /*22c80*/  IMAD.MOV.U32 R18, RZ, RZ, R0 ;  /* 0x000000ffff127224 */ /* 0x010fc400078e0000 */
[----:B------:R-:W-:Y:S01]  /*22c90*/  IMAD.MOV.U32 R19, RZ, RZ, R2 ;  /* 0x000000ffff137224 */ /* 0x000fe200078e0002 */
[----:B------:R-:W3:Y:S01]  /*22ca0*/  LDL.LU R0, [R1+0x1a34] ;  /* 0x001a340001007983 */ /* 0x000ee20000300800 */
[----:B------:R-:W4:Y:S03]  /*22cb0*/  LDL.LU R2, [R1+0x1a30] ;  /* 0x001a300001027983 */ /* 0x000f260000300800 */
[----:B------:R-:W-:Y:S04]  /*22cc0*/  STL.64 [R1+0x1a08], R18 ;  /* 0x001a081201007387 */ /* 0x000fe80000100a00 */
[----:B--2---:R1:W-:Y:S04]  /*22cd0*/  STL.64 [R1+0x1a00], R16 ;  /* 0x001a001001007387 */ /* 0x0043e80000100a00 */
        /* <DEDUP_REMOVED lines=9> */
[----:B----4-:R-:W-:-:S02]  /*22d70*/  IMAD.MOV.U32 R18, RZ, RZ, R2 ;  /* 0x000000ffff127224 */ /* 0x010fc400078e0002 */
[----:B---3--:R-:W-:Y:S02]  /*22d80*/  IMAD.MOV.U32 R19, RZ, RZ, R0 ;  /* 0x000000ffff137224 */ /* 0x008fe400078e0000 */
[----:B------:R-:W-:Y:S02]  /*22d90*/  IMAD.MOV.U32 R28, RZ, RZ, R14 ;  /* 0x000000ffff1c7224 */ /* 0x000fe400078e000e */
[----:B------:R-:W-:Y:S01]  /*22da0*/  IMAD.MOV.U32 R3, RZ, RZ, R15 ;  /* 0x000000ffff037224 */ /* 0x000fe200078e000f */
[----:B------:R-:W3:Y:S01]  /*22db0*/  LDL.LU R2, [R1+0x1a2c] ;  /* 0x001a2c0001027983 */ /* 0x000ee20000300800 */
[----:B------:R-:W4:Y:S03]  /*22dc0*/  LDL.LU R0, [R1+0x1a28] ;  /* 0x001a280001007983 */ /* 0x000f260000300800 */
[----:B------:R-:W-:Y:S01]  /*22dd0*/  STL [R1+0x14a0], R3 ;  /* 0x0014a00301007387 */ /* 0x000fe20000100800 */
[----:B------:R-:W-:Y:S02]  /*22de0*/  STL [R1+0x149c], R28 ;  /* 0x00149c1c01007387 */ /* 0x000fe40000100800 */
[----:B------:R-:W-:Y:S02]  /*22df0*/  STL [R1+0x1498], R29 ;  /* 0x0014981d01007387 */ /* 0x000fe40000100800 */
[----:B------:R-:W-:Y:S01]  /*22e00*/  STL.64 [R1+0x1120], R22 ;  /* 0x0011201601007387 */ /* 0x000fe20000100a00 */
[----:B------:R1:W-:Y:S04]  /*22e10*/  STL.64 [R1+0x1118], R20 ;  /* 0x0011181401007387 */ /* 0x0003e80000100a00 */
[----:B-1----:R-:W4:Y:S01]  /*22e20*/  LDL.LU.64 R20, [R1+0x40] ;  /* 0x0000400001147983 */ /* 0x002f220000300a00 */
[----:B------:R-:W4:Y:S01]  /*22e30*/  LDL.LU.64 R22, [R1+0x48] ;  /* 0x0000480001167983 */ /* 0x000f220000300a00 */
[C---:B--2---:R-:W-:Y:S02]  /*22e40*/  HMMA.1688.F32.TF32 R12, R24.reuse, R12, R16 ;  /* 0x0000000c180c723c */ /* 0x044fe40000081010 */
[----:B------:R-:W2:Y:S01]  /*22e50*/  LDL.LU.64 R18, [R1+0x1a20] ;  /* 0x001a200001127983 */ /* 0x000ea20000300a00 */
[----:B------:R-:W2:Y:S03]  /*22e60*/  LDL.LU.64 R16, [R1+0x1a18] ;  /* 0x001a180001107983 */ /* 0x000ea60000300a00 */
[----:B---3--:R-:W-:Y:S04]  /*22e70*/  LDS R8, [R2+0xc000] ;  /* 0x00c0000002087984 */ /* 0x008fe80000000800 */
[----:B------:R-:W-:Y:S04]  /*22e80*/  LDS R10, [R2+0xe000] ;  /* 0x00e00000020a7984 */ /* 0x000fe80000000800 */
[----:B----4-:R-:W-:Y:S04]  /*22e90*/  LDS R9, [R0+0xc000] ;  /* 0x00c0000000097984 */ /* 0x010fe80000000800 */
[----:B------:R-:W1:Y:S05]  /*22ea0*/  LDS R11, [R0+0xe000] ;  /* 0x00e00000000b7984 */ /* 0x000e6a0000000800 */
[----:B------:R3:W-:Y:S01]  /*22eb0*/  STL.64 [R1+0x740], R12 ;  /* 0x0007400c01007387 */ /* 0x0007e20000100a00 */
[----:B------:R2:W-:Y:S03]  /*22ec0*/  STL.64 [R1+0x748], R14 ;  /* 0x0007480e01007387 */ /* 0x0005e60000100a00 */
[----:B---3--:R-:W2:Y:S02]  /*22ed0*/  LDL.LU.64 R12, [R1+0x1a10] ;  /* 0x001a1000010c7983 */ /* 0x008ea40000300a00 */
[C---:B--2---:R-:W-:Y:S02]  /*22ee0*/  HMMA.1688.F32.TF32 R12, R24.reuse, R12, R16 ;  /* 0x0000000c180c723c */ /* 0x044fe40000081010 */
[----:B------:R-:W2:Y:S01]  /*22ef0*/  LDL.LU.64 R18, [R1+0x1a08] ;  /* 0x001a080001127983 */ /* 0x000ea20000300a00 */
[----:B------:R-:W2:Y:S11]  /*22f00*/  LDL.LU.64 R16, [R1+0x1a00] ;  /* 0x001a000001107983 */ /* 0x000eb60000300a00 */
[----:B------:R-:W-:Y:S09]  /*22f10*/  @!UPT UIADD3 URZ, URZ, URZ, URZ ;  /* 0x0000003f3f3ff290 */ /* 0x000ff2000fffe03f */
        /* <DEDUP_REMOVED lines=32> */
[----:B------:R-:W1:Y:S01]  /*23120*/  LDL.LU.64 R18, [R1+0x1990] ;  /* 0x0019900001127983 */ /* 0x000e620000300a00 */
[----:B------:R-:W2:Y:S11]  /*23130*/  LDL.LU.64 R16, [R1+0x1988] ;  /* 0x0019880001107983 */ /* 0x000eb60000300a00 */
[----:B------:R-:W-:Y:S09]  /*23140*/  @!UPT UIADD3 URZ, URZ, URZ, URZ ;  /* 0x0000003f3f3ff290 */ /* 0x000ff2000fffe03f */
[----:B------:R-:W-:Y:S01]  /*23150*/  STL.64 [R1+0x800], R12 ;  /* 0x0008000c01007387 */ /* 0x000fe20000100a00 */
[----:B------:R3:W-:Y:S03]  /*23160*/  STL.64 [R1+0x808], R14 ;  /* 0x0008080e01007387 */ /* 0x0007e60000100a00 */
[----:B---3--:R-:W3:Y:S01]  /*23170*/  LDL.LU.64 R14, [R1+0x1980] ;  /* 0x00198000010e7983 */ /* 0x008ee20000300a00 */
[----:B------:R-:W3:Y:S02]  /*23180*/  LDL.LU.64 R12, [R1+0x1978] ;  /* 0x00197800010c7983 */ /* 0x000ee40000300a00 */
[C---:B---3--:R-:W-:Y:S11]  /*23190*/  HMMA.1688.F32.TF32 R12, R24.reuse, R20, R12 ;  /* 0x00000014180c723c */ /* 0x048ff6000008100c */
[----:B------:R-:W-:Y:S11]  /*231a0*/  @!UPT UIADD3 URZ, URZ, URZ, URZ ;  /* 0x0000003f3f3ff290 */ /* 0x000ff6000fffe03f */
[----:B------:R-:W-:Y:S01]  /*231b0*/  @!UPT UIADD3 URZ, URZ, URZ, URZ ;  /* 0x0000003f3f3ff290 */ /* 0x000fe2000fffe03f */
[----:B------:R-:W-:Y:S01]  /*231c0*/  STL.64 [R1+0x7f0], R12 ;  /* 0x0007f00c01007387 */ /* 0x000fe20000100a00 */
[----:B------:R3:W-:Y:S03]  /*231d0*/  STL.64 [R1+0x7f8], R14 ;  /* 0x0007f80e01007387 */ /* 0x0007e60000100a00 */
[----:B---3--:R-:W3:Y:S01]  /*231e0*/  LDL.LU.64 R14, [R1+0x1970] ;  /* 0x00197000010e7983 */ /* 0x008ee20000300a00 */
[----:B------:R-:W3:Y:S02]  /*231f0*/  LDL.LU.64 R12, [R1+0x1968] ;  /* 0x00196800010c7983 */ /* 0x000ee40000300a00 */
[----:B--2---:R-:W-:Y:S02]  /*23200*/  IMAD.MOV.U32 R20, RZ, RZ, R17 ;  /* 0x000000ffff147224 */ /* 0x004fe400078e0011 */
[----:B------:R-:W-:Y:S01]  /*23210*/  IMAD.MOV.U32 R21, RZ, RZ, R16 ;  /* 0x000000ffff157224 */ /* 0x000fe200078e0010 */
[----:B------:R3:W-:Y:S06]  /*23220*/  STL.64 [R1+0x1888], R22 ;  /* 0x0018881601007387 */ /* 0x0007ec0000100a00 */
[C---:B---3--:R-:W-:Y:S01]  /*23230*/  HMMA.1688.F32.TF32 R20, R24.reuse, R20, R12 ;  /* 0x000000141814723c */ /* 0x048fe2000008100c */
[----:B------:R-:W2:Y:S01]  /*23240*/  LDL.LU.64 R14, [R1+0x1960] ;  /* 0x00196000010e7983 */ /* 0x000ea20000300a00 */
[----:B------:R-:W2:Y:S02]  /*23250*/  LDL.LU.64 R12, [R1+0x1958] ;  /* 0x00195800010c7983 */ /* 0x000ea40000300a00 */
[----:B------:R3:W-:Y:S11]  /*23260*/  STL.64 [R1+0x1820], R6 ;  /* 0x0018200601007387 */ /* 0x0007f60000100a00 */
[----:B------:R-:W-:Y:S08]  /*23270*/  @!UPT UIADD3 URZ, URZ, URZ, URZ ;  /* 0x0000003f3f3ff290 */ /* 0x000ff0000fffe03f */
[----:B------:R-:W-:Y:S01]  /*23280*/  STL.64 [R1+0x7c0], R20 ;  /* 0x0007c01401007387 */ /* 0x000fe20000100a00 */
[----:B------:R-:W-:Y:S01]  /*23290*/  STL.64 [R1+0x7c8], R22 ;  /* 0x0007c81601007387 */ /* 0x000fe20000100a00 */
[----:B--2---:R-:W-:Y:S02]  /*232a0*/  HMMA.1688.F32.TF32 R24, R24, R4, R12 ;  /* 0x000000041818723c */ /* 0x004fe4000008100c */
[----:B------:R-:W2:Y:S01]  /*232b0*/  LDL.LU R4, [R1+0x420] ;  /* 0x0004200001047983 */ /* 0x000ea20000300800 */
[----:B------:R-:W2:Y:S02]  /*232c0*/  LDL.LU R5, [R1+0x424] ;  /* 0x0004240001057983 */ /* 0x000ea40000300800 */
[----:B---3--:R-:W3:Y:S02]  /*232d0*/  LDL.LU R6, [R1+0x428] ;  /* 0x0004280001067983 */ /* 0x008ee40000300800 */
[----:B------:R-:W3:Y:S01]  /*232e0*/  LDL.LU R7, [R1+0x42c] ;  /* 0x00042c0001077983 */ /* 0x000ee20000300800 */
[----:B------:R-:W-:Y:S04]  /*232f0*/  LDS R12, [R2+0xc100] ;  /* 0x00c10000020c7984 */ /* 0x000fe80000000800 */
[----:B------:R-:W-:Y:S04]  /*23300*/  LDS R14, [R2+0xe100] ;  /* 0x00e10000020e7984 */ /* 0x000fe80000000800 */
[----:B------:R-:W-:Y:S04]  /*23310*/  LDS R13, [R0+0xc100] ;  /* 0x00c10000000d7984 */ /* 0x000fe80000000800 */
[----:B------:R-:W-:Y:S04]  /*23320*/  LDS R15, [R0+0xe100] ;  /* 0x00e10000000f7984 */ /* 0x000fe80000000800 */
[----:B---3--:R-:W-:Y:S01]  /*23330*/  STL.64 [R1+0x1830], R6 ;  /* 0x0018300601007387 */ /* 0x008fe20000100a00 */
[----:B--2---:R2:W-:Y:S03]  /*23340*/  STL.64 [R1+0x1828], R4 ;  /* 0x0018280401007387 */ /* 0x0045e60000100a00 */
[----:B--2---:R-:W2:Y:S01]  /*23350*/  LDL.LU R4, [R1+0x430] ;  /* 0x0004300001047983 */ /* 0x004ea20000300800 */
[----:B------:R-:W2:Y:S02]  /*23360*/  LDL.LU R5, [R1+0x434] ;  /* 0x0004340001057983 */ /* 0x000ea40000300800 */
[----:B------:R-:W3:Y:S02]  /*23370*/  LDL.LU R6, [R1+0x438] ;  /* 0x0004380001067983 */ /* 0x000ee40000300800 */
[----:B------:R-:W3:Y:S02]  /*23380*/  LDL.LU R7, [R1+0x43c] ;  /* 0x00043c0001077983 */ /* 0x000ee40000300800 */
[----:B---3--:R3:W-:Y:S01]  /*23390*/  STL.64 [R1+0x1840], R6 ;  /* 0x0018400601007387 */ /* 0x0087e20000100a00 */
[----:B--2---:R-:W-:Y:S03]  /*233a0*/  STL.64 [R1+0x1838], R4 ;  /* 0x0018380401007387 */ /* 0x004fe60000100a00 */
[----:B---3--:R-:W2:Y:S04]  /*233b0*/  LDL R6, [R1+0x58] ;  /* 0x0000580001067983 */ /* 0x008ea80000100800 */
[----:B------:R-:W2:Y:S04]  /*233c0*/  LDL R7, [R1+0x5c] ;  /* 0x00005c0001077983 */ /* 0x000ea80000100800 */
[----:B--2---:R2:W-:Y:S04]  /*233d0*/  STL.64 [R1+0x1850], R6 ;  /* 0x0018500601007387 */ /* 0x0045e80000100a00 */
[----:B--2---:R-:W2:Y:S04]  /*233e0*/  LDL R6, [R1+0x68] ;  /* 0x0000680001067983 */ /* 0x004ea80000100800 */
[----:B------:R-:W2:Y:S04]  /*233f0*/  LDL R7, [R1+0x6c] ;  /* 0x00006c0001077983 */ /* 0x000ea80000100800 */
[----:B--2---:R2:W-:Y:S04]  /*23400*/  STL.64 [R1+0x1868], R6 ;  /* 0x0018680601007387 */ /* 0x0045e80000100a00 */
[----:B--2---:R-:W2:Y:S04]  /*23410*/  LDL R6, [R1+0x78] ;  /* 0x0000780001067983 */ /* 0x004ea80000100800 */
[----:B------:R-:W2:Y:S04]  /*23420*/  LDL R7, [R1+0x7c] ;  /* 0x00007c0001077983 */ /* 0x000ea80000100800 */
[----:B--2---:R-:W-:Y:S01]  /*23430*/  STL.64 [R1+0x1880], R6 ;  /* 0x0018800601007387 */ /* 0x004fe20000100a00 */
[----:B------:R2:W-:Y:S02]  /*23440*/  STL.64 [R1+0x1028], R26 ;  /* 0x0010281a01007387 */ /* 0x0005e40000100a00 */
[----:B------:R-:W-:Y:S01]  /*23450*/  STL.64 [R1+0x1020], R24 ;  /* 0x0010201801007387 */ /* 0x000fe20000100a00 */
[----:B--2---:R-:W2:Y:S01]  /*23460*/  LDL.LU R26, [R1+0x38] ;  /* 0x00003800011a7983 */ /* 0x004ea20000300800 */
[----:B------:R-:W2:Y:S02]  /*23470*/  LDL.LU R27, [R1+0x3c] ;  /* 0x00003c00011b7983 */ /* 0x000ea40000300800 */
[----:B------:R-:W3:Y:S02]  /*23480*/  LDL.LU R20, [R1+0x470] ;  /* 0x0004700001147983 */ /* 0x000ee40000300800 */
[----:B------:R-:W3:Y:S01]  /*23490*/  LDL.LU R21, [R1+0x474] ;  /* 0x0004740001157983 */ /* 0x000ee20000300800 */
[----:B------:R-:W4:Y:S01]  /*234a0*/  LDL.LU R22, [R1+0x478] ;  /* 0x0004780001167983 */ /* 0x000f220000300800 */
[----:B------:R-:W4:Y:S03]  /*234b0*/  LDL.LU R23, [R1+0x47c] ;  /* 0x00047c0001177983 */ /* 0x000f260000300800 */
[----:B----4-:R4:W-:Y:S01]  /*234c0*/  STL.64 [R1+0x1898], R22 ;  /* 0x0018981601007387 */ /* 0x0109e20000100a00 */
[----:B---3--:R-:W-:Y:S03]  /*234d0*/  STL.64 [R1+0x1890], R20 ;  /* 0x0018901401007387 */ /* 0x008fe60000100a00 */
[----:B----4-:R-:W3:Y:S04]  /*234e0*/  LDL R22, [R1+0x98] ;  /* 0x0000980001167983 */ /* 0x010ee80000100800 */
[----:B------:R-:W3:Y:S04]  /*234f0*/  LDL R23, [R1+0x9c] ;  /* 0x00009c0001177983 */ /* 0x000ee80000100800 */
[----:B---3--:R3:W-:Y:S04]  /*23500*/  STL.64 [R1+0x18a8], R22 ;  /* 0x0018a81601007387 */ /* 0x0087e80000100a00 */
[----:B---3--:R-:W3:Y:S04]  /*23510*/  LDL R22, [R1+0xa8] ;  /* 0x0000a80001167983 */ /* 0x008ee80000100800 */
[----:B------:R-:W3:Y:S04]  /*23520*/  LDL R23, [R1+0xac] ;  /* 0x0000ac0001177983 */ /* 0x000ee80000100800 */
[----:B---3--:R-:W-:Y:S01]  /*23530*/  STL.64 [R1+0x18c0], R22 ;  /* 0x0018c01601007387 */ /* 0x008fe20000100a00 */
[----:B------:R-:W3:Y:S03]  /*23540*/  LDL.64 R6, [R1+0x88] ;  /* 0x0000880001067983 */ /* 0x000ee60000100a00 */
[----:B---3--:R3:W-:Y:S01]  /*23550*/  STL.64 [R1+0x18a0], R6 ;  /* 0x0018a00601007387 */ /* 0x0087e20000100a00 */
[----:B------:R-:W4:Y:S02]  /*23560*/  LDL.LU R4, [R1+0x480] ;  /* 0x0004800001047983 */ /* 0x000f240000300800 */
[----:B------:R-:W4:Y:S01]  /*23570*/  LDL.LU R5, [R1+0x484] ;  /* 0x0004840001057983 */ /* 0x000f220000300800 */
[----:B---3--:R-:W3:Y:S01]  /*23580*/  LDL.LU R6, [R1+0x488] ;  /* 0x0004880001067983 */ /* 0x008ee20000300800 */
[----:B------:R-:W3:Y:S02]  /*23590*/  LDL.LU R7, [R1+0x48c] ;  /* 0x00048c0001077983 */ /* 0x000ee40000300800 */
[----:B------:R-:W2:Y:S02]  /*235a0*/  LDL R22, [R1+0xb8] ;  /* 0x0000b80001167983 */ /* 0x000ea40000100800 */
[----:B------:R-:W2:Y:S02]  /*235b0*/  LDL R23, [R1+0xbc] ;  /* 0x0000bc0001177983 */ /* 0x000ea40000100800 */
[----:B--2---:R-:W-:Y:S01]  /*235c0*/  STL.64 [R1+0x18d8], R22 ;  /* 0x0018d81601007387 */ /* 0x004fe20000100a00 */
[----:B---3--:R-:W-:Y:S02]  /*235d0*/  STL.64 [R1+0x18b8], R6 ;  /* 0x0018b80601007387 */ /* 0x008fe40000100a00 */
[----:B----4-:R2:W-:Y:S02]  /*235e0*/  STL.64 [R1+0x18b0], R4 ;  /* 0x0018b00401007387 */ /* 0x0105e40000100a00 */
[----:B--2---:R-:W2:Y:S01]  /*235f0*/  LDL.LU R4, [R1+0x490] ;  /* 0x0004900001047983 */ /* 0x004ea20000300800 */
[----:B------:R-:W2:Y:S02]  /*23600*/  LDL.LU R5, [R1+0x494] ;  /* 0x0004940001057983 */ /* 0x000ea40000300800 */
[----:B------:R-:W3:Y:S02]  /*23610*/  LDL.LU R6, [R1+0x498] ;  /* 0x0004980001067983 */ /* 0x000ee40000300800 */
[----:B------:R-:W3:Y:S01]  /*23620*/  LDL.LU R7, [R1+0x49c] ;  /* 0x00049c0001077983 */ /* 0x000ee20000300800 */
[----:B------:R-:W4:Y:S04]  /*23630*/  LDL R22, [R1+0xc8] ;  /* 0x0000c80001167983 */ /* 0x000f280000100800 */
[----:B------:R-:W4:Y:S04]  /*23640*/  LDL R23, [R1+0xcc] ;  /* 0x0000cc0001177983 */ /* 0x000f280000100800 */
[----:B----4-:R-:W-:Y:S01]  /*23650*/  STL.64 [R1+0x18f0], R22 ;  /* 0x0018f01601007387 */ /* 0x010fe20000100a00 */
[----:B---3--:R-:W-:Y:S02]  /*23660*/  STL.64 [R1+0x18d0], R6 ;  /* 0x0018d00601007387 */ /* 0x008fe40000100a00 */
[----:B--2---:R2:W-:Y:S02]  /*23670*/  STL.64 [R1+0x18c8], R4 ;  /* 0x0018c80401007387 */ /* 0x0045e40000100a00 */
        /* <DEDUP_REMOVED lines=15> */
[----:B----4-:R4:W-:Y:S04]  /*23770*/  STL.64 [R1+0x1920], R22 ;  /* 0x0019201601007387 */ /* 0x0109e80000100a00 */
[----:B----4-:R-:W4:Y:S04]  /*23780*/  LDL R22, [R1+0xf8] ;  /* 0x0000f80001167983 */ /* 0x010f280000100800 */
        /* <DEDUP_REMOVED lines=17> */
[----:B------:R-:W1:Y:S01]  /*238a0*/  LDL.LU R20, [R1+0x7a0] ;  /* 0x0007a00001147983 */ /* 0x000e620000300800 */
[----:B------:R-:W1:Y:S02]  /*238b0*/  LDL.LU R21, [R1+0x7a4] ;  /* 0x0007a40001157983 */ /* 0x000e640000300800 */
[----:B------:R-:W1:Y:S02]  /*238c0*/  LDL.LU R22, [R1+0x7a8] ;  /* 0x0007a80001167983 */ /* 0x000e640000300800 */
[----:B------:R-:W1:Y:S01]  /*238d0*/  LDL.LU R23, [R1+0x7ac] ;  /* 0x0007ac0001177983 */ /* 0x000e620000300800 */
        /* <DEDUP_REMOVED lines=12> */
[----:B------:R3:W-:Y:S01]  /*239a0*/  STL.64 [R1+0x1848], R26 ;  /* 0x0018481a01007387 */ /* 0x0007e20000100a00 */
[----:B------:R-:W4:Y:S02]  /*239b0*/  LDL.LU R24, [R1+0x440] ;  /* 0x0004400001187983 */ /* 0x000f240000300800 */
[----:B------:R-:W4:Y:S01]  /*239c0*/  LDL.LU R25, [R1+0x444] ;  /* 0x0004440001197983 */ /* 0x000f220000300800 */
[----:B---3--:R-:W3:Y:S01]  /*239d0*/  LDL.LU R26, [R1+0x448] ;  /* 0x00044800011a7983 */ /* 0x008ee20000300800 */
[----:B------:R-:W3:Y:S01]  /*239e0*/  LDL.LU R27, [R1+0x44c] ;  /* 0x00044c00011b7983 */ /* 0x000ee20000300800 */
[C---:B-1----:R-:W-:Y:S02]  /*239f0*/  HMMA.1688.F32.TF32 R20, R8.reuse, R18, R20 ;  /* 0x000000120814723c */ /* 0x042fe40000081014 */
[----:B---3--:R-:W-:Y:S01]  /*23a00*/  STL.64 [R1+0x1860], R26 ;  /* 0x0018601a01007387 */ /* 0x008fe20000100a00 */
[----:B----4-:R1:W-:Y:S03]  /*23a10*/  STL.64 [R1+0x1858], R24 ;  /* 0x0018581801007387 */ /* 0x0103e60000100a00 */
        /* <DEDUP_REMOVED lines=8> */
[----:B------:R-:W3:Y:S02]  /*23aa0*/  LDL.LU R26, [R1+0x468] ;  /* 0x00046800011a7983 */ /* 0x000ee40000300800 */
[----:B------:R-:W3:Y:S01]  /*23ab0*/  LDL.LU R27, [R1+0x46c] ;  /* 0x00046c00011b7983 */ /* 0x000ee20000300800 */
        /* <DEDUP_REMOVED lines=59> */
[C---:B--2---:R-:W-:Y:S11]  /*23e70*/  HMMA.1688.F32.TF32 R20, R8.reuse, R6, R20 ;  /* 0x000000060814723c */ /* 0x044ff60000081014 */
[----:B------:R-:W-:Y:S11]  /*23e80*/  @!UPT UIADD3 URZ, URZ, URZ, URZ ;  /* 0x0000003f3f3ff290 */ /* 0x000ff6000fffe03f */
[----:B------:R-:W-:Y:S01]  /*23e90*/  @!UPT UIADD3 URZ, URZ, URZ, URZ ;  /* 0x0000003f3f3ff290 */ /* 0x000fe2000fffe03f */
[----:B------:R1:W-:Y:S01]  /*23ea0*/  STL.64 [R1+0xb60], R20 ;  /* 0x000b601401007387 */ /* 0x0003e20000100a00 */
[----:B------:R2:W-:Y:S02]  /*23eb0*/  STL.64 [R1+0xb68], R22 ;  /* 0x000b681601007387 */ /* 0x0005e40000100a00 */
[----:B-1----:R-:W-:Y:S01]  /*23ec0*/  IMAD.MOV.U32 R21, RZ, RZ, R6 ;  /* 0x000000ffff157224 */ /* 0x002fe200078e0006 */
[----:B--2---:R-:W2:Y:S01]  /*23ed0*/  LDL.LU.64 R22, [R1+0x1888] ;  /* 0x0018880001167983 */ /* 0x004ea20000300a00 */
[----:B------:R-:W-:Y:S02]  /*23ee0*/  IMAD.MOV.U32 R20, RZ, RZ, R7 ;  /* 0x000000ffff147224 */ /* 0x000fe400078e0007 */
[----:B------:R-:W3:Y:S02]  /*23ef0*/  LDL.LU.64 R6, [R1+0x1880] ;  /* 0x0018800001067983 */ /* 0x000ee40000300a00 */
[C---:B---3--:R-:W-:Y:S01]  /*23f00*/  HMMA.1688.F32.TF32 R4, R8.reuse, R6, R24 ;  /* 0x000000060804723c */ /* 0x048fe20000081018 */
[----:B------:R-:W3:Y:S01]  /*23f10*/  LDL.LU.64 R26, [R1+0x1878] ;  /* 0x00187800011a7983 */ /* 0x000ee20000300a00 */
[----:B------:R-:W3:Y:S11]  /*23f20*/  LDL.LU.64 R24, [R1+0x1870] ;  /* 0x0018700001187983 */ /* 0x000ef60000300a00 */
[----:B------:R-:W-:Y:S10]  /*23f30*/  @!UPT UIADD3 URZ, URZ, URZ, URZ ;  /* 0x0000003f3f3ff290 */ /* 0x000ff4000fffe03f */
[----:B------:R-:W-:Y:S01]  /*23f40*/  STL.64 [R1+0xb50], R4 ;  /* 0x000b500401007387 */ /* 0x000fe20000100a00 */
[----:B------:R1:W-:Y:S03]  /*23f50*/  STL.64 [R1+0xb58], R6 ;  /* 0x000b580601007387 */ /* 0x0003e60000100a00 */
[----:B-1----:R-:W3:Y:S02]  /*23f60*/  LDL.LU.64 R6, [R1+0x1868] ;  /* 0x0018680001067983 */ /* 0x002ee40000300a00 */
[C---:B---3--:R-:W-:Y:S02]  /*23f70*/  HMMA.1688.F32.TF32 R4, R8.reuse, R6, R24 ;  /* 0x000000060804723c */ /* 0x048fe40000081018 */
[----:B------:R-:W3:Y:S01]  /*23f80*/  LDL.LU.64 R26, [R1+0x1860] ;  /* 0x00186000011a7983 */ /* 0x000ee20000300a00 */
[----:B------:R-:W3:Y:S11]  /*23f90*/  LDL.LU.64 R24, [R1+0x1858] ;  /* 0x0018580001187983 */ /* 0x000ef60000300a00 */
[----:B------:R-:W-:Y:S09]  /*23fa0*/  @!UPT UIADD3 URZ, URZ, URZ, URZ ;  /* 0x0000003f3f3ff290 */ /* 0x000ff2000fffe03f */
[----:B------:R-:W-:Y:S01]  /*23fb0*/  STL.64 [R1+0xb40], R4 ;  /* 0x000b400401007387 */ /* 0x000fe20000100a00 */
[----:B------:R1:W-:Y:S03]  /*23fc0*/  STL.64 [R1+0xb48], R6 ;  /* 0x000b480601007387 */ /* 0x0003e60000100a00 */
[----:B-1----:R-:W3:Y:S02]  /*23fd0*/  LDL.LU.64 R6, [R1+0x1850] ;  /* 0x0018500001067983 */ /* 0x002ee40000300a00 */
[C---:B---3--:R-:W-:Y:S02]  /*23fe0*/  HMMA.1688.F32.TF32 R4, R8.reuse, R6, R24 ;  /* 0x000000060804723c */ /* 0x048fe40000081018 */
[----:B------:R-:W3:Y:S11]  /*23ff0*/  LDL.LU.64 R26, [R1+0x1848] ;  /* 0x00184800011a7983 */ /* 0x000ef60000300a00 */
        /* <DEDUP_REMOVED lines=14> */
[----:B-1----:R-:W2:Y:S01]  /*240e0*/  LDL.LU R20, [R1+0x1c0] ;  /* 0x0001c00001147983 */ /* 0x002ea20000300800 */
[----:B------:R-:W2:Y:S02]  /*240f0*/  LDL.LU R21, [R1+0x1c4] ;  /* 0x0001c40001157983 */ /* 0x000ea40000300800 */
[----:B------:R-:W2:Y:S02]  /*24100*/  LDL.LU R22, [R1+0x1c8] ;  /* 0x0001c80001167983 */ /* 0x000ea40000300800 */
[----:B------:R-:W2:Y:S01]  /*24110*/  LDL.LU R23, [R1+0x1cc] ;  /* 0x0001cc0001177983 */ /* 0x000ea20000300800 */
[C---:B---3--:R-:W-:Y:S11]  /*24120*/  HMMA.1688.F32.TF32 R4, R8.reuse, R26, R4 ;  /* 0x0000001a0804723c */ /* 0x048ff60000081004 */
[----:B------:R-:W-:Y:S11]  /*24130*/  @!UPT UIADD3 URZ, URZ, URZ, URZ ;  /* 0x0000003f3f3ff290 */ /* 0x000ff6000fffe03f */
[----:B------:R-:W-:Y:S01]  /*24140*/  @!UPT UIADD3 URZ, URZ, URZ, URZ ;  /* 0x0000003f3f3ff290 */ /* 0x000fe2000fffe03f */
[----:B------:R-:W-:Y:S01]  /*24150*/  STL.64 [R1+0xbb0], R4 ;  /* 0x000bb00401007387 */ /* 0x000fe20000100a00 */
[----:B------:R1:W-:Y:S03]  /*24160*/  STL.64 [R1+0xbb8], R6 ;  /* 0x000bb80601007387 */ /* 0x0003e60000100a00 */
[----:B-1----:R-:W2:Y:S01]  /*24170*/  LDL.LU.64 R6, [R1+0x1820] ;  /* 0x0018200001067983 */ /* 0x002ea20000300a00 */
[----:B------:R-:W-:Y:S01]  /*24180*/  STL.64 [R1+0x17e8], R26 ;  /* 0x0017e81a01007387 */ /* 0x000fe20000100a00 */
[----:B--2---:R-:W-:Y:S02]  /*24190*/  HMMA.1688.F32.TF32 R8, R8, R6, R20 ;  /* 0x000000060808723c */ /* 0x004fe40000081014 */
[----:B------:R-:W2:Y:S04]  /*241a0*/  LDL.64 R22, [R1+0xe8] ;  /* 0x0000e80001167983 */ /* 0x000ea80000100a00 */
[----:B--2---:R1:W-:Y:S11]  /*241b0*/  STL.64 [R1+0x1800], R22 ;  /* 0x0018001601007387 */ /* 0x0043f60000100a00 */
[----:B------:R-:W-:Y:S06]  /*241c0*/  @!UPT UIADD3 URZ, URZ, URZ, URZ ;  /* 0x0000003f3f3ff290 */ /* 0x000fec000fffe03f */
[----:B------:R-:W-:Y:S02]  /*241d0*/  STL.64 [R1+0xba0], R8 ;  /* 0x000ba00801007387 */ /* 0x000fe40000100a00 */
[----:B------:R-:W-:Y:S02]  /*241e0*/  STL.64 [R1+0xba8], R10 ;  /* 0x000ba80a01007387 */ /* 0x000fe40000100a00 */
[----:B------:R-:W2:Y:S01]  /*241f0*/  LDL.LU R20, [R1+0x6b0] ;  /* 0x0006b00001147983 */ /* 0x000ea20000300800 */
[----:B------:R-:W2:Y:S04]  /*24200*/  LDL.LU R21, [R1+0x6b4] ;  /* 0x0006b40001157983 */ /* 0x000ea80000300800 */
[----:B------:R-:W3:Y:S04]  /*24210*/  LDS R8, [R2+0xc200] ;  /* 0x00c2000002087984 */ /* 0x000ee80000000800 */
[----:B------:R-:W4:Y:S04]  /*24220*/  LDS R10, [R2+0xe200] ;  /* 0x00e20000020a7984 */ /* 0x000f280000000800 */
[----:B------:R-:W2:Y:S04]  /*24230*/  LDS R9, [R0+0xc200] ;  /* 0x00c2000000097984 */ /* 0x000ea80000000800 */
[----:B------:R-:W2:Y:S04]  /*24240*/  LDS R11, [R0+0xe200] ;  /* 0x00e20000000b7984 */ /* 0x000ea80000000800 */
[----:B-1----:R-:W2:Y:S01]  /*24250*/  LDL.LU R22, [R1+0x6b8] ;  /* 0x0006b80001167983 */ /* 0x002ea20000300800 */
[----:B------:R-:W2:Y:S03]  /*24260*/  LDL.LU R23, [R1+0x6bc] ;  /* 0x0006bc0001177983 */ /* 0x000ea60000300800 */
[----:B--2---:R1:W-:Y:S01]  /*24270*/  STL.64 [R1+0x1810], R22 ;  /* 0x0018101601007387 */ /* 0x0043e20000100a00 */
[----:B------:R2:W-:Y:S03]  /*24280*/  STL.64 [R1+0x1808], R20 ;  /* 0x0018081401007387 */ /* 0x0005e60000100a00 */
[----:B-1----:R-:W2:Y:S04]  /*24290*/  LDL.64 R22, [R1+0x128] ;  /* 0x0001280001167983 */ /* 0x002ea80000100a00 */
[----:B--2---:R1:W-:Y:S01]  /*242a0*/  STL.64 [R1+0x1818], R22 ;  /* 0x0018181601007387 */ /* 0x0043e20000100a00 */
[----:B------:R-:W2:Y:S02]  /*242b0*/  LDL.LU R20, [R1+0x790] ;  /* 0x0007900001147983 */ /* 0x000ea40000300800 */
[----:B------:R-:W2:Y:S01]  /*242c0*/  LDL.LU R21, [R1+0x794] ;  /* 0x0007940001157983 */ /* 0x000ea20000300800 */
[----:B-1----:R-:W2:Y:S01]  /*242d0*/  LDL.LU R22, [R1+0x798] ;  /* 0x0007980001167983 */ /* 0x002ea20000300800 */
[----:B------:R-:W2:Y:S02]  /*242e0*/  LDL.LU R23, [R1+0x79c] ;  /* 0x00079c0001177983 */ /* 0x000ea40000300800 */
[----:B------:R-:W2:Y:S02]  /*242f0*/  LDL.64 R26, [R1+0xc8] ;  /* 0x0000c800011a7983 */ /* 0x000ea40000100a00 */
[----:B------:R1:W-:Y:S01]  /*24300*/  STL.64 [R1+0x17a8], R6 ;  /* 0x0017a80601007387 */ /* 0x0003e20000100a00 */
[----:B------:R-:W2:Y:S01]  /*24310*/  LDL.LU R4, [R1+0x550] ;  /* 0x0005500001047983 */ /* 0x000ea20000300800 */
[----:B------:R-:W2:Y:S03]  /*24320*/  LDL.LU R5, [R1+0x554] ;  /* 0x0005540001057983 */ /* 0x000ea60000300800 */
[----:B-1----:R-:W2:Y:S01]  /*24330*/  LDL.LU R6, [R1+0x558] ;  /* 0x0005580001067983 */ /* 0x002ea20000300800 */
[----:B------:R-:W2:Y:S02]  /*24340*/  LDL.LU R7, [R1+0x55c] ;  /* 0x00055c0001077983 */ /* 0x000ea40000300800 */
[----:B---3--:R1:W-:Y:S02]  /*24350*/  STL [R1+0x1718], R8 ;  /* 0x0017180801007387 */ /* 0x0083e40000100800 */
[----:B----4-:R-:W-:Y:S01]  /*24360*/  STL [R1+0x1720], R10 ;  /* 0x0017200a01007387 */ /* 0x010fe20000100800 */
[----:B------:R-:W-:Y:S01]  /*24370*/  STL [R1+0x171c], R2 ;  /* 0x00171c0201007387 */ /* 0x000fe20000100800 */
[----:B------:R3:W-:Y:S02]  /*24380*/  STL [R1+0x1724], R9 ;  /* 0x0017240901007387 */ /* 0x0007e40000100800 */
[----:B------:R4:W-:Y:S01]  /*24390*/  STL [R1+0x172c], R11 ;  /* 0x00172c0b01007387 */ /* 0x0009e20000100800 */
[----:B-1----:R-:W2:Y:S01]  /*243a0*/  LDL.LU R8, [R1+0x650] ;  /* 0x0006500001087983 */ /* 0x002ea20000300800 */
[----:B---3--:R-:W3:Y:S02]  /*243b0*/  LDL.LU R9, [R1+0x654] ;  /* 0x0006540001097983 */ /* 0x008ee40000300800 */
[----:B------:R-:W3:Y:S01]  /*243c0*/  LDL.LU R10, [R1+0x658] ;  /* 0x00065800010a7983 */ /* 0x000ee20000300800 */
[----:B----4-:R-:W3:Y:S01]  /*243d0*/  LDL.LU R11, [R1+0x65c] ;  /* 0x00065c00010b7983 */ /* 0x010ee20000300800 */
[----:B------:R-:W-:Y:S01]  /*243e0*/  STL [R1+0x1728], R0 ;  /* 0x0017280001007387 */ /* 0x000fe20000100800 */
[C---:B--2---:R-:W-:Y:S11]  /*243f0*/  HMMA.1688.F32.TF32 R20, R12.reuse, R18, R20 ;  /* 0x000000120c14723c */ /* 0x044ff60000081014 */
[----:B------:R-:W-:Y:S11]  /*24400*/  @!UPT UIADD3 URZ, URZ, URZ, URZ ;  /* 0x0000003f3f3ff290 */ /* 0x000ff6000fffe03f */
[----:B------:R-:W-:Y:S01]  /*24410*/  @!UPT UIADD3 URZ, URZ, URZ, URZ ;  /* 0x0000003f3f3ff290 */ /* 0x000fe2000fffe03f */
[----:B------:R-:W-:Y:S01]  /*24420*/  STL.64 [R1+0x440], R20 ;  /* 0x0004401401007387 */ /* 0x000fe20000100a00 */
[----:B------:R1:W-:Y:S03]  /*24430*/  STL.64 [R1+0x448], R22 ;  /* 0x0004481601007387 */ /* 0x0003e60000100a00 */
[----:B-1----:R-:W2:Y:S01]  /*24440*/  LDL.LU.64 R22, [R1+0x1818] ;  /* 0x0018180001167983 */ /* 0x002ea20000300a00 */
[----:B------:R1:W-:Y:S02]  /*24450*/  STL [R1+0x1734], R18 ;  /* 0x0017341201007387 */ /* 0x0003e40000100800 */
[----:B------:R4:W-:Y:S02]  /*24460*/  STL [R1+0x1730], R19 ;  /* 0x0017301301007387 */ /* 0x0009e40000100800 */
[----:B------:R-:W2:Y:S01]  /*24470*/  LDL.LU R16, [R1+0x710] ;  /* 0x0007100001107983 */ /* 0x000ea20000300800 */
[----:B------:R-:W2:Y:S04]  /*24480*/  LDL.LU R17, [R1+0x714] ;  /* 0x0007140001117983 */ /* 0x000ea80000300800 */
[----:B-1----:R-:W2:Y:S01]  /*24490*/  LDL.LU R18, [R1+0x718] ;  /* 0x0007180001127983 */ /* 0x002ea20000300800 */
[----:B----4-:R-:W2:Y:S02]  /*244a0*/  LDL.LU R19, [R1+0x71c] ;  /* 0x00071c0001137983 */ /* 0x010ea40000300800 */
[C---:B--2---:R-:W-:Y:S01]  /*244b0*/  HMMA.1688.F32.TF32 R16, R12.reuse, R22, R16 ;  /* 0x000000160c10723c */ /* 0x044fe20000081010 */
[----:B------:R-:W-:Y:S11]  /*244c0*/  IMAD.MOV.U32 R3, RZ, RZ, R23 ;  /* 0x000000ffff037224 */ /* 0x000ff600078e0017 */
[----:B------:R-:W-:Y:S11]  /*244d0*/  @!UPT UIADD3 URZ, URZ, URZ, URZ ;  /* 0x0000003f3f3ff290 */ /* 0x000ff6000fffe03f */
[----:B------:R1:W-:Y:S01]  /*244e0*/  STL.64 [R1+0x460], R16 ;  /* 0x0004601001007387 */ /* 0x0003e20000100a00 */
[----:B------:R2:W-:Y:S02]  /*244f0*/  STL.64 [R1+0x468], R18 ;  /* 0x0004681201007387 */ /* 0x0005e40000100a00 */
[----:B-1----:R-:W-:Y:S02]  /*24500*/  IMAD.MOV.U32 R16, RZ, RZ, R22 ;  /* 0x000000ffff107224 */ /* 0x002fe400078e0016 */
[----:B------:R-:W4:Y:S01]  /*24510*/  LDL.LU.64 R22, [R1+0x1810] ;  /* 0x0018100001167983 */ /* 0x000f220000300a00 */
[----:B------:R-:W4:Y:S02]  /*24520*/  LDL.LU.64 R20, [R1+0x1808] ;  /* 0x0018080001147983 */ /* 0x000f240000300a00 */
[----:B------:R-:W-:Y:S02]  /*24530*/  STL [R1+0x173c], R3 ;  /* 0x00173c0301007387 */ /* 0x000fe40000100800 */
[----:B------:R-:W-:Y:S01]  /*24540*/  STL [R1+0x1738], R16 ;  /* 0x0017381001007387 */ /* 0x000fe20000100800 */
[----:B--2---:R-:W4:Y:S02]  /*24550*/  LDL.64 R18, [R1+0xf8] ;  /* 0x0000f80001127983 */ /* 0x004f240000100a00 */
[----:B----4-:R-:W-:Y:S11]  /*24560*/  HMMA.1688.F32.TF32 R20, R12, R18, R20 ;  /* 0x000000120c14723c */ /* 0x010ff60000081014 */
[----:B------:R-:W-:Y:S11]  /*24570*/  @!UPT UIADD3 URZ, URZ, URZ, URZ ;  /* 0x0000003f3f3ff290 */ /* 0x000ff6000fffe03f */
[----:B------:R-:W-:Y:S01]  /*24580*/  @!UPT UIADD3 URZ, URZ, URZ, URZ ;  /* 0x0000003f3f3ff290 */ /* 0x000fe2000fffe03f */
[----:B------:R-:W-:Y:S01]  /*24590*/  STL.64 [R1+0x480], R20 ;  /* 0x0004801401007387 */ /* 0x000fe20000100a00 */
[----:B------:R1:W-:Y:S03]  /*245a0*/  STL.64 [R1+0x488], R22 ;  /* 0x0004881601007387 */ /* 0x0003e60000100a00 */
[----:B-1----:R-:W3:Y:S01]  /*245b0*/  LDL.LU.64 R22, [R1+0x1800] ;  /* 0x0018000001167983 */ /* 0x002ee20000300a00 */
[----:B------:R-:W-:Y:S02]  /*245c0*/  IMAD.MOV.U32 R17, RZ, RZ, R19 ;  /* 0x000000ffff117224 */ /* 0x000fe400078e0013 */
[----:B------:R-:W-:-:S03]  /*245d0*/  IMAD.MOV.U32 R28, RZ, RZ, R18 ;  /* 0x000000ffff1c7224 */ /* 0x000fc600078e0012 */
[----:B------:R-:W-:Y:S01]  /*245e0*/  STL [R1+0x1744], R17 ;  /* 0x0017441101007387 */ /* 0x000fe20000100800 */
[----:B------:R-:W2:Y:S02]  /*245f0*/  LDL.64 R18, [R1+0xd8] ;  /* 0x0000d80001127983 */ /* 0x000ea40000100a00 */
[----:B------:R-:W-:Y:S01]  /*24600*/  STL [R1+0x1740], R28 ;  /* 0x0017401c01007387 */ /* 0x000fe20000100800 */
[----:B---3--:R-:W-:Y:S11]  /*24610*/  HMMA.1688.F32.TF32 R8, R12, R22, R8 ;  /* 0x000000160c08723c */ /* 0x008ff60000081008 */
[----:B------:R-:W-:Y:S11]  /*24620*/  @!UPT UIADD3 URZ, URZ, URZ, URZ ;  /* 0x0000003f3f3ff290 */ /* 0x000ff6000fffe03f */
[----:B------:R-:W-:Y:S01]  /*24630*/  @!UPT UIADD3 URZ, URZ, URZ, URZ ;  /* 0x0000003f3f3ff290 */ /* 0x000fe2000fffe03f */
[----:B------:R1:W-:Y:S01]  /*24640*/  STL.64 [R1+0x4a0], R8 ;  /* 0x0004a00801007387 */ /* 0x0003e20000100a00 */
[----:B------:R-:W-:Y:S02]  /*24650*/  STL.64 [R1+0x4a8], R10 ;  /* 0x0004a80a01007387 */ /* 0x000fe40000100a00 */
[----:B------:R-:W3:Y:S02]  /*24660*/  LDL.LU.64 R20, [R1+0x17f8] ;  /* 0x0017f80001147983 */ /* 0x000ee40000300a00 */
[----:B-1----:R-:W-:-:S05]  /*24670*/  IMAD.MOV.U32 R8, RZ, RZ, R22 ;  /* 0x000000ffff087224 */ /* 0x002fca00078e0016 */
[----:B------:R1:W-:Y:S04]  /*24680*/  STL [R1+0x1748], R8 ;  /* 0x0017480801007387 */ /* 0x0003e80000100800 */
[----:B-1----:R-:W2:Y:S01]  /*24690*/  LDL.LU R8, [R1+0x5e0] ;  /* 0x0005e00001087983 */ /* 0x002ea20000300800 */
[----:B------:R-:W2:Y:S02]  /*246a0*/  LDL.LU R9, [R1+0x5e4] ;  /* 0x0005e40001097983 */ /* 0x000ea40000300800 */
[----:B------:R-:W2:Y:S02]  /*246b0*/  LDL.LU R10, [R1+0x5e8] ;  /* 0x0005e800010a7983 */ /* 0x000ea40000300800 */
[----:B------:R-:W2:Y:S02]  /*246c0*/  LDL.LU R11, [R1+0x5ec] ;  /* 0x0005ec00010b7983 */ /* 0x000ea40000300800 */
[----:B------:R-:W-:Y:S01]  /*246d0*/  IMAD.MOV.U32 R29, RZ, RZ, R23 ;  /* 0x000000ffff1d7224 */ /* 0x000fe200078e0017 */
[C---:B--2---:R-:W-:Y:S11]  /*246e0*/  HMMA.1688.F32.TF32 R8, R12.reuse, R18, R8 ;  /* 0x000000120c08723c */ /* 0x044ff60000081008 */
[----:B------:R-:W-:Y:S11]  /*246f0*/  @!UPT UIADD3 URZ, URZ, URZ, URZ ;  /* 0x0000003f3f3ff290 */ /* 0x000ff6000fffe03f */
[----:B------:R-:W-:Y:S01]  /*24700*/  @!UPT UIADD3 URZ, URZ, URZ, URZ ;  /* 0x0000003f3f3ff290 */ /* 0x000fe2000fffe03f */
[----:B------:R1:W-:Y:S01]  /*24710*/  STL.64 [R1+0x540], R8 ;  /* 0x0005400801007387 */ /* 0x0003e20000100a00 */
[----:B------:R2:W-:Y:S02]  /*24720*/  STL.64 [R1+0x548], R10 ;  /* 0x0005480a01007387 */ /* 0x0005e40000100a00 */
[----:B------:R-:W4:Y:S01]  /*24730*/  LDL.64 R22, [R1+0x58] ;  /* 0x0000580001167983 */ /* 0x000f220000100a00 */
[----:B------:R-:W-:Y:S01]  /*24740*/  HMMA.1688.F32.TF32 R4, R12, R26, R4 ;  /* 0x0000001a0c04723c */ /* 0x000fe20000081004 */
[----:B------:R-:W-:Y:S02]  /*24750*/  IMAD.MOV.U32 R2, RZ, RZ, R19 ;  /* 0x000000ffff027224 */ /* 0x000fe400078e0013 */
[----:B-1----:R-:W-:Y:S02]  /*24760*/  IMAD.MOV.U32 R9, RZ, RZ, R27 ;  /* 0x000000ffff097224 */ /* 0x002fe400078e001b */
[----:B--2---:R-:W-:Y:S01]  /*24770*/  IMAD.MOV.U32 R10, RZ, RZ, R18 ;  /* 0x000000ffff0a7224 */ /* 0x004fe200078e0012 */
[----:B----4-:R-:W-:Y:S11]  /*24780*/  STL.64 [R1+0x1788], R22 ;  /* 0x0017881601007387 */ /* 0x010ff60000100a00 */
[----:B------:R-:W-:Y:S06]  /*24790*/  @!UPT UIADD3 URZ, URZ, URZ, URZ ;  /* 0x0000003f3f3ff290 */ /* 0x000fec000fffe03f */
[----:B------:R-:W-:Y:S02]  /*247a0*/  STL.64 [R1+0x550], R4 ;  /* 0x0005500401007387 */ /* 0x000fe40000100a00 */
[----:B------:R-:W-:Y:S02]  /*247b0*/  STL.64 [R1+0x558], R6 ;  /* 0x0005580601007387 */ /* 0x000fe40000100a00 */
[----:B------:R-:W2:Y:S01]  /*247c0*/  LDL.LU R16, [R1+0x410] ;  /* 0x0004100001107983 */ /* 0x000ea20000300800 */
[----:B------:R-:W2:Y:S01]  /*247d0*/  LDL.LU R17, [R1+0x414] ;  /* 0x0004140001117983 */ /* 0x000ea20000300800 */
[----:B------:R-:W2:Y:S02]  /*247e0*/  LDL.LU R18, [R1+0x418] ;  /* 0x0004180001127983 */ /* 0x000ea40000300800 */
[----:B------:R-:W2:Y:S02]  /*247f0*/  LDL.LU R19, [R1+0x41c] ;  /* 0x00041c0001137983 */ /* 0x000ea40000300800 */
[----:B------:R1:W-:Y:S01]  /*24800*/  STL [R1+0x17f4], R10 ;  /* 0x0017f40a01007387 */ /* 0x0003e20000100800 */
[----:B------:R-:W-:Y:S04]  /*24810*/  STL [R1+0x17f0], R9 ;  /* 0x0017f00901007387 */ /* 0x000fe80000100800 */
[----:B-1----:R-:W2:Y:S01]  /*24820*/  LDL.64 R10, [R1+0xb8] ;  /* 0x0000b800010a7983 */ /* 0x002ea20000100a00 */
[----:B------:R-:W4:Y:S02]  /*24830*/  LDL.LU R4, [R1+0x3d0] ;  /* 0x0003d00001047983 */ /* 0x000f240000300800 */
[----:B------:R-:W4:Y:S02]  /*24840*/  LDL.LU R5, [R1+0x3d4] ;  /* 0x0003d40001057983 */ /* 0x000f240000300800 */
[----:B------:R-:W2:Y:S01]  /*24850*/  LDL.LU R6, [R1+0x3d8] ;  /* 0x0003d80001067983 */ /* 0x000ea20000300800 */
[----:B------:R-:W2:Y:S01]  /*24860*/  LDL.LU R7, [R1+0x3dc] ;  /* 0x0003dc0001077983 */ /* 0x000ea20000300800 */
[----:B------:R-:W-:-:S03]  /*24870*/  IMAD.MOV.U32 R0, RZ, RZ, R26 ;  /* 0x000000ffff007224 */ /* 0x000fc600078e001a */
[----:B--2---:R3:W-:Y:S01]  /*24880*/  STL.64 [R1+0x17b8], R6 ;  /* 0x0017b80601007387 */ /* 0x0047e20000100a00 */
[----:B----4-:R-:W-:Y:S02]  /*24890*/  STL.64 [R1+0x17b0], R4 ;  /* 0x0017b00401007387 */ /* 0x010fe40000100a00 */
[----:B------:R-:W2:Y:S02]  /*248a0*/  LDL.LU R24, [R1+0x400] ;  /* 0x0004000001187983 */ /* 0x000ea40000300800 */
[----:B------:R-:W2:Y:S01]  /*248b0*/  LDL.LU R25, [R1+0x404] ;  /* 0x0004040001197983 */ /* 0x000ea20000300800 */
[----:B------:R-:W2:Y:S01]  /*248c0*/  LDL.LU R26, [R1+0x408] ;  /* 0x00040800011a7983 */ /* 0x000ea20000300800 */
[----:B------:R-:W2:Y:S02]  /*248d0*/  LDL.LU R27, [R1+0x40c] ;  /* 0x00040c00011b7983 */ /* 0x000ea40000300800 */
[----:B---3--:R-:W-:Y:S02]  /*248e0*/  IMAD.MOV.U32 R6, RZ, RZ, R21 ;  /* 0x000000ffff067224 */ /* 0x008fe400078e0015 */
[----:B------:R-:W-:-:S05]  /*248f0*/  IMAD.MOV.U32 R7, RZ, RZ, R20 ;  /* 0x000000ffff077224 */ /* 0x000fca00078e0014 */
[----:B------:R1:W-:Y:S04]  /*24900*/  STL.64 [R1+0x17c8], R6 ;  /* 0x0017c80601007387 */ /* 0x0003e80000100a00 */
[----:B-1----:R-:W3:Y:S04]  /*24910*/  LDL.64 R6, [R1+0x98] ;  /* 0x0000980001067983 */ /* 0x002ee80000100a00 */
[----:B---3--:R1:W-:Y:S01]  /*24920*/  STL.64 [R1+0x17e0], R6 ;  /* 0x0017e00601007387 */ /* 0x0083e20000100a00 */
[----:B------:R-:W3:Y:S03]  /*24930*/  LDL.64 R22, [R1+0x68] ;  /* 0x0000680001167983 */ /* 0x000ee60000100a00 */
[----:B-1----:R-:W2:Y:S04]  /*24940*/  LDL.64 R6, [R1+0xa8] ;  /* 0x0000a80001067983 */ /* 0x002ea80000100a00 */
[----:B---3--:R1:W-:Y:S04]  /*24950*/  STL.64 [R1+0x17a0], R22 ;  /* 0x0017a01601007387 */ /* 0x0083e80000100a00 */
[----:B-1----:R-:W3:Y:S01]  /*24960*/  LDL.64 R22, [R1+0x78] ;  /* 0x0000780001167983 */ /* 0x002ee20000100a00 */
[----:B------:R-:W-:Y:S03]  /*24970*/  HMMA.1688.F32.TF32 R16, R12, R10, R16 ;  /* 0x0000000a0c10723c */ /* 0x000fe60000081010 */
[----:B---3--:R1:W-:Y:S01]  /*24980*/  STL.64 [R1+0x17c0], R22 ;  /* 0x0017c01601007387 */ /* 0x0083e20000100a00 */
[----:B------:R-:W3:Y:S02]  /*24990*/  LDL.LU R20, [R1+0x3e0] ;  /* 0x0003e00001147983 */ /* 0x000ee40000300800 */
[----:B------:R-:W3:Y:S01]  /*249a0*/  LDL.LU R21, [R1+0x3e4] ;  /* 0x0003e40001157983 */ /* 0x000ee20000300800 */
[----:B-1----:R-:W4:Y:S01]  /*249b0*/  LDL.LU R22, [R1+0x3e8] ;  /* 0x0003e80001167983 */ /* 0x002f220000300800 */
[----:B------:R-:W4:Y:S03]  /*249c0*/  LDL.LU R23, [R1+0x3ec] ;  /* 0x0003ec0001177983 */ /* 0x000f260000300800 */
[----:B----4-:R-:W-:Y:S01]  /*249d0*/  STL.64 [R1+0x17d8], R22 ;  /* 0x0017d81601007387 */ /* 0x010fe20000100a00 */
[----:B---3--:R1:W-:Y:S03]  /*249e0*/  STL.64 [R1+0x17d0], R20 ;  /* 0x0017d01401007387 */ /* 0x0083e60000100a00 */
[----:B-1----:R-:W3:Y:S01]  /*249f0*/  LDL.LU R20, [R1+0x3f0] ;  /* 0x0003f00001147983 */ /* 0x002ee20000300800 */
[----:B------:R-:W3:Y:S02]  /*24a00*/  LDL.LU R21, [R1+0x3f4] ;  /* 0x0003f40001157983 */ /* 0x000ee40000300800 */
[----:B------:R-:W3:Y:S02]  /*24a10*/  LDL.LU R22, [R1+0x3f8] ;  /* 0x0003f80001167983 */ /* 0x000ee40000300800 */
[----:B------:R-:W3:Y:S03]  /*24a20*/  LDL.LU R23, [R1+0x3fc] ;  /* 0x0003fc0001177983 */ /* 0x000ee60000300800 */
[----:B------:R-:W-:Y:S01]  /*24a30*/  STL.64 [R1+0xae0], R16 ;  /* 0x000ae01001007387 */ /* 0x000fe20000100a00 */
[----:B------:R1:W-:Y:S02]  /*24a40*/  STL.64 [R1+0xae8], R18 ;  /* 0x000ae81201007387 */ /* 0x0003e40000100a00 */
[----:B-1----:R-:W-:-:S02]  /*24a50*/  IMAD.MOV.U32 R19, RZ, RZ, R10 ;  /* 0x000000ffff137224 */ /* 0x002fc400078e000a */
[----:B------:R-:W4:Y:S01]  /*24a60*/  LDL.LU R10, [R1+0x17f4] ;  /* 0x0017f400010a7983 */ /* 0x000f220000300800 */
[----:B------:R-:W3:Y:S01]  /*24a70*/  LDL.LU R9, [R1+0x17f0] ;  /* 0x0017f00001097983 */ /* 0x000ee20000300800 */
[----:B--2---:R-:W-:Y:S02]  /*24a80*/  HMMA.1688.F32.TF32 R24, R12, R6, R24 ;  /* 0x000000060c18723c */ /* 0x004fe40000081018 */
[----:B----4-:R-:W-:Y:S01]  /*24a90*/  STL.64 [R1+0x1780], R10 ;  /* 0x0017800a01007387 */ /* 0x010fe20000100a00 */
[----:B---3--:R1:W-:Y:S02]  /*24aa0*/  STL [R1+0x1778], R9 ;  /* 0x0017780901007387 */ /* 0x0083e40000100800 */
[----:B------:R-:W2:Y:S01]  /*24ab0*/  LDL.LU R8, [R1+0x3b0] ;  /* 0x0003b00001087983 */ /* 0x000ea20000300800 */
[----:B-1----:R-:W2:Y:S01]  /*24ac0*/  LDL.LU R9, [R1+0x3b4] ;  /* 0x0003b40001097983 */ /* 0x002ea20000300800 */
[----:B------:R-:W3:Y:S02]  /*24ad0*/  LDL.LU R10, [R1+0x3b8] ;  /* 0x0003b800010a7983 */ /* 0x000ee40000300800 */
[----:B------:R-:W3:Y:S02]  /*24ae0*/  LDL.LU R11, [R1+0x3bc] ;  /* 0x0003bc00010b7983 */ /* 0x000ee40000300800 */
[----:B---3--:R-:W-:Y:S01]  /*24af0*/  STL.64 [R1+0x1798], R10 ;  /* 0x0017980a01007387 */ /* 0x008fe20000100a00 */
[----:B--2---:R1:W-:Y:S03]  /*24b00*/  STL.64 [R1+0x1790], R8 ;  /* 0x0017900801007387 */ /* 0x0043e60000100a00 */
[----:B-1----:R-:W2:Y:S01]  /*24b10*/  LDL.LU R8, [R1+0x3c0] ;  /* 0x0003c00001087983 */ /* 0x002ea20000300800 */
[----:B------:R-:W2:Y:S02]  /*24b20*/  LDL.LU R9, [R1+0x3c4] ;  /* 0x0003c40001097983 */ /* 0x000ea40000300800 */
[----:B------:R-:W2:Y:S02]  /*24b30*/  LDL.LU R10, [R1+0x3c8] ;  /* 0x0003c800010a7983 */ /* 0x000ea40000300800 */
[----:B------:R-:W2:Y:S03]  /*24b40*/  LDL.LU R11, [R1+0x3cc] ;  /* 0x0003cc00010b7983 */ /* 0x000ea60000300800 */
[----:B------:R1:W-:Y:S01]  /*24b50*/  STL.64 [R1+0xad0], R24 ;  /* 0x000ad01801007387 */ /* 0x0003e20000100a00 */
[----:B------:R3:W-:Y:S02]  /*24b60*/  STL.64 [R1+0xad8], R26 ;  /* 0x000ad81a01007387 */ /* 0x0007e40000100a00 */
[----:B-1----:R-:W-:Y:S01]  /*24b70*/  IMAD.MOV.U32 R25, RZ, RZ, R6 ;  /* 0x000000ffff197224 */ /* 0x002fe200078e0006 */
[----:B---3--:R-:W3:Y:S01]  /*24b80*/  LDL.LU.64 R26, [R1+0x17e8] ;  /* 0x0017e800011a7983 */ /* 0x008ee20000300a00 */
[----:B------:R-:W-:-:S02]  /*24b90*/  IMAD.MOV.U32 R24, RZ, RZ, R7 ;  /* 0x000000ffff187224 */ /* 0x000fc400078e0007 */
[----:B------:R-:W4:Y:S02]  /*24ba0*/  LDL.LU.64 R6, [R1+0x17e0] ;  /* 0x0017e00001067983 */ /* 0x000f240000300a00 */
[C---:B----4-:R-:W-:Y:S01]  /*24bb0*/  HMMA.1688.F32.TF32 R20, R12.reuse, R6, R20 ;  /* 0x000000060c14723c */ /* 0x050fe20000081014 */
[----:B---3--:R-:W-:Y:S01]  /*24bc0*/  STL.64 [R1+0x1768], R26 ;  /* 0x0017681a01007387 */ /* 0x008fe20000100a00 */
[----:B------:R1:W-:Y:S02]  /*24bd0*/  STL.64 [R1+0x1760], R24 ;  /* 0x0017601801007387 */ /* 0x0003e40000100a00 */
[----:B------:R-:W-:Y:S02]  /*24be0*/  IMAD.MOV.U32 R16, RZ, RZ, R6 ;  /* 0x000000ffff107224 */ /* 0x000fe400078e0006 */
[----:B------:R-:W-:Y:S01]  /*24bf0*/  IMAD.MOV.U32 R18, RZ, RZ, R7 ;  /* 0x000000ffff127224 */ /* 0x000fe200078e0007 */
[----:B-1----:R-:W3:Y:S01]  /*24c00*/  LDL.LU R24, [R1+0x3a0] ;  /* 0x0003a00001187983 */ /* 0x002ee20000300800 */
[----:B------:R-:W3:Y:S02]  /*24c10*/  LDL.LU R25, [R1+0x3a4] ;  /* 0x0003a40001197983 */ /* 0x000ee40000300800 */
[----:B------:R-:W3:Y:S02]  /*24c20*/  LDL.LU R26, [R1+0x3a8] ;  /* 0x0003a800011a7983 */ /* 0x000ee40000300800 */
[----:B------:R-:W3:Y:S11]  /*24c30*/  LDL.LU R27, [R1+0x3ac] ;  /* 0x0003ac00011b7983 */ /* 0x000ef60000300800 */
[----:B------:R-:W-:Y:S01]  /*24c40*/  STL.64 [R1+0xac0], R20 ;  /* 0x000ac01401007387 */ /* 0x000fe20000100a00 */
[----:B------:R1:W-:Y:S03]  /*24c50*/  STL.64 [R1+0xac8], R22 ;  /* 0x000ac81601007387 */ /* 0x0003e60000100a00 */
[----:B-1----:R-:W4:Y:S01]  /*24c60*/  LDL.LU.64 R22, [R1+0x17d8] ;  /* 0x0017d80001167983 */ /* 0x002f220000300a00 */
[----:B------:R-:W4:Y:S02]  /*24c70*/  LDL.LU.64 R20, [R1+0x17d0] ;  /* 0x0017d00001147983 */ /* 0x000f240000300a00 */
[----:B------:R-:W4:Y:S02]  /*24c80*/  LDL.LU.64 R6, [R1+0x17c8] ;  /* 0x0017c80001067983 */ /* 0x000f240000300a00 */
[C---:B----4-:R-:W-:Y:S01]  /*24c90*/  HMMA.1688.F32.TF32 R4, R12.reuse, R6, R20 ;  /* 0x000000060c04723c */ /* 0x050fe20000081014 */
[----:B------:R-:W4:Y:S11]  /*24ca0*/  LDL.LU.64 R22, [R1+0x17c0] ;  /* 0x0017c00001167983 */ /* 0x000f360000300a00 */
[----:B------:R-:W-:Y:S11]  /*24cb0*/  @!UPT UIADD3 URZ, URZ, URZ, URZ ;  /* 0x0000003f3f3ff290 */ /* 0x000ff6000fffe03f */
        /* <DEDUP_REMOVED lines=8> */
[----:B------:R4:W-:Y:S02]  /*24d40*/  STL.64 [R1+0xaa8], R6 ;  /* 0x000aa80601007387 */ /* 0x0009e40000100a00 */
[----:B-1----:R-:W-:Y:S01]  /*24d50*/  IMAD.MOV.U32 R5, RZ, RZ, R22 ;  /* 0x000000ffff057224 */ /* 0x002fe200078e0016 */
[----:B----4-:R-:W4:Y:S01]  /*24d60*/  LDL.LU.64 R6, [R1+0x17a8] ;  /* 0x0017a80001067983 */ /* 0x010f220000300a00 */
[----:B------:R-:W-:Y:S02]  /*24d70*/  IMAD.MOV.U32 R4, RZ, RZ, R23 ;  /* 0x000000ffff047224 */ /* 0x000fe400078e0017 */
[----:B------:R-:W2:Y:S02]  /*24d80*/  LDL.LU.64 R22, [R1+0x17a0] ;  /* 0x0017a00001167983 */ /* 0x000ea40000300a00 */
[----:B--2---:R-:W-:Y:S01]  /*24d90*/  HMMA.1688.F32.TF32 R8, R12, R22, R8 ;  /* 0x000000160c08723c */ /* 0x004fe20000081008 */
[----:B----4-:R-:W-:Y:S01]  /*24da0*/  STL.64 [R1+0x1758], R6 ;  /* 0x0017580601007387 */ /* 0x010fe20000100a00 */
[----:B------:R1:W-:Y:S02]  /*24db0*/  STL.64 [R1+0x1750], R4 ;  /* 0x0017500401007387 */ /* 0x0003e40000100a00 */
[----:B------:R-:W-:-:S02]  /*24dc0*/  IMAD.MOV.U32 R28, RZ, RZ, R22 ;  /* 0x000000ffff1c7224 */ /* 0x000fc400078e0016 */
[----:B------:R-:W-:Y:S01]  /*24dd0*/  IMAD.MOV.U32 R3, RZ, RZ, R23 ;  /* 0x000000ffff037224 */ /* 0x000fe200078e0017 */
[----:B-1----:R-:W2:Y:S01]  /*24de0*/  LDL.LU R4, [R1+0x390] ;  /* 0x0003900001047983 */ /* 0x002ea20000300800 */
[----:B------:R-:W2:Y:S02]  /*24df0*/  LDL.LU R5, [R1+0x394] ;  /* 0x0003940001057983 */ /* 0x000ea40000300800 */
[----:B------:R-:W2:Y:S02]  /*24e00*/  LDL.LU R6, [R1+0x398] ;  /* 0x0003980001067983 */ /* 0x000ea40000300800 */
[----:B------:R-:W2:Y:S11]  /*24e10*/  LDL.LU R7, [R1+0x39c] ;  /* 0x00039c0001077983 */ /* 0x000eb60000300800 */
[----:B------:R-:W-:Y:S01]  /*24e20*/  STL.64 [R1+0xa90], R8 ;  /* 0x000a900801007387 */ /* 0x000fe20000100a00 */
[----:B------:R1:W-:Y:S03]  /*24e30*/  STL.64 [R1+0xa98], R10 ;  /* 0x000a980a01007387 */ /* 0x0003e60000100a00 */
[----:B-1----:R-:W4:Y:S01]  /*24e40*/  LDL.LU.64 R10, [R1+0x1798] ;  /* 0x00179800010a7983 */ /* 0x002f220000300a00 */
[----:B------:R-:W4:Y:S02]  /*24e50*/  LDL.LU.64 R8, [R1+0x1790] ;  /* 0x0017900001087983 */ /* 0x000f240000300a00 */
[----:B------:R-:W4:Y:S02]  /*24e60*/  LDL.LU.64 R22, [R1+0x1788] ;  /* 0x0017880001167983 */ /* 0x000f240000300a00 */
[C---:B----4-:R-:W-:Y:S01]  /*24e70*/  HMMA.1688.F32.TF32 R8, R12.reuse, R22, R8 ;  /* 0x000000160c08723c */ /* 0x050fe20000081008 */
[----:B------:R-:W-:Y:S11]  /*24e80*/  IMAD.MOV.U32 R17, RZ, RZ, R23 ;  /* 0x000000ffff117224 */ /* 0x000ff600078e0017 */
[----:B------:R-:W-:Y:S11]  /*24e90*/  @!UPT UIADD3 URZ, URZ, URZ, URZ ;  /* 0x0000003f3f3ff290 */ /* 0x000ff6000fffe03f */
[----:B------:R1:W-:Y:S01]  /*24ea0*/  STL.64 [R1+0xa80], R8 ;  /* 0x000a800801007387 */ /* 0x0003e20000100a00 */
[----:B------:R4:W-:Y:S02]  /*24eb0*/  STL.64 [R1+0xa88], R10 ;  /* 0x000a880a01007387 */ /* 0x0009e40000100a00 */
[----:B-1----:R-:W-:Y:S01]  /*24ec0*/  IMAD.MOV.U32 R8, RZ, RZ, R22 ;  /* 0x000000ffff087224 */ /* 0x002fe200078e0016 */
[----:B----4-:R-:W4:Y:S01]  /*24ed0*/  LDL.LU.64 R10, [R1+0x1780] ;  /* 0x00178000010a7983 */ /* 0x010f220000300a00 */
[----:B------:R-:W2:Y:S02]  /*24ee0*/  LDL.LU R9, [R1+0x1778] ;  /* 0x0017780001097983 */ /* 0x000ea40000300800 */
[----:B------:R-:W3:Y:S02]  /*24ef0*/  LDL.LU.64 R22, [R1+0x1770] ;  /* 0x0017700001167983 */ /* 0x000ee40000300a00 */
[C---:B---3--:R-:W-:Y:S11]  /*24f00*/  HMMA.1688.F32.TF32 R24, R12.reuse, R22, R24 ;  /* 0x000000160c18723c */ /* 0x048ff60000081018 */
[----:B------:R-:W-:Y:S11]  /*24f10*/  @!UPT UIADD3 URZ, URZ, URZ, URZ ;  /* 0x0000003f3f3ff290 */ /* 0x000ff6000fffe03f */
[----:B------:R-:W-:Y:S01]  /*24f20*/  @!UPT UIADD3 URZ, URZ, URZ, URZ ;  /* 0x0000003f3f3ff290 */ /* 0x000fe2000fffe03f */
[----:B------:R-:W-:Y:S01]  /*24f30*/  STL.64 [R1+0xa70], R24 ;  /* 0x000a701801007387 */ /* 0x000fe20000100a00 */
[----:B------:R1:W-:Y:S03]  /*24f40*/  STL.64 [R1+0xa78], R26 ;  /* 0x000a781a01007387 */ /* 0x0003e60000100a00 */
[----:B-1----:R-:W2:Y:S01]  /*24f50*/  LDL.LU.64 R26, [R1+0x1768] ;  /* 0x00176800011a7983 */ /* 0x002ea20000300a00 */
[----:B------:R-:W3:Y:S02]  /*24f60*/  LDL.LU.64 R24, [R1+0x1760] ;  /* 0x0017600001187983 */ /* 0x000ee40000300a00 */
[----:B------:R1:W-:Y:S02]  /*24f70*/  STL.64 [R1+0x1648], R22 ;  /* 0x0016481601007387 */ /* 0x0003e40000100a00 */
[----:B------:R-:W3:Y:S01]  /*24f80*/  LDL.LU R20, [R1+0x1b0] ;  /* 0x0001b00001147983 */ /* 0x000ee20000300800 */
[----:B------:R-:W3:Y:S04]  /*24f90*/  LDL.LU R21, [R1+0x1b4] ;  /* 0x0001b40001157983 */ /* 0x000ee80000300800 */
[----:B-1----:R-:W3:Y:S01]  /*24fa0*/  LDL.LU R22, [R1+0x1b8] ;  /* 0x0001b80001167983 */ /* 0x002ee20000300800 */
[----:B------:R-:W3:Y:S01]  /*24fb0*/  LDL.LU R23, [R1+0x1bc] ;  /* 0x0001bc0001177983 */ /* 0x000ee20000300800 */
[----:B--2---:R-:W-:Y:S11]  /*24fc0*/  HMMA.1688.F32.TF32 R4, R12, R26, R4 ;  /* 0x0000001a0c04723c */ /* 0x004ff60000081004 */
[----:B------:R-:W-:Y:S11]  /*24fd0*/  @!UPT UIADD3 URZ, URZ, URZ, URZ ;  /* 0x0000003f3f3ff290 */ /* 0x000ff6000fffe03f */
[----:B------:R-:W-:Y:S01]  /*24fe0*/  @!UPT UIADD3 URZ, URZ, URZ, URZ ;  /* 0x0000003f3f3ff290 */ /* 0x000fe2000fffe03f */
[----:B------:R-:W-:Y:S01]  /*24ff0*/  STL.64 [R1+0xb10], R4 ;  /* 0x000b100401007387 */ /* 0x000fe20000100a00 */
[----:B------:R1:W-:Y:S03]  /*25000*/  STL.64 [R1+0xb18], R6 ;  /* 0x000b180601007387 */ /* 0x0003e60000100a00 */
[----:B-1----:R-:W3:Y:S01]  /*25010*/  LDL.LU.64 R6, [R1+0x1758] ;  /* 0x0017580001067983 */ /* 0x002ee20000300a00 */
[----:B------:R-:W2:Y:S02]  /*25020*/  LDL.LU.64 R4, [R1+0x1750] ;  /* 0x0017500001047983 */ /* 0x000ea40000300a00 */
[----:B------:R1:W-:Y:S02]  /*25030*/  STL.64 [R1+0x1600], R26 ;  /* 0x0016001a01007387 */ /* 0x0003e40000100a00 */
[----:B-1----:R-:W-:Y:S02]  /*25040*/  IMAD.MOV.U32 R26, RZ, RZ, R8 ;  /* 0x000000ffff1a7224 */ /* 0x002fe400078e0008 */
[----:B------:R-:W-:Y:S01]  /*25050*/  IMAD.MOV.U32 R27, RZ, RZ, R17 ;  /* 0x000000ffff1b7224 */ /* 0x000fe200078e0011 */
[----:B------:R-:W4:Y:S01]  /*25060*/  LDL.LU R8, [R1+0x1748] ;  /* 0x0017480001087983 */ /* 0x000f220000300800 */
[----:B------:R-:W4:Y:S03]  /*25070*/  LDL.LU R17, [R1+0x1744] ;  /* 0x0017440001117983 */ /* 0x000f260000300800 */
[----:B------:R1:W-:Y:S02]  /*25080*/  STL.64 [R1+0x1610], R26 ;  /* 0x0016101a01007387 */ /* 0x0003e40000100a00 */
[----:B-1----:R-:W-:-:S02]  /*25090*/  IMAD.MOV.U32 R26, RZ, RZ, R28 ;  /* 0x000000ffff1a7224 */ /* 0x002fc400078e001c */
[----:B------:R-:W-:Y:S01]  /*250a0*/  IMAD.MOV.U32 R27, RZ, RZ, R3 ;  /* 0x000000ffff1b7224 */ /* 0x000fe200078e0003 */
[----:B------:R-:W4:Y:S01]  /*250b0*/  LDL.LU R28, [R1+0x1740] ;  /* 0x00174000011c7983 */ /* 0x000f220000300800 */
[----:B------:R-:W4:Y:S03]  /*250c0*/  LDL.LU R3, [R1+0x173c] ;  /* 0x00173c0001037983 */ /* 0x000f260000300800 */
[----:B------:R2:W-:Y:S01]  /*250d0*/  STL.64 [R1+0x1628], R26 ;  /* 0x0016281a01007387 */ /* 0x0005e20000100a00 */
[----:B---3--:R-:W-:Y:S01]  /*250e0*/  HMMA.1688.F32.TF32 R12, R12, R6, R20 ;  /* 0x000000060c0c723c */ /* 0x008fe20000081014 */
[----:B--2---:R-:W-:Y:S02]  /*250f0*/  IMAD.MOV.U32 R26, RZ, RZ, R5 ;  /* 0x000000ffff1a7224 */ /* 0x004fe400078e0005 */
[----:B------:R-:W-:Y:S11]  /*25100*/  IMAD.MOV.U32 R27, RZ, RZ, R4 ;  /* 0x000000ffff1b7224 */ /* 0x000ff600078e0004 */
[----:B------:R-:W-:Y:S09]  /*25110*/  @!UPT UIADD3 URZ, URZ, URZ, URZ ;  /* 0x0000003f3f3ff290 */ /* 0x000ff2000fffe03f */
[----:B------:R-:W-:Y:S01]  /*25120*/  STL.64 [R1+0xb00], R12 ;  /* 0x000b000c01007387 */ /* 0x000fe20000100a00 */
[----:B------:R-:W-:Y:S02]  /*25130*/  STL.64 [R1+0xb08], R14 ;  /* 0x000b080e01007387 */ /* 0x000fe40000100a00 */
[----:B------:R-:W-:Y:S02]  /*25140*/  STL.64 [R1+0x1640], R26 ;  /* 0x0016401a01007387 */ /* 0x000fe40000100a00 */
[----:B------:R1:W-:Y:S01]  /*25150*/  STL.64 [R1+0x1608], R6 ;  /* 0x0016080601007387 */ /* 0x0003e20000100a00 */
[----:B------:R-:W2:Y:S01]  /*25160*/  LDL.LU R4, [R1+0x320] ;  /* 0x0003200001047983 */ /* 0x000ea20000300800 */
[----:B------:R-:W2:Y:S03]  /*25170*/  LDL.LU R5, [R1+0x324] ;  /* 0x0003240001057983 */ /* 0x000ea60000300800 */
[----:B-1----:R-:W3:Y:S01]  /*25180*/  LDL.LU R6, [R1+0x328] ;  /* 0x0003280001067983 */ /* 0x002ee20000300800 */
[----:B------:R-:W3:Y:S02]  /*25190*/  LDL.LU R7, [R1+0x32c] ;  /* 0x00032c0001077983 */ /* 0x000ee40000300800 */
[----:B------:R-:W2:Y:S02]  /*251a0*/  LDL.LU R20, [R1+0x350] ;  /* 0x0003500001147983 */ /* 0x000ea40000300800 */
[----:B------:R-:W2:Y:S01]  /*251b0*/  LDL.LU R21, [R1+0x354] ;  /* 0x0003540001157983 */ /* 0x000ea20000300800 */
[----:B------:R-:W2:Y:S01]  /*251c0*/  LDL.LU R22, [R1+0x358] ;  /* 0x0003580001167983 */ /* 0x000ea20000300800 */
[----:B------:R-:W2:Y:S03]  /*251d0*/  LDL.LU R23, [R1+0x35c] ;  /* 0x00035c0001177983 */ /* 0x000ea60000300800 */
[----:B--2---:R1:W-:Y:S01]  /*251e0*/  STL.64 [R1+0x1658], R22 ;  /* 0x0016581601007387 */ /* 0x0043e20000100a00 */
[----:B------:R-:W-:Y:S02]  /*251f0*/  STL.64 [R1+0x1650], R20 ;  /* 0x0016501401007387 */ /* 0x000fe40000100a00 */
[----:B-1----:R-:W-:-:S02]  /*25200*/  IMAD.MOV.U32 R22, RZ, RZ, R16 ;  /* 0x000000ffff167224 */ /* 0x002fc400078e0010 */
[----:B------:R-:W-:Y:S01]  /*25210*/  IMAD.MOV.U32 R23, RZ, RZ, R18 ;  /* 0x000000ffff177224 */ /* 0x000fe200078e0012 */
[----:B------:R-:W2:Y:S01]  /*25220*/  LDL.LU R16, [R1+0x1738] ;  /* 0x0017380001107983 */ /* 0x000ea20000300800 */
[----:B------:R-:W2:Y:S03]  /*25230*/  LDL.LU R18, [R1+0x1734] ;  /* 0x0017340001127983 */ /* 0x000ea60000300800 */
[----:B------:R1:W-:Y:S02]  /*25240*/  STL.64 [R1+0x1668], R22 ;  /* 0x0016681601007387 */ /* 0x0003e40000100a00 */
[----:B-1----:R-:W-:Y:S02]  /*25250*/  IMAD.MOV.U32 R22, RZ, RZ, R25 ;  /* 0x000000ffff167224 */ /* 0x002fe400078e0019 */
[----:B------:R-:W-:-:S05]  /*25260*/  IMAD.MOV.U32 R23, RZ, RZ, R24 ;  /* 0x000000ffff177224 */ /* 0x000fca00078e0018 */
[----:B------:R-:W-:Y:S01]  /*25270*/  STL.64 [R1+0x1680], R22 ;  /* 0x0016801601007387 */ /* 0x000fe20000100a00 */
[----:B------:R-:W2:Y:S03]  /*25280*/  LDL.64 R26, [R1+0x88] ;  /* 0x00008800011a7983 */ /* 0x000ea60000100a00 */
[----:B--2---:R1:W-:Y:S01]  /*25290*/  STL.64 [R1+0x1660], R26 ;  /* 0x0016601a01007387 */ /* 0x0043e20000100a00 */
[----:B------:R-:W2:Y:S02]  /*252a0*/  LDL.LU R24, [R1+0x360] ;  /* 0x0003600001187983 */ /* 0x000ea40000300800 */
[----:B------:R-:W2:Y:S01]  /*252b0*/  LDL.LU R25, [R1+0x364] ;  /* 0x0003640001197983 */ /* 0x000ea20000300800 */
[----:B-1----:R-:W2:Y:S01]  /*252c0*/  LDL.LU R26, [R1+0x368] ;  /* 0x00036800011a7983 */ /* 0x002ea20000300800 */
[----:B------:R-:W2:Y:S02]  /*252d0*/  LDL.LU R27, [R1+0x36c] ;  /* 0x00036c00011b7983 */ /* 0x000ea40000300800 */
[----:B------:R-:W-:-:S02]  /*252e0*/  IMAD.MOV.U32 R22, RZ, RZ, R19 ;  /* 0x000000ffff167224 */ /* 0x000fc400078e0013 */
[----:B----4-:R-:W-:Y:S01]  /*252f0*/  IMAD.MOV.U32 R23, RZ, RZ, R11 ;  /* 0x000000ffff177224 */ /* 0x010fe200078e000b */
[----:B------:R-:W4:Y:S01]  /*25300*/  LDL.LU R19, [R1+0x1730] ;  /* 0x0017300001137983 */ /* 0x000f220000300800 */
[----:B------:R-:W4:Y:S03]  /*25310*/  LDL.LU R11, [R1+0x172c] ;  /* 0x00172c00010b7983 */ /* 0x000f260000300800 */
[----:B------:R-:W-:Y:S04]  /*25320*/  STL.64 [R1+0x1698], R22 ;  /* 0x0016981601007387 */ /* 0x000fe80000100a00 */
[----:B--2---:R-:W-:Y:S01]  /*25330*/  STL.64 [R1+0x1678], R26 ;  /* 0x0016781a01007387 */ /* 0x004fe20000100a00 */
[----:B------:R1:W-:Y:S03]  /*25340*/  STL.64 [R1+0x1670], R24 ;  /* 0x0016701801007387 */ /* 0x0003e60000100a00 */
[----:B-1----:R-:W2:Y:S01]  /*25350*/  LDL.LU R24, [R1+0x370] ;  /* 0x0003700001187983 */ /* 0x002ea20000300800 */
[----:B------:R-:W2:Y:S02]  /*25360*/  LDL.LU R25, [R1+0x374] ;  /* 0x0003740001197983 */ /* 0x000ea40000300800 */
[----:B------:R-:W2:Y:S02]  /*25370*/  LDL.LU R26, [R1+0x378] ;  /* 0x00037800011a7983 */ /* 0x000ea40000300800 */
[----:B------:R-:W2:Y:S02]  /*25380*/  LDL.LU R27, [R1+0x37c] ;  /* 0x00037c00011b7983 */ /* 0x000ea40000300800 */
[----:B------:R-:W-:-:S02]  /*25390*/  IMAD.MOV.U32 R22, RZ, RZ, R0 ;  /* 0x000000ffff167224 */ /* 0x000fc400078e0000 */
[----:B------:R-:W-:Y:S01]  /*253a0*/  IMAD.MOV.U32 R23, RZ, RZ, R9 ;  /* 0x000000ffff177224 */ /* 0x000fe200078e0009 */
[----:B------:R-:W3:Y:S01]  /*253b0*/  LDL.LU R0, [R1+0x1728] ;  /* 0x0017280001007983 */ /* 0x000ee20000300800 */
[----:B------:R-:W4:Y:S03]  /*253c0*/  LDL.LU R9, [R1+0x1724] ;  /* 0x0017240001097983 */ /* 0x000f260000300800 */
[----:B------:R-:W-:Y:S04]  /*253d0*/  STL.64 [R1+0x16b0], R22 ;  /* 0x0016b01601007387 */ /* 0x000fe80000100a00 */
[----:B--2---:R-:W-:Y:S01]  /*253e0*/  STL.64 [R1+0x1690], R26 ;  /* 0x0016901a01007387 */ /* 0x004fe20000100a00 */
[----:B------:R1:W-:Y:S03]  /*253f0*/  STL.64 [R1+0x1688], R24 ;  /* 0x0016881801007387 */ /* 0x0003e60000100a00 */
[----:B---3--:R-:W-:Y:S04]  /*25400*/  LDS R15, [R0+0xe300] ;  /* 0x00e30000000f7984 */ /* 0x008fe80000000800 */
[----:B------:R-:W-:Y:S04]  /*25410*/  LDS R13, [R0+0xc300] ;  /* 0x00c30000000d7984 */ /* 0x000fe80000000800 */
        /* <DEDUP_REMOVED lines=8> */
[----:B------:R-:W-:Y:S04]  /*254a0*/  STL.64 [R1+0x16c8], R22 ;  /* 0x0016c81601007387 */ /* 0x000fe80000100a00 */
[----:B---3--:R-:W-:Y:S01]  /*254b0*/  STL.64 [R1+0x16a8], R26 ;  /* 0x0016a81a01007387 */ /* 0x008fe20000100a00 */
[----:B--2---:R1:W-:Y:S03]  /*254c0*/  STL.64 [R1+0x16a0], R24 ;  /* 0x0016a01801007387 */ /* 0x0043e60000100a00 */
[----:B----4-:R-:W2:Y:S04]  /*254d0*/  LDS R14, [R2+0xe300] ;  /* 0x00e30000020e7984 */ /* 0x010ea80000000800 */
[----:B------:R-:W3:Y:S04]  /*254e0*/  LDS R12, [R2+0xc300] ;  /* 0x00c30000020c7984 */ /* 0x000ee80000000800 */
[----:B-1----:R-:W4:Y:S01]  /*254f0*/  LDL.LU R24, [R1+0x580] ;  /* 0x0005800001187983 */ /* 0x002f220000300800 */
[----:B------:R-:W4:Y:S02]  /*25500*/  LDL.LU R25, [R1+0x584] ;  /* 0x0005840001197983 */ /* 0x000f240000300800 */
[----:B------:R-:W2:Y:S02]  /*25510*/  LDL.LU R26, [R1+0x588] ;  /* 0x00058800011a7983 */ /* 0x000ea40000300800 */
[----:B------:R-:W2:Y:S02]  /*25520*/  LDL.LU R27, [R1+0x58c] ;  /* 0x00058c00011b7983 */ /* 0x000ea40000300800 */
[----:B------:R-:W-:-:S02]  /*25530*/  IMAD.MOV.U32 R22, RZ, RZ, R8 ;  /* 0x000000ffff167224 */ /* 0x000fc400078e0008 */
[----:B------:R-:W-:Y:S01]  /*25540*/  IMAD.MOV.U32 R23, RZ, RZ, R29 ;  /* 0x000000ffff177224 */ /* 0x000fe200078e001d */
[----:B------:R-:W3:Y:S04]  /*25550*/  LDL.LU R8, [R1+0x1718] ;  /* 0x0017180001087983 */ /* 0x000ee80000300800 */
[----:B------:R-:W-:Y:S04]  /*25560*/  STL.64 [R1+0x16e0], R22 ;  /* 0x0016e01601007387 */ /* 0x000fe80000100a00 */
[----:B--2---:R-:W-:Y:S01]  /*25570*/  STL.64 [R1+0x16c0], R26 ;  /* 0x0016c01a01007387 */ /* 0x004fe20000100a00 */
[----:B----4-:R1:W-:Y:S03]  /*25580*/  STL.64 [R1+0x16b8], R24 ;  /* 0x0016b81801007387 */ /* 0x0103e60000100a00 */
[----:B-1----:R-:W2:Y:S01]  /*25590*/  LDL.LU R24, [R1+0x5d0] ;  /* 0x0005d00001187983 */ /* 0x002ea20000300800 */
[----:B------:R-:W2:Y:S02]  /*255a0*/  LDL.LU R25, [R1+0x5d4] ;  /* 0x0005d40001197983 */ /* 0x000ea40000300800 */
[----:B------:R-:W4:Y:S02]  /*255b0*/  LDL.LU R26, [R1+0x5d8] ;  /* 0x0005d800011a7983 */ /* 0x000f240000300800 */
[----:B------:R-:W4:Y:S02]  /*255c0*/  LDL.LU R27, [R1+0x5dc] ;  /* 0x0005dc00011b7983 */ /* 0x000f240000300800 */
[----:B------:R-:W-:-:S02]  /*255d0*/  IMAD.MOV.U32 R22, RZ, RZ, R28 ;  /* 0x000000ffff167224 */ /* 0x000fc400078e001c */
[----:B------:R-:W-:-:S05]  /*255e0*/  IMAD.MOV.U32 R23, RZ, RZ, R17 ;  /* 0x000000ffff177224 */ /* 0x000fca00078e0011 */
[----:B------:R1:W-:Y:S02]  /*255f0*/  STL.64 [R1+0x16f8], R22 ;  /* 0x0016f81601007387 */ /* 0x0003e40000100a00 */
[----:B-1----:R-:W-:Y:S02]  /*25600*/  IMAD.MOV.U32 R22, RZ, RZ, R16 ;  /* 0x000000ffff167224 */ /* 0x002fe400078e0010 */
[----:B------:R-:W-:-:S05]  /*25610*/  IMAD.MOV.U32 R23, RZ, RZ, R3 ;  /* 0x000000ffff177224 */ /* 0x000fca00078e0003 */
[----:B------:R-:W-:Y:S04]  /*25620*/  STL.64 [R1+0x1710], R22 ;  /* 0x0017101601007387 */ /* 0x000fe80000100a00 */
[----:B----4-:R-:W-:Y:S01]  /*25630*/  STL.64 [R1+0x16d8], R26 ;  /* 0x0016d81a01007387 */ /* 0x010fe20000100a00 */
[----:B--2---:R1:W-:Y:S03]  /*25640*/  STL.64 [R1+0x16d0], R24 ;  /* 0x0016d01801007387 */ /* 0x0043e60000100a00 */
[----:B-1----:R-:W2:Y:S01]  /*25650*/  LDL.LU R24, [R1+0x640] ;  /* 0x0006400001187983 */ /* 0x002ea20000300800 */
[----:B------:R-:W2:Y:S02]  /*25660*/  LDL.LU R25, [R1+0x644] ;  /* 0x0006440001197983 */ /* 0x000ea40000300800 */
[----:B------:R-:W4:Y:S02]  /*25670*/  LDL.LU R26, [R1+0x648] ;  /* 0x00064800011a7983 */ /* 0x000f240000300800 */
[----:B------:R-:W4:Y:S01]  /*25680*/  LDL.LU R27, [R1+0x64c] ;  /* 0x00064c00011b7983 */ /* 0x000f220000300800 */
[----:B------:R-:W3:Y:S01]  /*25690*/  LDL.LU R20, [R1+0x780] ;  /* 0x0007800001147983 */ /* 0x000ee20000300800 */
[----:B------:R-:W3:Y:S02]  /*256a0*/  LDL.LU R21, [R1+0x784] ;  /* 0x0007840001157983 */ /* 0x000ee40000300800 */
[----:B------:R-:W3:Y:S02]  /*256b0*/  LDL.LU R22, [R1+0x788] ;  /* 0x0007880001167983 */ /* 0x000ee40000300800 */
[----:B------:R-:W3:Y:S01]  /*256c0*/  LDL.LU R23, [R1+0x78c] ;  /* 0x00078c0001177983 */ /* 0x000ee20000300800 */
[----:B----4-:R-:W-:Y:S01]  /*256d0*/  STL.64 [R1+0x16f0], R26 ;  /* 0x0016f01a01007387 */ /* 0x010fe20000100a00 */
[----:B--2---:R1:W-:Y:S03]  /*256e0*/  STL.64 [R1+0x16e8], R24 ;  /* 0x0016e81801007387 */ /* 0x0043e60000100a00 */
        /* <DEDUP_REMOVED lines=9> */
[----:B------:R-:W2:Y:S01]  /*25780*/  LDL.LU R27, [R1+0x70c] ;  /* 0x00070c00011b7983 */ /* 0x000ea20000300800 */
[----:B------:R-:W-:Y:S01]  /*25790*/  STL.64 [R1+0x1620], R6 ;  /* 0x0016200601007387 */ /* 0x000fe20000100a00 */
[----:B------:R1:W-:Y:S03]  /*257a0*/  STL.64 [R1+0x1618], R4 ;  /* 0x0016180401007387 */ /* 0x0003e60000100a00 */
[----:B-1----:R-:W4:Y:S01]  /*257b0*/  LDL.LU R4, [R1+0x330] ;  /* 0x0003300001047983 */ /* 0x002f220000300800 */
[----:B------:R-:W4:Y:S02]  /*257c0*/  LDL.LU R5, [R1+0x334] ;  /* 0x0003340001057983 */ /* 0x000f240000300800 */
[----:B------:R-:W2:Y:S02]  /*257d0*/  LDL.LU R6, [R1+0x338] ;  /* 0x0003380001067983 */ /* 0x000ea40000300800 */
[----:B------:R-:W2:Y:S01]  /*257e0*/  LDL.LU R7, [R1+0x33c] ;  /* 0x00033c0001077983 */ /* 0x000ea20000300800 */
[C---:B---3--:R-:W-:Y:S01]  /*257f0*/  HMMA.1688.F32.TF32 R20, R8.reuse, R18, R20 ;  /* 0x000000120814723c */ /* 0x048fe20000081014 */
[----:B--2---:R-:W-:Y:S01]  /*25800*/  STL.64 [R1+0x1638], R6 ;  /* 0x0016380601007387 */ /* 0x004fe20000100a00 */
[----:B----4-:R1:W-:Y:S03]  /*25810*/  STL.64 [R1+0x1630], R4 ;  /* 0x0016300401007387 */ /* 0x0103e60000100a00 */
[----:B-1----:R-:W2:Y:S01]  /*25820*/  LDL.LU R4, [R1+0x340] ;  /* 0x0003400001047983 */ /* 0x002ea20000300800 */
[----:B------:R-:W2:Y:S02]  /*25830*/  LDL.LU R5, [R1+0x344] ;  /* 0x0003440001057983 */ /* 0x000ea40000300800 */
[----:B------:R-:W2:Y:S02]  /*25840*/  LDL.LU R6, [R1+0x348] ;  /* 0x0003480001067983 */ /* 0x000ea40000300800 */
[----:B------:R-:W2:Y:S01]  /*25850*/  LDL.LU R7, [R1+0x34c] ;  /* 0x00034c0001077983 */ /* 0x000ea20000300800 */
[----:B------:R-:W-:Y:S01]  /*25860*/  STL.64 [R1+0x15f8], R14 ;  /* 0x0015f80e01007387 */ /* 0x000fe20000100a00 */
[----:B------:R1:W-:Y:S03]  /*25870*/  STL.64 [R1+0x15f0], R12 ;  /* 0x0015f00c01007387 */ /* 0x0003e60000100a00 */
[----:B-1----:R-:W3:Y:S01]  /*25880*/  LDL.LU R12, [R1+0x310] ;  /* 0x00031000010c7983 */ /* 0x002ee20000300800 */
[----:B------:R-:W3:Y:S02]  /*25890*/  LDL.LU R13, [R1+0x314] ;  /* 0x00031400010d7983 */ /* 0x000ee40000300800 */
[----:B------:R-:W3:Y:S02]  /*258a0*/  LDL.LU R14, [R1+0x318] ;  /* 0x00031800010e7983 */ /* 0x000ee40000300800 */
[----:B------:R-:W3:Y:S03]  /*258b0*/  LDL.LU R15, [R1+0x31c] ;  /* 0x00031c00010f7983 */ /* 0x000ee60000300800 */
        /* <DEDUP_REMOVED lines=65> */
[----:B----4-:R-:W3:Y:S01]  /*25cd0*/  LDL.LU.64 R22, [R1+0x1648] ;  /* 0x0016480001167983 */ /* 0x010ee20000300a00 */
[----:B------:R-:W-:Y:S02]  /*25ce0*/  IMAD.MOV.U32 R20, RZ, RZ, R27 ;  /* 0x000000ffff147224 */ /* 0x000fe400078e001b */
[----:B------:R-:W2:Y:S02]  /*25cf0*/  LDL.LU.64 R26, [R1+0x1640] ;  /* 0x00164000011a7983 */ /* 0x000ea40000300a00 */
        /* <DEDUP_REMOVED lines=13> */
[----:B-1----:R-:W2:Y:S01]  /*25dd0*/  LDL.LU.64 R26, [R1+0x1610] ;  /* 0x00161000011a7983 */ /* 0x002ea20000300a00 */
[C---:B---3--:R-:W-:Y:S08]  /*25de0*/  HMMA.1688.F32.TF32 R12, R8.reuse, R22, R12 ;  /* 0x00000016080c723c */ /* 0x048ff0000008100c */
[C---:B--2---:R-:W-:Y:S01]  /*25df0*/  HMMA.1688.F32.TF32 R24, R8.reuse, R26, R4 ;  /* 0x0000001a0818723c */ /* 0x044fe20000081004 */
[----:B------:R-:W2:Y:S11]  /*25e00*/  LDL.LU.64 R6, [R1+0x1608] ;  /* 0x0016080001067983 */ /* 0x000eb60000300a00 */
[----:B------:R-:W-:Y:S11]  /*25e10*/  @!UPT UIADD3 URZ, URZ, URZ, URZ ;  /* 0x0000003f3f3ff290 */ /* 0x000ff6000fffe03f */
[----:B------:R-:W-:Y:S01]  /*25e20*/  STL.64 [R1+0x9d0], R24 ;  /* 0x0009d01801007387 */ /* 0x000fe20000100a00 */
[----:B------:R1:W-:Y:S03]  /*25e30*/  STL.64 [R1+0x9d8], R26 ;  /* 0x0009d81a01007387 */ /* 0x0003e60000100a00 */
[----:B-1----:R-:W3:Y:S01]  /*25e40*/  LDL.LU.64 R26, [R1+0x1600] ;  /* 0x00160000011a7983 */ /* 0x002ee20000300a00 */
[----:B------:R-:W-:Y:S02]  /*25e50*/  STL.64 [R1+0x1590], R22 ;  /* 0x0015901601007387 */ /* 0x000fe40000100a00 */
[----:B------:R1:W-:Y:S02]  /*25e60*/  STL.64 [R1+0x1598], R20 ;  /* 0x0015981401007387 */ /* 0x0003e40000100a00 */
[----:B------:R4:W-:Y:S01]  /*25e70*/  STL.64 [R1+0x9c0], R12 ;  /* 0x0009c00c01007387 */ /* 0x0009e20000100a00 */
[----:B------:R4:W-:Y:S04]  /*25e80*/  STL.64 [R1+0x9c8], R14 ;  /* 0x0009c80e01007387 */ /* 0x0009e80000100a00 */
[----:B-1----:R-:W2:Y:S01]  /*25e90*/  LDL.LU R20, [R1+0x5c0] ;  /* 0x0005c00001147983 */ /* 0x002ea20000300800 */
[----:B------:R-:W2:Y:S02]  /*25ea0*/  LDL.LU R21, [R1+0x5c4] ;  /* 0x0005c40001157983 */ /* 0x000ea40000300800 */
[----:B------:R-:W2:Y:S02]  /*25eb0*/  LDL.LU R22, [R1+0x5c8] ;  /* 0x0005c80001167983 */ /* 0x000ea40000300800 */
[----:B------:R-:W2:Y:S01]  /*25ec0*/  LDL.LU R23, [R1+0x5cc] ;  /* 0x0005cc0001177983 */ /* 0x000ea20000300800 */
[----:B----4-:R-:W4:Y:S01]  /*25ed0*/  LDL.LU R12, [R1+0x1a0] ;  /* 0x0001a000010c7983 */ /* 0x010f220000300800 */
[----:B------:R-:W4:Y:S02]  /*25ee0*/  LDL.LU R13, [R1+0x1a4] ;  /* 0x0001a400010d7983 */ /* 0x000f240000300800 */
[----:B------:R-:W4:Y:S02]  /*25ef0*/  LDL.LU R14, [R1+0x1a8] ;  /* 0x0001a800010e7983 */ /* 0x000f240000300800 */
[----:B------:R-:W4:Y:S01]  /*25f00*/  LDL.LU R15, [R1+0x1ac] ;  /* 0x0001ac00010f7983 */ /* 0x000f220000300800 */
[----:B--2---:R1:W-:Y:S01]  /*25f10*/  STL.64 [R1+0x15a8], R22 ;  /* 0x0015a81601007387 */ /* 0x0043e20000100a00 */
[----:B------:R-:W-:Y:S03]  /*25f20*/  STL.64 [R1+0x15a0], R20 ;  /* 0x0015a01401007387 */ /* 0x000fe60000100a00 */
[----:B-1----:R-:W2:Y:S04]  /*25f30*/  LDL.64 R22, [R1+0xe8] ;  /* 0x0000e80001167983 */ /* 0x002ea80000100a00 */
[----:B--2---:R1:W-:Y:S04]  /*25f40*/  STL.64 [R1+0x15b8], R22 ;  /* 0x0015b81601007387 */ /* 0x0043e80000100a00 */
[----:B-1----:R-:W2:Y:S04]  /*25f50*/  LDL.64 R22, [R1+0xf8] ;  /* 0x0000f80001167983 */ /* 0x002ea80000100a00 */
[----:B--2---:R1:W-:Y:S04]  /*25f60*/  STL.64 [R1+0x15d0], R22 ;  /* 0x0015d01601007387 */ /* 0x0043e80000100a00 */
[----:B-1----:R-:W2:Y:S04]  /*25f70*/  LDL.64 R22, [R1+0x128] ;  /* 0x0001280001167983 */ /* 0x002ea80000100a00 */
[----:B--2---:R1:W-:Y:S01]  /*25f80*/  STL.64 [R1+0x15e8], R22 ;  /* 0x0015e81601007387 */ /* 0x0043e20000100a00 */
[----:B------:R-:W3:Y:S02]  /*25f90*/  LDL.LU R20, [R1+0x300] ;  /* 0x0003000001147983 */ /* 0x000ee40000300800 */
[----:B------:R-:W3:Y:S01]  /*25fa0*/  LDL.LU R21, [R1+0x304] ;  /* 0x0003040001157983 */ /* 0x000ee20000300800 */
[----:B-1----:R-:W3:Y:S01]  /*25fb0*/  LDL.LU R22, [R1+0x308] ;  /* 0x0003080001167983 */ /* 0x002ee20000300800 */
[----:B------:R-:W3:Y:S02]  /*25fc0*/  LDL.LU R23, [R1+0x30c] ;  /* 0x00030c0001177983 */ /* 0x000ee40000300800 */
[C---:B---3--:R-:W-:Y:S11]  /*25fd0*/  HMMA.1688.F32.TF32 R20, R8.reuse, R26, R20 ;  /* 0x0000001a0814723c */ /* 0x048ff60000081014 */
        /* <DEDUP_REMOVED lines=8> */
[----:B------:R1:W-:Y:S04]  /*26060*/  STL.64 [R1+0x1510], R26 ;  /* 0x0015101a01007387 */ /* 0x0003e80000100a00 */
[----:B-1----:R-:W2:Y:S04]  /*26070*/  LDL.64 R26, [R1+0xc8] ;  /* 0x0000c800011a7983 */ /* 0x002ea80000100a00 */
[----:B--2---:R1:W-:Y:S01]  /*26080*/  STL.64 [R1+0x15b0], R26 ;  /* 0x0015b01a01007387 */ /* 0x0043e20000100a00 */
[----:B------:R-:W2:Y:S02]  /*26090*/  LDL.LU R24, [R1+0x630] ;  /* 0x0006300001187983 */ /* 0x000ea40000300800 */
[----:B------:R-:W2:Y:S01]  /*260a0*/  LDL.LU R25, [R1+0x634] ;  /* 0x0006340001197983 */ /* 0x000ea20000300800 */
[----:B-1----:R-:W2:Y:S01]  /*260b0*/  LDL.LU R26, [R1+0x638] ;  /* 0x00063800011a7983 */ /* 0x002ea20000300800 */
[----:B------:R-:W2:Y:S03]  /*260c0*/  LDL.LU R27, [R1+0x63c] ;  /* 0x00063c00011b7983 */ /* 0x000ea60000300800 */
[----:B--2---:R-:W-:Y:S01]  /*260d0*/  STL.64 [R1+0x15c8], R26 ;  /* 0x0015c81a01007387 */ /* 0x004fe20000100a00 */
[----:B------:R1:W-:Y:S03]  /*260e0*/  STL.64 [R1+0x15c0], R24 ;  /* 0x0015c01801007387 */ /* 0x0003e60000100a00 */
[----:B-1----:R-:W2:Y:S01]  /*260f0*/  LDL.LU R24, [R1+0x690] ;  /* 0x0006900001187983 */ /* 0x002ea20000300800 */
[----:B------:R-:W2:Y:S02]  /*26100*/  LDL.LU R25, [R1+0x694] ;  /* 0x0006940001197983 */ /* 0x000ea40000300800 */
[----:B------:R-:W2:Y:S02]  /*26110*/  LDL.LU R26, [R1+0x698] ;  /* 0x00069800011a7983 */ /* 0x000ea40000300800 */
[----:B------:R-:W2:Y:S01]  /*26120*/  LDL.LU R27, [R1+0x69c] ;  /* 0x00069c00011b7983 */ /* 0x000ea20000300800 */
[----:B----4-:R-:W-:Y:S01]  /*26130*/  HMMA.1688.F32.TF32 R8, R8, R6, R12 ;  /* 0x000000060808723c */ /* 0x010fe2000008100c */
[----:B--2---:R-:W-:Y:S01]  /*26140*/  STL.64 [R1+0x15e0], R26 ;  /* 0x0015e01a01007387 */ /* 0x004fe20000100a00 */
[----:B------:R1:W-:Y:S03]  /*26150*/  STL.64 [R1+0x15d8], R24 ;  /* 0x0015d81801007387 */ /* 0x0003e60000100a00 */
[----:B-1----:R-:W2:Y:S01]  /*26160*/  LDL.LU R24, [R1+0x6f0] ;  /* 0x0006f00001187983 */ /* 0x002ea20000300800 */
[----:B------:R-:W2:Y:S02]  /*26170*/  LDL.LU R25, [R1+0x6f4] ;  /* 0x0006f40001197983 */ /* 0x000ea40000300800 */
[----:B------:R-:W2:Y:S02]  /*26180*/  LDL.LU R26, [R1+0x6f8] ;  /* 0x0006f800011a7983 */ /* 0x000ea40000300800 */
[----:B------:R-:W2:Y:S01]  /*26190*/  LDL.LU R27, [R1+0x6fc] ;  /* 0x0006fc00011b7983 */ /* 0x000ea20000300800 */
[----:B------:R-:W3:Y:S01]  /*261a0*/  LDL.LU.64 R14, [R1+0x15f8] ;  /* 0x0015f800010e7983 */ /* 0x000ee20000300a00 */
[----:B------:R-:W3:Y:S11]  /*261b0*/  LDL.LU.64 R12, [R1+0x15f0] ;  /* 0x0015f000010c7983 */ /* 0x000ef60000300a00 */
[----:B------:R-:W-:Y:S02]  /*261c0*/  STL.64 [R1+0xa60], R8 ;  /* 0x000a600801007387 */ /* 0x000fe40000100a00 */
[----:B------:R-:W-:Y:S02]  /*261d0*/  STL.64 [R1+0xa68], R10 ;  /* 0x000a680a01007387 */ /* 0x000fe40000100a00 */
[----:B------:R-:W-:Y:S04]  /*261e0*/  LDS R10, [R2+0xe400] ;  /* 0x00e40000020a7984 */ /* 0x000fe80000000800 */
[----:B------:R-:W1:Y:S04]  /*261f0*/  LDS R11, [R0+0xe400] ;  /* 0x00e40000000b7984 */ /* 0x000e680000000800 */
[----:B------:R-:W-:Y:S04]  /*26200*/  LDS R8, [R2+0xc400] ;  /* 0x00c4000002087984 */ /* 0x000fe80000000800 */
[----:B------:R-:W4:Y:S04]  /*26210*/  LDS R9, [R0+0xc400] ;  /* 0x00c4000000097984 */ /* 0x000f280000000800 */
[----:B-1----:R-:W-:Y:S01]  /*26220*/  STL.64 [R1+0x14d8], R10 ;  /* 0x0014d80a01007387 */ /* 0x002fe20000100a00 */
[----:B----4-:R1:W-:Y:S03]  /*26230*/  STL.64 [R1+0x14d0], R8 ;  /* 0x0014d00801007387 */ /* 0x0103e60000100a00 */
[----:B-1----:R-:W4:Y:S01]  /*26240*/  LDL.LU R8, [R1+0x570] ;  /* 0x0005700001087983 */ /* 0x002f220000300800 */
[----:B------:R-:W4:Y:S02]  /*26250*/  LDL.LU R9, [R1+0x574] ;  /* 0x0005740001097983 */ /* 0x000f240000300800 */
[----:B------:R-:W4:Y:S02]  /*26260*/  LDL.LU R10, [R1+0x578] ;  /* 0x00057800010a7983 */ /* 0x000f240000300800 */
[----:B------:R-:W4:Y:S01]  /*26270*/  LDL.LU R11, [R1+0x57c] ;  /* 0x00057c00010b7983 */ /* 0x000f220000300800 */
[C---:B---3--:R-:W-:Y:S11]  /*26280*/  HMMA.1688.F32.TF32 R20, R12.reuse, R18, R20 ;  /* 0x000000120c14723c */ /* 0x048ff60000081014 */
[----:B------:R-:W-:Y:S11]  /*26290*/  @!UPT UIADD3 URZ, URZ, URZ, URZ ;  /* 0x0000003f3f3ff290 */ /* 0x000ff6000fffe03f */
[----:B------:R-:W-:Y:S01]  /*262a0*/  @!UPT UIADD3 URZ, URZ, URZ, URZ ;  /* 0x0000003f3f3ff290 */ /* 0x000fe2000fffe03f */
        /* <DEDUP_REMOVED lines=12> */
[----:B------:R1:W-:Y:S01]  /*26370*/  STL.64 [R1+0x14e8], R18 ;  /* 0x0014e81201007387 */ /* 0x0003e20000100a00 */
[----:B------:R-:W-:Y:S04]  /*26380*/  STL.64 [R1+0x14e0], R16 ;  /* 0x0014e01001007387 */ /* 0x000fe80000100a00 */
[----:B-1----:R-:W3:Y:S01]  /*26390*/  LDL.64 R18, [R1+0xd8] ;  /* 0x0000d80001127983 */ /* 0x002ee20000100a00 */
        /* <DEDUP_REMOVED lines=16> */
[----:B-1----:R-:W4:Y:S01]  /*264a0*/  LDL.LU.64 R26, [R1+0x15b0] ;  /* 0x0015b000011a7983 */ /* 0x002f220000300a00 */
[----:B------:R-:W2:Y:S02]  /*264b0*/  LDL.LU.64 R22, [R1+0x15a8] ;  /* 0x0015a80001167983 */ /* 0x000ea40000300a00 */
[----:B------:R-:W2:Y:S02]  /*264c0*/  LDL.LU.64 R20, [R1+0x15a0] ;  /* 0x0015a00001147983 */ /* 0x000ea40000300a00 */
[----:B---3--:R-:W-:Y:S01]  /*264d0*/  IMAD.MOV.U32 R4, RZ, RZ, R19 ;  /* 0x000000ffff047224 */ /* 0x008fe200078e0013 */
[----:B------:R-:W-:Y:S01]  /*264e0*/  STL [R1+0x14ac], R3 ;  /* 0x0014ac0301007387 */ /* 0x000fe20000100800 */
[----:B------:R-:W-:Y:S01]  /*264f0*/  IMAD.MOV.U32 R5, RZ, RZ, R18 ;  /* 0x000000ffff057224 */ /* 0x000fe200078e0012 */
[C---:B--2---:R-:W-:Y:S11]  /*26500*/  HMMA.1688.F32.TF32 R20, R12.reuse, R18, R20 ;  /* 0x000000120c14723c */ /* 0x044ff60000081014 */
[----:B------:R-:W-:Y:S11]  /*26510*/  @!UPT UIADD3 URZ, URZ, URZ, URZ ;  /* 0x0000003f3f3ff290 */ /* 0x000ff6000fffe03f */
[----:B------:R-:W-:Y:S01]  /*26520*/  @!UPT UIADD3 URZ, URZ, URZ, URZ ;  /* 0x0000003f3f3ff290 */ /* 0x000fe2000fffe03f */
[----:B------:R1:W-:Y:S01]  /*26530*/  STL.64 [R1+0x410], R20 ;  /* 0x0004101401007387 */ /* 0x0003e20000100a00 */
[----:B------:R-:W-:Y:S03]  /*26540*/  STL.64 [R1+0x418], R22 ;  /* 0x0004181601007387 */ /* 0x000fe60000100a00 */
[----:B-1----:R-:W2:Y:S01]  /*26550*/  LDL.LU.64 R20, [R1+0x1598] ;  /* 0x0015980001147983 */ /* 0x002ea20000300a00 */
[----:B------:R-:W-:Y:S02]  /*26560*/  STL [R1+0x14b4], R4 ;  /* 0x0014b40401007387 */ /* 0x000fe40000100800 */
[----:B------:R-:W-:Y:S02]  /*26570*/  STL [R1+0x14b0], R5 ;  /* 0x0014b00501007387 */ /* 0x000fe40000100800 */
[----:B------:R4:W-:Y:S02]  /*26580*/  STL.64 [R1+0x1568], R6 ;  /* 0x0015680601007387 */ /* 0x0009e40000100a00 */
[----:B----4-:R-:W-:Y:S01]  /*26590*/  HMMA.1688.F32.TF32 R4, R12, R26, R8 ;  /* 0x0000001a0c04723c */ /* 0x010fe20000081008 */
[----:B------:R-:W-:-:S02]  /*265a0*/  IMAD.MOV.U32 R29, RZ, RZ, R26 ;  /* 0x000000ffff1d7224 */ /* 0x000fc400078e001a */
[----:B------:R-:W-:Y:S11]  /*265b0*/  IMAD.MOV.U32 R28, RZ, RZ, R27 ;  /* 0x000000ffff1c7224 */ /* 0x000ff600078e001b */
[----:B------:R-:W-:Y:S09]  /*265c0*/  @!UPT UIADD3 URZ, URZ, URZ, URZ ;  /* 0x0000003f3f3ff290 */ /* 0x000ff2000fffe03f */
[----:B------:R-:W-:Y:S01]  /*265d0*/  STL.64 [R1+0x430], R4 ;  /* 0x0004300401007387 */ /* 0x000fe20000100a00 */
[----:B------:R-:W-:Y:S02]  /*265e0*/  STL.64 [R1+0x438], R6 ;  /* 0x0004380601007387 */ /* 0x000fe40000100a00 */
[----:B------:R-:W3:Y:S02]  /*265f0*/  LDL.LU R16, [R1+0x270] ;  /* 0x0002700001107983 */ /* 0x000ee40000300800 */
[----:B------:R-:W3:Y:S01]  /*26600*/  LDL.LU R17, [R1+0x274] ;  /* 0x0002740001117983 */ /* 0x000ee20000300800 */
[----:B------:R-:W4:Y:S01]  /*26610*/  LDL.LU R18, [R1+0x278] ;  /* 0x0002780001127983 */ /* 0x000f220000300800 */
[----:B------:R-:W4:Y:S02]  /*26620*/  LDL.LU R19, [R1+0x27c] ;  /* 0x00027c0001137983 */ /* 0x000f240000300800 */
[----:B------:R-:W2:Y:S02]  /*26630*/  LDL.LU R24, [R1+0x290] ;  /* 0x0002900001187983 */ /* 0x000ea40000300800 */
[----:B------:R-:W2:Y:S01]  /*26640*/  LDL.LU R25, [R1+0x294] ;  /* 0x0002940001197983 */ /* 0x000ea20000300800 */
[----:B------:R-:W2:Y:S01]  /*26650*/  LDL.LU R26, [R1+0x298] ;  /* 0x00029800011a7983 */ /* 0x000ea20000300800 */
[----:B------:R-:W2:Y:S03]  /*26660*/  LDL.LU R27, [R1+0x29c] ;  /* 0x00029c00011b7983 */ /* 0x000ea60000300800 */
[----:B--2---:R1:W-:Y:S01]  /*26670*/  STL.64 [R1+0x1520], R26 ;  /* 0x0015201a01007387 */ /* 0x0043e20000100a00 */
[----:B------:R-:W-:Y:S03]  /*26680*/  STL.64 [R1+0x1518], R24 ;  /* 0x0015181801007387 */ /* 0x000fe60000100a00 */
[----:B-1----:R-:W2:Y:S04]  /*26690*/  LDL.64 R26, [R1+0x68] ;  /* 0x00006800011a7983 */ /* 0x002ea80000100a00 */
[----:B--2---:R1:W-:Y:S04]  /*266a0*/  STL.64 [R1+0x1530], R26 ;  /* 0x0015301a01007387 */ /* 0x0043e80000100a00 */
[----:B-1----:R-:W2:Y:S04]  /*266b0*/  LDL.64 R26, [R1+0x78] ;  /* 0x00007800011a7983 */ /* 0x002ea80000100a00 */
[----:B--2---:R-:W-:Y:S01]  /*266c0*/  STL.64 [R1+0x1548], R26 ;  /* 0x0015481a01007387 */ /* 0x004fe20000100a00 */
[----:B----4-:R-:W-:Y:S02]  /*266d0*/  STL.64 [R1+0x14f8], R18 ;  /* 0x0014f81201007387 */ /* 0x010fe40000100a00 */
[----:B---3--:R1:W-:Y:S02]  /*266e0*/  STL.64 [R1+0x14f0], R16 ;  /* 0x0014f01001007387 */ /* 0x0083e40000100a00 */
        /* <DEDUP_REMOVED lines=8> */
[----:B------:R-:W-:-:S02]  /*26770*/  IMAD.MOV.U32 R27, RZ, RZ, R20 ;  /* 0x000000ffff1b7224 */ /* 0x000fc400078e0014 */
[----:B------:R-:W-:Y:S01]  /*26780*/  IMAD.MOV.U32 R26, RZ, RZ, R21 ;  /* 0x000000ffff1a7224 */ /* 0x000fe200078e0015 */
[----:B------:R-:W3:Y:S01]  /*26790*/  LDL.LU R20, [R1+0x2f0] ;  /* 0x0002f00001147983 */ /* 0x000ee20000300800 */
[----:B------:R-:W3:Y:S02]  /*267a0*/  LDL.LU R21, [R1+0x2f4] ;  /* 0x0002f40001157983 */ /* 0x000ee40000300800 */
[----:B------:R-:W3:Y:S02]  /*267b0*/  LDL.LU R22, [R1+0x2f8] ;  /* 0x0002f80001167983 */ /* 0x000ee40000300800 */
[----:B------:R-:W3:Y:S01]  /*267c0*/  LDL.LU R23, [R1+0x2fc] ;  /* 0x0002fc0001177983 */ /* 0x000ee20000300800 */
[----:B--2---:R1:W-:Y:S01]  /*267d0*/  STL.64 [R1+0x1578], R6 ;  /* 0x0015780601007387 */ /* 0x0043e20000100a00 */
[----:B----4-:R-:W-:Y:S03]  /*267e0*/  STL.64 [R1+0x1570], R4 ;  /* 0x0015700401007387 */ /* 0x010fe60000100a00 */
[----:B-1----:R-:W2:Y:S04]  /*267f0*/  LDL.64 R6, [R1+0xa8] ;  /* 0x0000a80001067983 */ /* 0x002ea80000100a00 */
[----:B--2---:R1:W-:Y:S04]  /*26800*/  STL.64 [R1+0x1588], R6 ;  /* 0x0015880601007387 */ /* 0x0043e80000100a00 */
[----:B-1----:R-:W2:Y:S01]  /*26810*/  LDL.64 R6, [R1+0xb8] ;  /* 0x0000b80001067983 */ /* 0x002ea20000100a00 */
[----:B------:R1:W-:Y:S03]  /*26820*/  STL.64 [R1+0x1560], R26 ;  /* 0x0015601a01007387 */ /* 0x0003e60000100a00 */
[----:B-1----:R-:W4:Y:S04]  /*26830*/  LDL.64 R26, [R1+0x98] ;  /* 0x00009800011a7983 */ /* 0x002f280000100a00 */
[----:B----4-:R1:W-:Y:S01]  /*26840*/  STL.64 [R1+0x1580], R26 ;  /* 0x0015801a01007387 */ /* 0x0103e20000100a00 */
[----:B------:R-:W4:Y:S02]  /*26850*/  LDL.LU R24, [R1+0x2e0] ;  /* 0x0002e00001187983 */ /* 0x000f240000300800 */
[----:B------:R-:W4:Y:S01]  /*26860*/  LDL.LU R25, [R1+0x2e4] ;  /* 0x0002e40001197983 */ /* 0x000f220000300800 */
[----:B-1----:R-:W4:Y:S01]  /*26870*/  LDL.LU R26, [R1+0x2e8] ;  /* 0x0002e800011a7983 */ /* 0x002f220000300800 */
[----:B------:R-:W4:Y:S02]  /*26880*/  LDL.LU R27, [R1+0x2ec] ;  /* 0x0002ec00011b7983 */ /* 0x000f240000300800 */
[----:B---3--:R1:W-:Y:S02]  /*26890*/  STL.64 [R1+0x1508], R18 ;  /* 0x0015081201007387 */ /* 0x0083e40000100a00 */
[----:B------:R3:W-:Y:S01]  /*268a0*/  STL.64 [R1+0x1500], R16 ;  /* 0x0015001001007387 */ /* 0x0007e20000100a00 */
[----:B-1----:R-:W2:Y:S04]  /*268b0*/  LDL.64 R18, [R1+0x58] ;  /* 0x0000580001127983 */ /* 0x002ea80000100a00 */
[----:B--2---:R1:W-:Y:S01]  /*268c0*/  STL.64 [R1+0x1528], R18 ;  /* 0x0015281201007387 */ /* 0x0043e20000100a00 */
[----:B---3--:R-:W2:Y:S02]  /*268d0*/  LDL.LU R16, [R1+0x2a0] ;  /* 0x0002a00001107983 */ /* 0x008ea40000300800 */
[----:B------:R-:W2:Y:S01]  /*268e0*/  LDL.LU R17, [R1+0x2a4] ;  /* 0x0002a40001117983 */ /* 0x000ea20000300800 */
[----:B-1----:R-:W3:Y:S01]  /*268f0*/  LDL.LU R18, [R1+0x2a8] ;  /* 0x0002a80001127983 */ /* 0x002ee20000300800 */
[----:B------:R-:W3:Y:S01]  /*26900*/  LDL.LU R19, [R1+0x2ac] ;  /* 0x0002ac0001137983 */ /* 0x000ee20000300800 */
[----:B------:R-:W-:Y:S02]  /*26910*/  HMMA.1688.F32.TF32 R20, R12, R6, R20 ;  /* 0x000000060c14723c */ /* 0x000fe40000081014 */
        /* <DEDUP_REMOVED lines=18> */
[----:B------:R1:W-:Y:S02]  /*26a40*/  STL.64 [R1+0x950], R20 ;  /* 0x0009501401007387 */ /* 0x0003e40000100a00 */
[----:B------:R4:W-:Y:S02]  /*26a50*/  STL.64 [R1+0x958], R22 ;  /* 0x0009581601007387 */ /* 0x0009e40000100a00 */
[----:B-1----:R-:W-:Y:S01]  /*26a60*/  IMAD.MOV.U32 R21, RZ, RZ, R6 ;  /* 0x000000ffff157224 */ /* 0x002fe200078e0006 */
[----:B----4-:R-:W4:Y:S01]  /*26a70*/  LDL.LU.64 R22, [R1+0x1590] ;  /* 0x0015900001167983 */ /* 0x010f220000300a00 */
[----:B------:R-:W-:-:S02]  /*26a80*/  IMAD.MOV.U32 R20, RZ, RZ, R7 ;  /* 0x000000ffff147224 */ /* 0x000fc400078e0007 */
[----:B------:R-:W2:Y:S03]  /*26a90*/  LDL.LU.64 R6, [R1+0x1588] ;  /* 0x0015880001067983 */ /* 0x000ea60000300a00 */
        /* <DEDUP_REMOVED lines=15> */
[----:B-1----:R-:W-:Y:S01]  /*26b90*/  IMAD.MOV.U32 R4, RZ, RZ, R26 ;  /* 0x000000ffff047224 */ /* 0x002fe200078e001a */
[----:B--2---:R-:W3:Y:S01]  /*26ba0*/  LDL.LU.64 R6, [R1+0x1568] ;  /* 0x0015680001067983 */ /* 0x004ee20000300a00 */
        /* <DEDUP_REMOVED lines=35> */
[----:B------:R-:W4:Y:S02]  /*26de0*/  LDL.LU.64 R18, [R1+0x1508] ;  /* 0x0015080001127983 */ /* 0x000f240000300a00 */
[----:B------:R-:W4:Y:S02]  /*26df0*/  LDL.LU.64 R16, [R1+0x1500] ;  /* 0x0015000001107983 */ /* 0x000f240000300a00 */
[C---:B----4-:R-:W-:Y:S11]  /*26e00*/  HMMA.1688.F32.TF32 R16, R12.reuse, R22, R16 ;  /* 0x000000160c10723c */ /* 0x050ff60000081010 */
        /* <DEDUP_REMOVED lines=12> */
[C---:B--2---:R-:W-:Y:S08]  /*26ed0*/  HMMA.1688.F32.TF32 R16, R12.reuse, R26, R16 ;  /* 0x0000001a0c10723c */ /* 0x044ff00000081010 */
[----:B---3--:R-:W-:Y:S11]  /*26ee0*/  HMMA.1688.F32.TF32 R12, R12, R6, R8 ;  /* 0x000000060c0c723c */ /* 0x008ff60000081008 */
[----:B------:R-:W-:Y:S04]  /*26ef0*/  @!UPT UIADD3 URZ, URZ, URZ, URZ ;  /* 0x0000003f3f3ff290 */ /* 0x000fe8000fffe03f */
[----:B------:R-:W-:Y:S01]  /*26f00*/  STL.64 [R1+0xa50], R16 ;  /* 0x000a501001007387 */ /* 0x000fe20000100a00 */
[----:B------:R1:W-:Y:S03]  /*26f10*/  STL.64 [R1+0xa58], R18 ;  /* 0x000a581201007387 */ /* 0x0003e60000100a00 */
[----:B-1----:R-:W4:Y:S01]  /*26f20*/  LDL.LU.64 R18, [R1+0x14e8] ;  /* 0x0014e80001127983 */ /* 0x002f220000300a00 */
[----:B------:R-:W2:Y:S02]  /*26f30*/  LDL.LU.64 R16, [R1+0x14e0] ;  /* 0x0014e00001107983 */ /* 0x000ea40000300a00 */
[----:B------:R-:W-:Y:S02]  /*26f40*/  STL.64 [R1+0x13b0], R26 ;  /* 0x0013b01a01007387 */ /* 0x000fe40000100a00 */
[----:B------:R-:W4:Y:S01]  /*26f50*/  LDL.LU.64 R10, [R1+0x14d8] ;  /* 0x0014d800010a7983 */ /* 0x000f220000300a00 */
[----:B------:R-:W4:Y:S01]  /*26f60*/  LDL.LU.64 R8, [R1+0x14d0] ;  /* 0x0014d00001087983 */ /* 0x000f220000300a00 */
[----:B------:R-:W-:Y:S02]  /*26f70*/  STL.64 [R1+0x13a8], R6 ;  /* 0x0013a80601007387 */ /* 0x000fe40000100a00 */
[----:B------:R-:W-:Y:S02]  /*26f80*/  STL.64 [R1+0xa40], R12 ;  /* 0x000a400c01007387 */ /* 0x000fe40000100a00 */
[----:B------:R-:W-:Y:S02]  /*26f90*/  STL.64 [R1+0xa48], R14 ;  /* 0x000a480e01007387 */ /* 0x000fe40000100a00 */
[----:B------:R-:W-:Y:S04]  /*26fa0*/  LDS R14, [R2+0xe500] ;  /* 0x00e50000020e7984 */ /* 0x000fe80000000800 */
[----:B------:R-:W1:Y:S04]  /*26fb0*/  LDS R15, [R0+0xe500] ;  /* 0x00e50000000f7984 */ /* 0x000e680000000800 */
[----:B------:R-:W-:Y:S04]  /*26fc0*/  LDS R12, [R2+0xc500] ;  /* 0x00c50000020c7984 */ /* 0x000fe80000000800 */
[----:B------:R-:W3:Y:S04]  /*26fd0*/  LDS R13, [R0+0xc500] ;  /* 0x00c50000000d7984 */ /* 0x000ee80000000800 */
[----:B-1----:R2:W-:Y:S01]  /*26fe0*/  STL.64 [R1+0x13a0], R14 ;  /* 0x0013a00e01007387 */ /* 0x0025e20000100a00 */
[----:B---3--:R-:W-:Y:S02]  /*26ff0*/  STL.64 [R1+0x1398], R12 ;  /* 0x0013980c01007387 */ /* 0x008fe40000100a00 */
[----:B--2---:R-:W-:-:S02]  /*27000*/  IMAD.MOV.U32 R14, RZ, RZ, R17 ;  /* 0x000000ffff0e7224 */ /* 0x004fc400078e0011 */
[----:B------:R-:W-:Y:S02]  /*27010*/  IMAD.MOV.U32 R15, RZ, RZ, R16 ;  /* 0x000000ffff0f7224 */ /* 0x000fe400078e0010 */
[----:B----4-:R-:W-:Y:S01]  /*27020*/  HMMA.1688.F32.TF32 R16, R8, R18, R20 ;  /* 0x000000120810723c */ /* 0x010fe20000081014 */
[----:B------:R-:W2:Y:S11]  /*27030*/  LDL.LU.64 R20, [R1+0x14c8] ;  /* 0x0014c80001147983 */ /* 0x000eb60000300a00 */
[----:B------:R-:W-:Y:S11]  /*27040*/  @!UPT UIADD3 URZ, URZ, URZ, URZ ;  /* 0x0000003f3f3ff290 */ /* 0x000ff6000fffe03f */
[----:B------:R-:W-:Y:S01]  /*27050*/  STL.64 [R1+0x280], R16 ;  /* 0x0002801001007387 */ /* 0x000fe20000100a00 */
[----:B------:R-:W-:Y:S02]  /*27060*/  STL.64 [R1+0x288], R18 ;  /* 0x0002881201007387 */ /* 0x000fe40000100a00 */
[----:B------:R-:W-:Y:S04]  /*27070*/  LDS R18, [R2+0xe600] ;  /* 0x00e6000002127984 */ /* 0x000fe80000000800 */
[----:B------:R-:W1:Y:S01]  /*27080*/  LDS R19, [R0+0xe600] ;  /* 0x00e6000000137984 */ /* 0x000e620000000800 */
[----:B------:R-:W-:Y:S04]  /*27090*/  LDS R16, [R2+0xc600] ;  /* 0x00c6000002107984 */ /* 0x000fe80000000800 */
[----:B------:R-:W3:Y:S04]  /*270a0*/  LDS R17, [R0+0xc600] ;  /* 0x00c6000000117984 */ /* 0x000ee80000000800 */
[----:B------:R-:W-:Y:S01]  /*270b0*/  STL [R1+0x128c], R2 ;  /* 0x00128c0201007387 */ /* 0x000fe20000100800 */
[----:B------:R-:W-:Y:S03]  /*270c0*/  STL [R1+0x1290], R0 ;  /* 0x0012900001007387 */ /* 0x000fe60000100800 */
[----:B-1----:R-:W-:Y:S01]  /*270d0*/  STL.64 [R1+0x1270], R18 ;  /* 0x0012701201007387 */ /* 0x002fe20000100a00 */
[----:B---3--:R1:W-:Y:S03]  /*270e0*/  STL.64 [R1+0x1268], R16 ;  /* 0x0012681001007387 */ /* 0x0083e60000100a00 */
[----:B-1----:R-:W3:Y:S01]  /*270f0*/  LDL.LU R16, [R1+0x730] ;  /* 0x0007300001107983 */ /* 0x002ee20000300800 */
[----:B------:R-:W3:Y:S02]  /*27100*/  LDL.LU R17, [R1+0x734] ;  /* 0x0007340001117983 */ /* 0x000ee40000300800 */
[----:B------:R-:W3:Y:S02]  /*27110*/  LDL.LU R18, [R1+0x738] ;  /* 0x0007380001127983 */ /* 0x000ee40000300800 */
[----:B------:R-:W3:Y:S02]  /*27120*/  LDL.LU R19, [R1+0x73c] ;  /* 0x00073c0001137983 */ /* 0x000ee40000300800 */
[----:B------:R-:W-:-:S02]  /*27130*/  IMAD.MOV.U32 R22, RZ, RZ, R25 ;  /* 0x000000ffff167224 */ /* 0x000fc400078e0019 */
[----:B------:R-:W-:Y:S01]  /*27140*/  IMAD.MOV.U32 R23, RZ, RZ, R24 ;  /* 0x000000ffff177224 */ /* 0x000fe200078e0018 */
[----:B---3--:R-:W-:Y:S11]  /*27150*/  HMMA.1688.F32.TF32 R12, R8, R14, R16 ;  /* 0x0000000e080c723c */ /* 0x008ff60000081010 */
[----:B------:R-:W-:Y:S11]  /*27160*/  @!UPT UIADD3 URZ, URZ, URZ, URZ ;  /* 0x0000003f3f3ff290 */ /* 0x000ff6000fffe03f */
[----:B------:R-:W-:Y:S01]  /*27170*/  @!UPT UIADD3 URZ, URZ, URZ, URZ ;  /* 0x0000003f3f3ff290 */ /* 0x000fe2000fffe03f */
[----:B------:R-:W-:Y:S01]  /*27180*/  STL.64 [R1+0x2a0], R12 ;  /* 0x0002a00c01007387 */ /* 0x000fe20000100a00 */
[----:B------:R-:W-:Y:S02]  /*27190*/  STL.64 [R1+0x2a8], R14 ;  /* 0x0002a80e01007387 */ /* 0x000fe40000100a00 */
[----:B------:R2:W-:Y:S02]  /*271a0*/  STL.64 [R1+0x13d0], R22 ;  /* 0x0013d01601007387 */ /* 0x0005e40000100a00 */
[----:B------:R-:W3:Y:S01]  /*271b0*/  LDL.LU R24, [R1+0x4c0] ;  /* 0x0004c00001187983 */ /* 0x000ee20000300800 */
[----:B------:R-:W3:Y:S01]  /*271c0*/  LDL.LU R25, [R1+0x4c4] ;  /* 0x0004c40001197983 */ /* 0x000ee20000300800 */
[----:B------:R-:W4:Y:S02]  /*271d0*/  LDL.LU R26, [R1+0x4c8] ;  /* 0x0004c800011a7983 */ /* 0x000f240000300800 */
[----:B------:R-:W4:Y:S02]  /*271e0*/  LDL.LU R27, [R1+0x4cc] ;  /* 0x0004cc00011b7983 */ /* 0x000f240000300800 */
[----:B--2---:R-:W-:-:S02]  /*271f0*/  IMAD.MOV.U32 R22, RZ, RZ, R20 ;  /* 0x000000ffff167224 */ /* 0x004fc400078e0014 */
[----:B------:R-:W-:Y:S01]  /*27200*/  IMAD.MOV.U32 R23, RZ, RZ, R21 ;  /* 0x000000ffff177224 */ /* 0x000fe200078e0015 */
[----:B------:R-:W2:Y:S01]  /*27210*/  LDL.LU R20, [R1+0x14c4] ;  /* 0x0014c40001147983 */ /* 0x000ea20000300800 */
[----:B------:R-:W2:Y:S03]  /*27220*/  LDL.LU R21, [R1+0x14c0] ;  /* 0x0014c00001157983 */ /* 0x000ea60000300800 */
[----:B------:R-:W-:Y:S04]  /*27230*/  STL.64 [R1+0x13e8], R22 ;  /* 0x0013e81601007387 */ /* 0x000fe80000100a00 */
[----:B----4-:R-:W-:Y:S01]  /*27240*/  STL.64 [R1+0x13c8], R26 ;  /* 0x0013c81a01007387 */ /* 0x010fe20000100a00 */
[----:B---3--:R1:W-:Y:S03]  /*27250*/  STL.64 [R1+0x13c0], R24 ;  /* 0x0013c01801007387 */ /* 0x0083e60000100a00 */
[----:B-1----:R-:W3:Y:S01]  /*27260*/  LDL.LU R24, [R1+0x4d0] ;  /* 0x0004d00001187983 */ /* 0x002ee20000300800 */
[----:B------:R-:W3:Y:S02]  /*27270*/  LDL.LU R25, [R1+0x4d4] ;  /* 0x0004d40001197983 */ /* 0x000ee40000300800 */
[----:B------:R-:W4:Y:S02]  /*27280*/  LDL.LU R26, [R1+0x4d8] ;  /* 0x0004d800011a7983 */ /* 0x000f240000300800 */
[----:B------:R-:W4:Y:S02]  /*27290*/  LDL.LU R27, [R1+0x4dc] ;  /* 0x0004dc00011b7983 */ /* 0x000f240000300800 */
[----:B------:R-:W-:-:S02]  /*272a0*/  IMAD.MOV.U32 R22, RZ, RZ, R28 ;  /* 0x000000ffff167224 */ /* 0x000fc400078e001c */
        /* <DEDUP_REMOVED lines=9> */
[----:B------:R-:W4:Y:S01]  /*27340*/  LDL.LU R27, [R1+0x4ec] ;  /* 0x0004ec00011b7983 */ /* 0x000f220000300800 */
[----:B------:R-:W2:Y:S04]  /*27350*/  LDL.64 R22, [R1+0x88] ;  /* 0x0000880001167983 */ /* 0x000ea80000100a00 */
[----:B--2---:R1:W-:Y:S02]  /*27360*/  STL.64 [R1+0x1418], R22 ;  /* 0x0014181601007387 */ /* 0x0043e40000100a00 */
[----:B-1----:R-:W-:-:S02]  /*27370*/  IMAD.MOV.U32 R22, RZ, RZ, R4 ;  /* 0x000000ffff167224 */ /* 0x002fc400078e0004 */
[----:B------:R-:W-:Y:S01]  /*27380*/  IMAD.MOV.U32 R23, RZ, RZ, R5 ;  /* 0x000000ffff177224 */ /* 0x000fe200078e0005 */
[----:B------:R-:W2:Y:S01]  /*27390*/  LDL.LU R4, [R1+0x14b4] ;  /* 0x0014b40001047983 */ /* 0x000ea20000300800 */
[----:B------:R-:W2:Y:S03]  /*273a0*/  LDL.LU R5, [R1+0x14b0] ;  /* 0x0014b00001057983 */ /* 0x000ea60000300800 */
[----:B------:R-:W-:Y:S01]  /*273b0*/  STL.64 [R1+0x1430], R22 ;  /* 0x0014301601007387 */ /* 0x000fe20000100a00 */
[----:B----4-:R-:W-:Y:S02]  /*273c0*/  STL.64 [R1+0x13f8], R26 ;  /* 0x0013f81a01007387 */ /* 0x010fe40000100a00 */
[----:B---3--:R1:W-:Y:S02]  /*273d0*/  STL.64 [R1+0x13f0], R24 ;  /* 0x0013f01801007387 */ /* 0x0083e40000100a00 */
[----:B------:R-:W-:-:S02]  /*273e0*/  IMAD.MOV.U32 R6, RZ, RZ, R29 ;  /* 0x000000ffff067224 */ /* 0x000fc400078e001d */
[----:B------:R-:W-:Y:S01]  /*273f0*/  IMAD.MOV.U32 R7, RZ, RZ, R28 ;  /* 0x000000ffff077224 */ /* 0x000fe200078e001c */
[----:B-1----:R-:W3:Y:S01]  /*27400*/  LDL.LU R24, [R1+0x4f0] ;  /* 0x0004f00001187983 */ /* 0x002ee20000300800 */
[----:B------:R-:W3:Y:S02]  /*27410*/  LDL.LU R25, [R1+0x4f4] ;  /* 0x0004f40001197983 */ /* 0x000ee40000300800 */
[----:B------:R-:W4:Y:S02]  /*27420*/  LDL.LU R26, [R1+0x4f8] ;  /* 0x0004f800011a7983 */ /* 0x000f240000300800 */
[----:B------:R-:W4:Y:S01]  /*27430*/  LDL.LU R27, [R1+0x4fc] ;  /* 0x0004fc00011b7983 */ /* 0x000f220000300800 */
[----:B------:R-:W3:Y:S01]  /*27440*/  LDL R22, [R1+0xa8] ;  /* 0x0000a80001167983 */ /* 0x000ee20000100800 */
[----:B------:R-:W-:Y:S02]  /*27450*/  IMAD.MOV.U32 R23, RZ, RZ, R3 ;  /* 0x000000ffff177224 */ /* 0x000fe400078e0003 */
[----:B------:R-:W3:Y:S02]  /*27460*/  LDL.LU R3, [R1+0x14ac] ;  /* 0x0014ac0001037983 */ /* 0x000ee40000300800 */
[----:B------:R-:W3:Y:S01]  /*27470*/  LDL.LU R29, [R1+0x14a8] ;  /* 0x0014a800011d7983 */ /* 0x000ee20000300800 */
[----:B------:R-:W3:Y:S01]  /*27480*/  LDL.LU R28, [R1+0x14a4] ;  /* 0x0014a400011c7983 */ /* 0x000ee20000300800 */
[----:B------:R1:W-:Y:S02]  /*27490*/  STL.64 [R1+0x1460], R6 ;  /* 0x0014600601007387 */ /* 0x0003e40000100a00 */
[----:B--2---:R-:W-:-:S02]  /*274a0*/  IMAD.MOV.U32 R19, RZ, RZ, R4 ;  /* 0x000000ffff137224 */ /* 0x004fc400078e0004 */
[----:B------:R-:W-:-:S05]  /*274b0*/  IMAD.MOV.U32 R18, RZ, RZ, R5 ;  /* 0x000000ffff127224 */ /* 0x000fca00078e0005 */
[----:B------:R2:W-:Y:S01]  /*274c0*/  STL.64 [R1+0x1468], R18 ;  /* 0x0014681201007387 */ /* 0x0005e20000100a00 */
[----:B------:R-:W2:Y:S02]  /*274d0*/  LDL.LU R4, [R1+0x600] ;  /* 0x0006000001047983 */ /* 0x000ea40000300800 */
[----:B------:R-:W2:Y:S02]  /*274e0*/  LDL.LU R5, [R1+0x604] ;  /* 0x0006040001057983 */ /* 0x000ea40000300800 */
[----:B-1----:R-:W2:Y:S01]  /*274f0*/  LDL.LU R6, [R1+0x608] ;  /* 0x0006080001067983 */ /* 0x002ea20000300800 */
[----:B------:R-:W2:Y:S04]  /*27500*/  LDL.LU R7, [R1+0x60c] ;  /* 0x00060c0001077983 */ /* 0x000ea80000300800 */
[----:B--2---:R-:W-:Y:S01]  /*27510*/  STL.64 [R1+0x1478], R6 ;  /* 0x0014780601007387 */ /* 0x004fe20000100a00 */
[----:B------:R1:W-:Y:S02]  /*27520*/  STL.64 [R1+0x1470], R4 ;  /* 0x0014700401007387 */ /* 0x0003e40000100a00 */
[----:B------:R-:W2:Y:S02]  /*27530*/  LDL R18, [R1+0xe8] ;  /* 0x0000e80001127983 */ /* 0x000ea40000100800 */
[----:B---3--:R-:W-:-:S02]  /*27540*/  IMAD.MOV.U32 R19, RZ, RZ, R3 ;  /* 0x000000ffff137224 */ /* 0x008fc400078e0003 */
[----:B------:R-:W3:Y:S04]  /*27550*/  LDL.LU R3, [R1+0x14a0] ;  /* 0x0014a00001037983 */ /* 0x000ee80000300800 */
[----:B--2---:R2:W-:Y:S01]  /*27560*/  STL.64 [R1+0x1480], R18 ;  /* 0x0014801201007387 */ /* 0x0045e20000100a00 */
[----:B-1----:R-:W3:Y:S02]  /*27570*/  LDL.LU R4, [R1+0x660] ;  /* 0x0006600001047983 */ /* 0x002ee40000300800 */
[----:B------:R-:W3:Y:S02]  /*27580*/  LDL.LU R5, [R1+0x664] ;  /* 0x0006640001057983 */ /* 0x000ee40000300800 */
[----:B------:R-:W3:Y:S01]  /*27590*/  LDL.LU R6, [R1+0x668] ;  /* 0x0006680001067983 */ /* 0x000ee20000300800 */
[----:B------:R-:W3:Y:S01]  /*275a0*/  LDL.LU R7, [R1+0x66c] ;  /* 0x00066c0001077983 */ /* 0x000ee20000300800 */
[----:B--2---:R-:W-:-:S02]  /*275b0*/  IMAD.MOV.U32 R18, RZ, RZ, R28 ;  /* 0x000000ffff127224 */ /* 0x004fc400078e001c */
[----:B------:R-:W-:Y:S01]  /*275c0*/  IMAD.MOV.U32 R19, RZ, RZ, R29 ;  /* 0x000000ffff137224 */ /* 0x000fe200078e001d */
[----:B---3--:R-:W-:Y:S01]  /*275d0*/  STL.64 [R1+0x1490], R6 ;  /* 0x0014900601007387 */ /* 0x008fe20000100a00 */
[----:B------:R1:W-:Y:S02]  /*275e0*/  STL.64 [R1+0x1488], R4 ;  /* 0x0014880401007387 */ /* 0x0003e40000100a00 */
[----:B------:R-:W2:Y:S02]  /*275f0*/  LDL.LU R28, [R1+0x149c] ;  /* 0x00149c00011c7983 */ /* 0x000ea40000300800 */
[----:B------:R-:W3:Y:S01]  /*27600*/  LDL.LU R29, [R1+0x1498] ;  /* 0x00149800011d7983 */ /* 0x000ee20000300800 */
        /* <DEDUP_REMOVED lines=8> */
[----:B------:R-:W-:Y:S01]  /*27690*/  STL.64 [R1+0x1448], R22 ;  /* 0x0014481601007387 */ /* 0x000fe20000100a00 */
[----:B----4-:R-:W-:Y:S02]  /*276a0*/  STL.64 [R1+0x1410], R26 ;  /* 0x0014101a01007387 */ /* 0x010fe40000100a00 */
[----:B------:R1:W-:Y:S02]  /*276b0*/  STL.64 [R1+0x1408], R24 ;  /* 0x0014081801007387 */ /* 0x0003e40000100a00 */
        /* <DEDUP_REMOVED lines=23> */
[----:B------:R-:W4:Y:S01]  /*27830*/  LDL.LU.64 R6, [R1+0x1490] ;  /* 0x0014900001067983 */ /* 0x000f220000300a00 */
[----:B------:R-:W4:Y:S02]  /*27840*/  LDL.LU.64 R4, [R1+0x1488] ;  /* 0x0014880001047983 */ /* 0x000f240000300a00 */
[----:B------:R-:W-:Y:S02]  /*27850*/  STL.64 [R1+0x2d0], R16 ;  /* 0x0002d01001007387 */ /* 0x000fe40000100a00 */
[----:B------:R1:W-:Y:S02]  /*27860*/  STL.64 [R1+0x2d8], R18 ;  /* 0x0002d81201007387 */ /* 0x0003e40000100a00 */
        /* <DEDUP_REMOVED lines=10> */
[----:B------:R-:W2:Y:S11]  /*27910*/  LDL.LU R4, [R1+0x4b0] ;  /* 0x0004b00001047983 */ /* 0x000eb60000300800 */
[----:B------:R-:W-:Y:S09]  /*27920*/  @!UPT UIADD3 URZ, URZ, URZ, URZ ;  /* 0x0000003f3f3ff290 */ /* 0x000ff2000fffe03f */
[----:B------:R-:W-:Y:S01]  /*27930*/  STL.64 [R1+0x2f0], R16 ;  /* 0x0002f01001007387 */ /* 0x000fe20000100a00 */
[----:B------:R-:W-:Y:S01]  /*27940*/  STL.64 [R1+0x2f8], R18 ;  /* 0x0002f81201007387 */ /* 0x000fe20000100a00 */
[----:B----4-:R-:W-:Y:S11]  /*27950*/  HMMA.1688.F32.TF32 R12, R8, R6, R12 ;  /* 0x00000006080c723c */ /* 0x010ff6000008100c */
[----:B------:R-:W-:Y:S11]  /*27960*/  @!UPT UIADD3 URZ, URZ, URZ, URZ ;  /* 0x0000003f3f3ff290 */ /* 0x000ff6000fffe03f */
[----:B------:R-:W-:Y:S01]  /*27970*/  @!UPT UIADD3 URZ, URZ, URZ, URZ ;  /* 0x0000003f3f3ff290 */ /* 0x000fe2000fffe03f */
[----:B------:R1:W-:Y:S01]  /*27980*/  STL.64 [R1+0x400], R12 ;  /* 0x0004000c01007387 */ /* 0x0003e20000100a00 */
[----:B------:R4:W-:Y:S02]  /*27990*/  STL.64 [R1+0x408], R14 ;  /* 0x0004080e01007387 */ /* 0x0009e40000100a00 */
[----:B------:R-:W3:Y:S02]  /*279a0*/  LDL.LU R5, [R1+0x4b4] ;  /* 0x0004b40001057983 */ /* 0x000ee40000300800 */
[----:B------:R-:W3:Y:S01]  /*279b0*/  LDL.LU R6, [R1+0x4b8] ;  /* 0x0004b80001067983 */ /* 0x000ee20000300800 */
[----:B------:R-:W3:Y:S04]  /*279c0*/  LDL.LU R7, [R1+0x4bc] ;  /* 0x0004bc0001077983 */ /* 0x000ee80000300800 */
[----:B-1----:R-:W3:Y:S01]  /*279d0*/  LDL.LU R12, [R1+0x260] ;  /* 0x00026000010c7983 */ /* 0x002ee20000300800 */
[----:B------:R-:W3:Y:S02]  /*279e0*/  LDL.LU R13, [R1+0x264] ;  /* 0x00026400010d7983 */ /* 0x000ee40000300800 */
[----:B----4-:R-:W4:Y:S02]  /*279f0*/  LDL.LU R14, [R1+0x268] ;  /* 0x00026800010e7983 */ /* 0x010f240000300800 */
[----:B------:R-:W4:Y:S01]  /*27a00*/  LDL.LU R15, [R1+0x26c] ;  /* 0x00026c00010f7983 */ /* 0x000f220000300800 */
[----:B------:R-:W3:Y:S01]  /*27a10*/  LDL.LU R16, [R1+0x6e0] ;  /* 0x0006e00001107983 */ /* 0x000ee20000300800 */
[----:B------:R-:W3:Y:S02]  /*27a20*/  LDL.LU R17, [R1+0x6e4] ;  /* 0x0006e40001117983 */ /* 0x000ee40000300800 */
[----:B------:R-:W3:Y:S02]  /*27a30*/  LDL.LU R18, [R1+0x6e8] ;  /* 0x0006e80001127983 */ /* 0x000ee40000300800 */
[----:B------:R-:W3:Y:S02]  /*27a40*/  LDL.LU R19, [R1+0x6ec] ;  /* 0x0006ec0001137983 */ /* 0x000ee40000300800 */
[----:B------:R-:W-:-:S02]  /*27a50*/  IMAD.MOV.U32 R22, RZ, RZ, R21 ;  /* 0x000000ffff167224 */ /* 0x000fc400078e0015 */
[----:B------:R-:W-:-:S07]  /*27a60*/  IMAD.MOV.U32 R23, RZ, RZ, R20 ;  /* 0x000000ffff177224 */ /* 0x000fce00078e0014 */
[C---:B--2---:R-:W-:Y:S01]  /*27a70*/  HMMA.1688.F32.TF32 R20, R8.reuse, R22, R24 ;  /* 0x000000160814723c */ /* 0x044fe20000081018 */
[----:B---3--:R1:W-:Y:S01]  /*27a80*/  STL.64 [R1+0x1380], R18 ;  /* 0x0013801201007387 */ /* 0x0083e20000100a00 */
[----:B------:R-:W-:Y:S03]  /*27a90*/  STL.64 [R1+0x1378], R16 ;  /* 0x0013781001007387 */ /* 0x000fe60000100a00 */
[----:B-1----:R-:W2:Y:S04]  /*27aa0*/  LDL.64 R18, [R1+0x128] ;  /* 0x0001280001127983 */ /* 0x002ea80000100a00 */
[----:B--2---:R1:W-:Y:S04]  /*27ab0*/  STL.64 [R1+0x1390], R18 ;  /* 0x0013901201007387 */ /* 0x0043e80000100a00 */
[----:B-1----:R-:W2:Y:S01]  /*27ac0*/  LDL.64 R18, [R1+0x138] ;  /* 0x0001380001127983 */ /* 0x002ea20000100a00 */
[----:B------:R-:W3:Y:S02]  /*27ad0*/  LDL.LU.64 R26, [R1+0x1458] ;  /* 0x00145800011a7983 */ /* 0x000ee40000300a00 */
[----:B------:R-:W3:Y:S07]  /*27ae0*/  LDL.LU.64 R24, [R1+0x1450] ;  /* 0x0014500001187983 */ /* 0x000eee0000300a00 */
[----:B------:R-:W-:Y:S01]  /*27af0*/  STL.64 [R1+0x570], R20 ;  /* 0x0005701401007387 */ /* 0x000fe20000100a00 */
[----:B------:R1:W-:Y:S04]  /*27b00*/  STL.64 [R1+0x578], R22 ;  /* 0x0005781601007387 */ /* 0x0003e80000100a00 */
        /* <DEDUP_REMOVED lines=45> */
[C---:B---3--:R-:W-:Y:S11]  /*27de0*/  HMMA.1688.F32.TF32 R24, R8.reuse, R22, R24 ;  /* 0x000000160818723c */ /* 0x048ff60000081018 */
[----:B------:R-:W-:Y:S11]  /*27df0*/  @!UPT UIADD3 URZ, URZ, URZ, URZ ;  /* 0x0000003f3f3ff290 */ /* 0x000ff6000fffe03f */
[----:B------:R-:W-:Y:S01]  /*27e00*/  @!UPT UIADD3 URZ, URZ, URZ, URZ ;  /* 0x0000003f3f3ff290 */ /* 0x000fe2000fffe03f */
[----:B------:R-:W-:Y:S01]  /*27e10*/  STL.64 [R1+0x4f0], R24 ;  /* 0x0004f01801007387 */ /* 0x000fe20000100a00 */
[----:B------:R1:W-:Y:S03]  /*27e20*/  STL.64 [R1+0x4f8], R26 ;  /* 0x0004f81a01007387 */ /* 0x0003e60000100a00 */
[----:B-1----:R-:W3:Y:S01]  /*27e30*/  LDL.LU.64 R26, [R1+0x13b0] ;  /* 0x0013b000011a7983 */ /* 0x002ee20000300a00 */
[----:B------:R1:W-:Y:S03]  /*27e40*/  STL.64 [R1+0x12f0], R22 ;  /* 0x0012f01601007387 */ /* 0x0003e60000100a00 */
[----:B-1----:R-:W2:Y:S01]  /*27e50*/  LDL.64 R22, [R1+0xe8] ;  /* 0x0000e80001167983 */ /* 0x002ea20000100a00 */
[C---:B---3--:R-:W-:Y:S03]  /*27e60*/  HMMA.1688.F32.TF32 R4, R8.reuse, R26, R4 ;  /* 0x0000001a0804723c */ /* 0x048fe60000081004 */
[----:B--2---:R1:W-:Y:S01]  /*27e70*/  STL.64 [R1+0x1388], R22 ;  /* 0x0013881601007387 */ /* 0x0043e20000100a00 */
[----:B------:R-:W2:Y:S02]  /*27e80*/  LDL.LU R20, [R1+0x7b0] ;  /* 0x0007b00001147983 */ /* 0x000ea40000300800 */
[----:B------:R-:W2:Y:S01]  /*27e90*/  LDL.LU R21, [R1+0x7b4] ;  /* 0x0007b40001157983 */ /* 0x000ea20000300800 */
[----:B-1----:R-:W2:Y:S01]  /*27ea0*/  LDL.LU R22, [R1+0x7b8] ;  /* 0x0007b80001167983 */ /* 0x002ea20000300800 */
[----:B------:R-:W2:Y:S11]  /*27eb0*/  LDL.LU R23, [R1+0x7bc] ;  /* 0x0007bc0001177983 */ /* 0x000eb60000300800 */
[----:B------:R-:W-:Y:S04]  /*27ec0*/  @!UPT UIADD3 URZ, URZ, URZ, URZ ;  /* 0x0000003f3f3ff290 */ /* 0x000fe8000fffe03f */
[----:B------:R-:W-:Y:S02]  /*27ed0*/  STL.64 [R1+0x9a0], R4 ;  /* 0x0009a00401007387 */ /* 0x000fe40000100a00 */
[----:B------:R1:W-:Y:S02]  /*27ee0*/  STL.64 [R1+0x9a8], R6 ;  /* 0x0009a80601007387 */ /* 0x0003e40000100a00 */
[----:B-1----:R-:W4:Y:S01]  /*27ef0*/  LDL.LU.64 R6, [R1+0x13a8] ;  /* 0x0013a80001067983 */ /* 0x002f220000300a00 */
[----:B------:R1:W-:Y:S02]  /*27f00*/  STL [R1+0x12a8], R26 ;  /* 0x0012a81a01007387 */ /* 0x0003e40000100800 */
[----:B------:R3:W-:Y:S02]  /*27f10*/  STL [R1+0x1294], R27 ;  /* 0x0012941b01007387 */ /* 0x0007e40000100800 */
[----:B------:R-:W2:Y:S01]  /*27f20*/  LDL.LU R24, [R1+0x670] ;  /* 0x0006700001187983 */ /* 0x000ea20000300800 */
[----:B------:R-:W2:Y:S04]  /*27f30*/  LDL.LU R25, [R1+0x674] ;  /* 0x0006740001197983 */ /* 0x000ea80000300800 */
[----:B-1----:R-:W2:Y:S01]  /*27f40*/  LDL.LU R26, [R1+0x678] ;  /* 0x00067800011a7983 */ /* 0x002ea20000300800 */
[----:B---3--:R-:W3:Y:S01]  /*27f50*/  LDL.LU R27, [R1+0x67c] ;  /* 0x00067c00011b7983 */ /* 0x008ee20000300800 */
[----:B----4-:R-:W-:Y:S02]  /*27f60*/  HMMA.1688.F32.TF32 R8, R8, R6, R12 ;  /* 0x000000060808723c */ /* 0x010fe4000008100c */
[----:B------:R-:W4:Y:S01]  /*27f70*/  LDL.LU.64 R14, [R1+0x13a0] ;  /* 0x0013a000010e7983 */ /* 0x000f220000300a00 */
[----:B------:R-:W4:Y:S11]  /*27f80*/  LDL.LU.64 R12, [R1+0x1398] ;  /* 0x00139800010c7983 */ /* 0x000f360000300a00 */
[----:B------:R-:W-:Y:S09]  /*27f90*/  @!UPT UIADD3 URZ, URZ, URZ, URZ ;  /* 0x0000003f3f3ff290 */ /* 0x000ff2000fffe03f */
[----:B------:R-:W-:Y:S01]  /*27fa0*/  STL.64 [R1+0x990], R8 ;  /* 0x0009900801007387 */ /* 0x000fe20000100a00 */
[----:B------:R1:W-:Y:S03]  /*27fb0*/  STL.64 [R1+0x998], R10 ;  /* 0x0009980a01007387 */ /* 0x0003e60000100a00 */
[----:B-1----:R-:W2:Y:S01]  /*27fc0*/  LDL.64 R10, [R1+0xf8] ;  /* 0x0000f800010a7983 */ /* 0x002ea20000100a00 */
[----:B------:R1:W-:Y:S02]  /*27fd0*/  STL.64 [R1+0x1278], R6 ;  /* 0x0012780601007387 */ /* 0x0003e40000100a00 */
[----:B------:R-:W4:Y:S02]  /*27fe0*/  LDL.LU R4, [R1+0x870] ;  /* 0x0008700001047983 */ /* 0x000f240000300800 */
[----:B------:R-:W4:Y:S01]  /*27ff0*/  LDL.LU R5, [R1+0x874] ;  /* 0x0008740001057983 */ /* 0x000f220000300800 */
[----:B-1----:R-:W4:Y:S01]  /*28000*/  LDL.LU R6, [R1+0x878] ;  /* 0x0008780001067983 */ /* 0x002f220000300800 */
[----:B------:R-:W4:Y:S02]  /*28010*/  LDL.LU R7, [R1+0x87c] ;  /* 0x00087c0001077983 */ /* 0x000f240000300800 */
[C---:B----4-:R-:W-:Y:S11]  /*28020*/  HMMA.1688.F32.TF32 R4, R12.reuse, R18, R4 ;  /* 0x000000120c04723c */ /* 0x050ff60000081004 */
        /* <DEDUP_REMOVED lines=8> */
[----:B----4-:R-:W-:-:S02]  /*280b0*/  IMAD.MOV.U32 R7, RZ, RZ, R18 ;  /* 0x000000ffff077224 */ /* 0x010fc400078e0012 */
        /* <DEDUP_REMOVED lines=8> */
[----:B------:R2:W-:Y:S02]  /*28140*/  STL.64 [R1+0x1298], R4 ;  /* 0x0012980401007387 */ /* 0x0005e40000100a00 */
[C---:B--2---:R-:W-:Y:S11]  /*28150*/  HMMA.1688.F32.TF32 R4, R12.reuse, R10, R16 ;  /* 0x0000000a0c04723c */ /* 0x044ff60000081010 */
[----:B------:R-:W-:Y:S11]  /*28160*/  @!UPT UIADD3 URZ, URZ, URZ, URZ ;  /* 0x0000003f3f3ff290 */ /* 0x000ff6000fffe03f */
[----:B------:R-:W-:Y:S01]  /*28170*/  @!UPT UIADD3 URZ, URZ, URZ, URZ ;  /* 0x0000003f3f3ff290 */ /* 0x000fe2000fffe03f */
[----:B------:R-:W-:Y:S01]  /*28180*/  STL.64 [R1+0x270], R4 ;  /* 0x0002700401007387 */ /* 0x000fe20000100a00 */
[----:B------:R3:W-:Y:S02]  /*28190*/  STL.64 [R1+0x278], R6 ;  /* 0x0002780601007387 */ /* 0x0007e40000100a00 */
[----:B---3--:R-:W-:Y:S01]  /*281a0*/  HMMA.1688.F32.TF32 R4, R12, R22, R24 ;  /* 0x000000160c04723c */ /* 0x008fe20000081018 */
[----:B------:R-:W-:Y:S02]  /*281b0*/  IMAD.MOV.U32 R17, RZ, RZ, R10 ;  /* 0x000000ffff117224 */ /* 0x000fe400078e000a */
[----:B------:R-:W-:Y:S02]  /*281c0*/  IMAD.MOV.U32 R19, RZ, RZ, R22 ;  /* 0x000000ffff137224 */ /* 0x000fe400078e0016 */
[----:B------:R-:W-:Y:S02]  /*281d0*/  IMAD.MOV.U32 R18, RZ, RZ, R23 ;  /* 0x000000ffff127224 */ /* 0x000fe400078e0017 */
[----:B------:R-:W-:Y:S01]  /*281e0*/  IMAD.MOV.U32 R16, RZ, RZ, R11 ;  /* 0x000000ffff107224 */ /* 0x000fe200078e000b */
[----:B------:R-:W-:Y:S11]  /*281f0*/  STL [R1+0x12ac], R17 ;  /* 0x0012ac1101007387 */ /* 0x000ff60000100800 */
[----:B------:R-:W-:Y:S04]  /*28200*/  @!UPT UIADD3 URZ, URZ, URZ, URZ ;  /* 0x0000003f3f3ff290 */ /* 0x000fe8000fffe03f */
[----:B------:R1:W-:Y:S01]  /*28210*/  STL.64 [R1+0x290], R4 ;  /* 0x0002900401007387 */ /* 0x0003e20000100a00 */
[----:B------:R2:W-:Y:S02]  /*28220*/  STL.64 [R1+0x298], R6 ;  /* 0x0002980601007387 */ /* 0x0005e40000100a00 */
[----:B------:R-:W-:Y:S02]  /*28230*/  STL.64 [R1+0x12d8], R18 ;  /* 0x0012d81201007387 */ /* 0x000fe40000100a00 */
[----:B------:R3:W-:Y:S01]  /*28240*/  STL [R1+0x12d0], R16 ;  /* 0x0012d01001007387 */ /* 0x0007e20000100800 */
[----:B-1----:R-:W4:Y:S01]  /*28250*/  LDL.LU R4, [R1+0x1e0] ;  /* 0x0001e00001047983 */ /* 0x002f220000300800 */
[----:B------:R-:W4:Y:S02]  /*28260*/  LDL.LU R5, [R1+0x1e4] ;  /* 0x0001e40001057983 */ /* 0x000f240000300800 */
[----:B--2---:R-:W2:Y:S02]  /*28270*/  LDL.LU R6, [R1+0x1e8] ;  /* 0x0001e80001067983 */ /* 0x004ea40000300800 */
[----:B------:R-:W2:Y:S01]  /*28280*/  LDL.LU R7, [R1+0x1ec] ;  /* 0x0001ec0001077983 */ /* 0x000ea20000300800 */
[----:B---3--:R-:W3:Y:S01]  /*28290*/  LDL.LU R16, [R1+0x200] ;  /* 0x0002000001107983 */ /* 0x008ee20000300800 */
[----:B------:R-:W3:Y:S02]  /*282a0*/  LDL.LU R17, [R1+0x204] ;  /* 0x0002040001117983 */ /* 0x000ee40000300800 */
[----:B------:R-:W2:Y:S02]  /*282b0*/  LDL.LU R18, [R1+0x208] ;  /* 0x0002080001127983 */ /* 0x000ea40000300800 */
[----:B------:R-:W2:Y:S01]  /*282c0*/  LDL.LU R19, [R1+0x20c] ;  /* 0x00020c0001137983 */ /* 0x000ea20000300800 */
[----:B------:R-:W2:Y:S01]  /*282d0*/  LDL.LU R20, [R1+0x210] ;  /* 0x0002100001147983 */ /* 0x000ea20000300800 */
[----:B------:R-:W2:Y:S02]  /*282e0*/  LDL.LU R21, [R1+0x214] ;  /* 0x0002140001157983 */ /* 0x000ea40000300800 */
[----:B------:R-:W2:Y:S02]  /*282f0*/  LDL.LU R22, [R1+0x218] ;  /* 0x0002180001167983 */ /* 0x000ea40000300800 */
[----:B------:R-:W2:Y:S02]  /*28300*/  LDL.LU R23, [R1+0x21c] ;  /* 0x00021c0001177983 */ /* 0x000ea40000300800 */
[----:B--2---:R1:W-:Y:S01]  /*28310*/  STL.64 [R1+0x1300], R22 ;  /* 0x0013001601007387 */ /* 0x0043e20000100a00 */
[----:B------:R-:W-:Y:S02]  /*28320*/  STL.64 [R1+0x12f8], R20 ;  /* 0x0012f81401007387 */ /* 0x000fe40000100a00 */
[----:B-1----:R-:W-:-:S02]  /*28330*/  IMAD.MOV.U32 R22, RZ, RZ, R2 ;  /* 0x000000ffff167224 */ /* 0x002fc400078e0002 */
[----:B------:R-:W-:-:S05]  /*28340*/  IMAD.MOV.U32 R23, RZ, RZ, R0 ;  /* 0x000000ffff177224 */ /* 0x000fca00078e0000 */
[----:B------:R1:W-:Y:S04]  /*28350*/  STL.64 [R1+0x1310], R22 ;  /* 0x0013101601007387 */ /* 0x0003e80000100a00 */
[----:B-1----:R-:W2:Y:S04]  /*28360*/  LDL.64 R22, [R1+0x98] ;  /* 0x0000980001167983 */ /* 0x002ea80000100a00 */
[----:B--2---:R-:W-:Y:S01]  /*28370*/  STL.64 [R1+0x1328], R22 ;  /* 0x0013281601007387 */ /* 0x004fe20000100a00 */
[----:B------:R1:W-:Y:S02]  /*28380*/  STL.64 [R1+0x12e8], R18 ;  /* 0x0012e81201007387 */ /* 0x0003e40000100a00 */
[----:B---3--:R2:W-:Y:S01]  /*28390*/  STL.64 [R1+0x12e0], R16 ;  /* 0x0012e01001007387 */ /* 0x0085e20000100a00 */
[----:B-1----:R-:W3:Y:S04]  /*283a0*/  LDL.64 R18, [R1+0x78] ;  /* 0x0000780001127983 */ /* 0x002ee80000100a00 */
[----:B---3--:R1:W-:Y:S01]  /*283b0*/  STL.64 [R1+0x1308], R18 ;  /* 0x0013081201007387 */ /* 0x0083e20000100a00 */
[----:B--2---:R-:W2:Y:S02]  /*283c0*/  LDL.LU R16, [R1+0x220] ;  /* 0x0002200001107983 */ /* 0x004ea40000300800 */
[----:B------:R-:W2:Y:S01]  /*283d0*/  LDL.LU R17, [R1+0x224] ;  /* 0x0002240001117983 */ /* 0x000ea20000300800 */
[----:B-1----:R-:W3:Y:S01]  /*283e0*/  LDL.LU R18, [R1+0x228] ;  /* 0x0002280001127983 */ /* 0x002ee20000300800 */
[----:B------:R-:W3:Y:S02]  /*283f0*/  LDL.LU R19, [R1+0x22c] ;  /* 0x00022c0001137983 */ /* 0x000ee40000300800 */
[----:B------:R-:W2:Y:S02]  /*28400*/  LDL.64 R22, [R1+0xa8] ;  /* 0x0000a80001167983 */ /* 0x000ea40000100a00 */
[----:B--2---:R1:W-:Y:S04]  /*28410*/  STL.64 [R1+0x1340], R22 ;  /* 0x0013401601007387 */ /* 0x0043e80000100a00 */
[----:B-1----:R-:W2:Y:S04]  /*28420*/  LDL.64 R22, [R1+0xb8] ;  /* 0x0000b80001167983 */ /* 0x002ea80000100a00 */
[----:B--2---:R-:W-:Y:S01]  /*28430*/  STL.64 [R1+0x1358], R22 ;  /* 0x0013581601007387 */ /* 0x004fe20000100a00 */
[----:B---3--:R-:W-:Y:S02]  /*28440*/  STL.64 [R1+0x1320], R18 ;  /* 0x0013201201007387 */ /* 0x008fe40000100a00 */
[----:B------:R1:W-:Y:S02]  /*28450*/  STL.64 [R1+0x1318], R16 ;  /* 0x0013181001007387 */ /* 0x0003e40000100a00 */
[----:B-1----:R-:W2:Y:S01]  /*28460*/  LDL.LU R16, [R1+0x230] ;  /* 0x0002300001107983 */ /* 0x002ea20000300800 */
[----:B------:R-:W2:Y:S02]  /*28470*/  LDL.LU R17, [R1+0x234] ;  /* 0x0002340001117983 */ /* 0x000ea40000300800 */
[----:B------:R-:W3:Y:S02]  /*28480*/  LDL.LU R18, [R1+0x238] ;  /* 0x0002380001127983 */ /* 0x000ee40000300800 */
[----:B------:R-:W3:Y:S01]  /*28490*/  LDL.LU R19, [R1+0x23c] ;  /* 0x00023c0001137983 */ /* 0x000ee20000300800 */
[----:B------:R-:W2:Y:S01]  /*284a0*/  LDL.LU R24, [R1+0x560] ;  /* 0x0005600001187983 */ /* 0x000ea20000300800 */
[----:B------:R-:W2:Y:S02]  /*284b0*/  LDL.LU R25, [R1+0x564] ;  /* 0x0005640001197983 */ /* 0x000ea40000300800 */
[----:B------:R-:W2:Y:S02]  /*284c0*/  LDL.LU R26, [R1+0x568] ;  /* 0x00056800011a7983 */ /* 0x000ea40000300800 */
[----:B------:R-:W2:Y:S02]  /*284d0*/  LDL.LU R27, [R1+0x56c] ;  /* 0x00056c00011b7983 */ /* 0x000ea40000300800 */
[----:B--2---:R1:W-:Y:S01]  /*284e0*/  STL.64 [R1+0x1368], R26 ;  /* 0x0013681a01007387 */ /* 0x0043e20000100a00 */
[----:B------:R-:W-:Y:S02]  /*284f0*/  STL.64 [R1+0x1360], R24 ;  /* 0x0013601801007387 */ /* 0x000fe40000100a00 */
[----:B------:R-:W2:Y:S01]  /*28500*/  LDL.64 R22, [R1+0xc8] ;  /* 0x0000c80001167983 */ /* 0x000ea20000100a00 */
[----:B-1----:R-:W3:Y:S04]  /*28510*/  LDL.64 R26, [R1+0xd8] ;  /* 0x0000d800011a7983 */ /* 0x002ee80000100a00 */
[----:B--2---:R1:W-:Y:S01]  /*28520*/  STL.64 [R1+0x1370], R22 ;  /* 0x0013701601007387 */ /* 0x0043e20000100a00 */
[----:B------:R-:W2:Y:S02]  /*28530*/  LDL.LU R20, [R1+0x5f0] ;  /* 0x0005f00001147983 */ /* 0x000ea40000300800 */
[----:B------:R-:W2:Y:S01]  /*28540*/  LDL.LU R21, [R1+0x5f4] ;  /* 0x0005f40001157983 */ /* 0x000ea20000300800 */
[----:B-1----:R-:W2:Y:S01]  /*28550*/  LDL.LU R22, [R1+0x5f8] ;  /* 0x0005f80001167983 */ /* 0x002ea20000300800 */
[----:B------:R-:W2:Y:S02]  /*28560*/  LDL.LU R23, [R1+0x5fc] ;  /* 0x0005fc0001177983 */ /* 0x000ea40000300800 */
        /* <DEDUP_REMOVED lines=10> */
[----:B------:R-:W2:Y:S02]  /*28610*/  LDL.LU R18, [R1+0x258] ;  /* 0x0002580001127983 */ /* 0x000ea40000300800 */
[----:B------:R-:W2:Y:S01]  /*28620*/  LDL.LU R19, [R1+0x25c] ;  /* 0x00025c0001137983 */ /* 0x000ea20000300800 */
[----:B------:R-:W-:Y:S01]  /*28630*/  STL.64 [R1+0x12b8], R6 ;  /* 0x0012b80601007387 */ /* 0x000fe20000100a00 */
[----:B----4-:R1:W-:Y:S03]  /*28640*/  STL.64 [R1+0x12b0], R4 ;  /* 0x0012b00401007387 */ /* 0x0103e60000100a00 */
[----:B-1----:R-:W3:Y:S01]  /*28650*/  LDL.LU R4, [R1+0x1f0] ;  /* 0x0001f00001047983 */ /* 0x002ee20000300800 */
[----:B------:R-:W3:Y:S02]  /*28660*/  LDL.LU R5, [R1+0x1f4] ;  /* 0x0001f40001057983 */ /* 0x000ee40000300800 */
[----:B------:R-:W4:Y:S02]  /*28670*/  LDL.LU R6, [R1+0x1f8] ;  /* 0x0001f80001067983 */ /* 0x000f240000300800 */
[----:B------:R-:W4:Y:S01]  /*28680*/  LDL.LU R7, [R1+0x1fc] ;  /* 0x0001fc0001077983 */ /* 0x000f220000300800 */
[----:B------:R-:W-:Y:S01]  /*28690*/  HMMA.1688.F32.TF32 R20, R12, R26, R20 ;  /* 0x0000001a0c14723c */ /* 0x000fe20000081014 */
[----:B------:R-:W-:-:S02]  /*286a0*/  IMAD.MOV.U32 R10, RZ, RZ, R28 ;  /* 0x000000ffff0a7224 */ /* 0x000fc400078e001c */
[----:B------:R-:W-:Y:S01]  /*286b0*/  IMAD.MOV.U32 R11, RZ, RZ, R3 ;  /* 0x000000ffff0b7224 */ /* 0x000fe200078e0003 */
[----:B----4-:R1:W-:Y:S01]  /*286c0*/  STL.64 [R1+0x12c8], R6 ;  /* 0x0012c80601007387 */ /* 0x0103e20000100a00 */
[----:B---3--:R-:W-:Y:S03]  /*286d0*/  STL.64 [R1+0x12c0], R4 ;  /* 0x0012c00401007387 */ /* 0x008fe60000100a00 */
[----:B-1----:R-:W3:Y:S01]  /*286e0*/  LDL.64 R6, [R1+0x68] ;  /* 0x0000680001067983 */ /* 0x002ee20000100a00 */
[----:B------:R-:W4:Y:S02]  /*286f0*/  LDL.LU R8, [R1] ;  /* 0x0000000001087983 */ /* 0x000f240000300800 */
[----:B------:R-:W-:Y:S02]  /*28700*/  IMAD.MOV.U32 R9, RZ, RZ, R29 ;  /* 0x000000ffff097224 */ /* 0x000fe400078e001d */
[----:B------:R1:W-:Y:S03]  /*28710*/  STL.64 [R1+0x1130], R10 ;  /* 0x0011300a01007387 */ /* 0x0003e60000100a00 */
[----:B----4-:R4:W-:Y:S01]  /*28720*/  STL.64 [R1+0x1128], R8 ;  /* 0x0011280801007387 */ /* 0x0109e20000100a00 */
[----:B-1----:R-:W2:Y:S06]  /*28730*/  LDL.64 R10, [R1+0x58] ;  /* 0x00005800010a7983 */ /* 0x002eac0000100a00 */
[----:B------:R-:W-:Y:S02]  /*28740*/  STL.64 [R1+0x2b0], R20 ;  /* 0x0002b01401007387 */ /* 0x000fe40000100a00 */
[----:B------:R1:W-:Y:S02]  /*28750*/  STL.64 [R1+0x2b8], R22 ;  /* 0x0002b81601007387 */ /* 0x0003e40000100a00 */
[----:B----4-:R-:W-:-:S02]  /*28760*/  IMAD.MOV.U32 R9, RZ, RZ, R26 ;  /* 0x000000ffff097224 */ /* 0x010fc400078e001a */
[----:B------:R-:W-:Y:S01]  /*28770*/  IMAD.MOV.U32 R8, RZ, RZ, R27 ;  /* 0x000000ffff087224 */ /* 0x000fe200078e001b */
[----:B-1----:R-:W4:Y:S01]  /*28780*/  LDL.LU.64 R22, [R1+0x1370] ;  /* 0x0013700001167983 */ /* 0x002f220000300a00 */
[----:B------:R-:W4:Y:S02]  /*28790*/  LDL.LU.64 R26, [R1+0x1368] ;  /* 0x00136800011a7983 */ /* 0x000f240000300a00 */
[----:B------:R-:W4:Y:S02]  /*287a0*/  LDL.LU.64 R24, [R1+0x1360] ;  /* 0x0013600001187983 */ /* 0x000f240000300a00 */
[C---:B----4-:R-:W-:Y:S11]  /*287b0*/  HMMA.1688.F32.TF32 R24, R12.reuse, R22, R24 ;  /* 0x000000160c18723c */ /* 0x050ff60000081018 */
[----:B------:R-:W-:Y:S11]  /*287c0*/  @!UPT UIADD3 URZ, URZ, URZ, URZ ;  /* 0x0000003f3f3ff290 */ /* 0x000ff6000fffe03f */
[----:B------:R-:W-:Y:S01]  /*287d0*/  @!UPT UIADD3 URZ, URZ, URZ, URZ ;  /* 0x0000003f3f3ff290 */ /* 0x000fe2000fffe03f */
[----:B------:R1:W-:Y:S01]  /*287e0*/  STL.64 [R1+0x2c0], R24 ;  /* 0x0002c01801007387 */ /* 0x0003e20000100a00 */
[----:B------:R-:W-:Y:S02]  /*287f0*/  STL.64 [R1+0x2c8], R26 ;  /* 0x0002c81a01007387 */ /* 0x000fe40000100a00 */
[----:B-1----:R-:W-:Y:S02]  /*28800*/  IMAD.MOV.U32 R25, RZ, RZ, R22 ;  /* 0x000000ffff197224 */ /* 0x002fe400078e0016 */
[----:B------:R-:W-:Y:S02]  /*28810*/  IMAD.MOV.U32 R24, RZ, RZ, R23 ;  /* 0x000000ffff187224 */ /* 0x000fe400078e0017 */
        /* <DEDUP_REMOVED lines=29> */
[----:B------:R-:W2:Y:S11]  /*289f0*/  LDL.LU.64 R18, [R1+0x1308] ;  /* 0x0013080001127983 */ /* 0x000eb60000300a00 */
[----:B------:R-:W-:Y:S11]  /*28a00*/  @!UPT UIADD3 URZ, URZ, URZ, URZ ;  /* 0x0000003f3f3ff290 */ /* 0x000ff6000fffe03f */
        /* <DEDUP_REMOVED lines=14> */
[----:B---3--:R-:W-:Y:S01]  /*28af0*/  IMAD.MOV.U32 R26, RZ, RZ, R7 ;  /* 0x000000ffff1a7224 */ /* 0x008fe200078e0007 */
[C---:B----4-:R-:W-:Y:S11]  /*28b00*/  HMMA.1688.F32.TF32 R16, R12.reuse, R6, R16 ;  /* 0x000000060c10723c */ /* 0x050ff60000081010 */
[----:B------:R-:W-:Y:S11]  /*28b10*/  @!UPT UIADD3 URZ, URZ, URZ, URZ ;  /* 0x0000003f3f3ff290 */ /* 0x000ff6000fffe03f */
[----:B------:R-:W-:Y:S01]  /*28b20*/  @!UPT UIADD3 URZ, URZ, URZ, URZ ;  /* 0x0000003f3f3ff290 */ /* 0x000fe2000fffe03f */
[----:B------:R1:W-:Y:S01]  /*28b30*/  STL.64 [R1+0x5d0], R16 ;  /* 0x0005d01001007387 */ /* 0x0003e20000100a00 */
[----:B------:R3:W-:Y:S02]  /*28b40*/  STL.64 [R1+0x5d8], R18 ;  /* 0x0005d81201007387 */ /* 0x0007e40000100a00 */
[----:B-1----:R-:W-:Y:S01]  /*28b50*/  IMAD.MOV.U32 R17, RZ, RZ, R6 ;  /* 0x000000ffff117224 */ /* 0x002fe200078e0006 */
[----:B---3--:R-:W3:Y:S01]  /*28b60*/  LDL.LU.64 R18, [R1+0x12d8] ;  /* 0x0012d80001127983 */ /* 0x008ee20000300a00 */
[----:B------:R-:W4:Y:S02]  /*28b70*/  LDL.LU R16, [R1+0x12d0] ;  /* 0x0012d00001107983 */ /* 0x000f240000300800 */
        /* <DEDUP_REMOVED lines=11> */
[----:B------:R-:W-:Y:S01]  /*28c30*/  IMAD.MOV.U32 R11, RZ, RZ, R26 ;  /* 0x000000ffff0b7224 */ /* 0x000fe200078e001a */
[----:B------:R-:W3:Y:S01]  /*28c40*/  LDL.LU R17, [R1+0x12ac] ;  /* 0x0012ac0001117983 */ /* 0x000ee20000300800 */
[----:B------:R-:W3:Y:S03]  /*28c50*/  LDL.LU R26, [R1+0x12a8] ;  /* 0x0012a800011a7983 */ /* 0x000ee60000300800 */
[----:B------:R1:W-:Y:S02]  /*28c60*/  STL.64 [R1+0x1158], R10 ;  /* 0x0011580a01007387 */ /* 0x0003e40000100a00 */
[----:B-1----:R-:W-:-:S02]  /*28c70*/  IMAD.MOV.U32 R10, RZ, RZ, R21 ;  /* 0x000000ffff0a7224 */ /* 0x002fc400078e0015 */
[----:B------:R-:W-:-:S05]  /*28c80*/  IMAD.MOV.U32 R11, RZ, RZ, R20 ;  /* 0x000000ffff0b7224 */ /* 0x000fca00078e0014 */
[----:B------:R-:W-:Y:S01]  /*28c90*/  STL.64 [R1+0x1170], R10 ;  /* 0x0011700a01007387 */ /* 0x000fe20000100a00 */
[----:B--2---:R-:W-:Y:S11]  /*28ca0*/  HMMA.1688.F32.TF32 R4, R12, R22, R4 ;  /* 0x000000160c04723c */ /* 0x004ff60000081004 */
[----:B------:R-:W-:Y:S11]  /*28cb0*/  @!UPT UIADD3 URZ, URZ, URZ, URZ ;  /* 0x0000003f3f3ff290 */ /* 0x000ff6000fffe03f */
[----:B------:R-:W-:Y:S01]  /*28cc0*/  @!UPT UIADD3 URZ, URZ, URZ, URZ ;  /* 0x0000003f3f3ff290 */ /* 0x000fe2000fffe03f */
[----:B------:R-:W-:Y:S01]  /*28cd0*/  STL.64 [R1+0x5b0], R4 ;  /* 0x0005b00401007387 */ /* 0x000fe20000100a00 */
[----:B------:R1:W-:Y:S03]  /*28ce0*/  STL.64 [R1+0x5b8], R6 ;  /* 0x0005b80601007387 */ /* 0x0003e60000100a00 */
[----:B-1----:R-:W2:Y:S01]  /*28cf0*/  LDL.LU.64 R6, [R1+0x12a0] ;  /* 0x0012a00001067983 */ /* 0x002ea20000300a00 */
[----:B------:R-:W2:Y:S02]  /*28d00*/  LDL.LU.64 R4, [R1+0x1298] ;  /* 0x0012980001047983 */ /* 0x000ea40000300a00 */
[----:B------:R-:W2:Y:S02]  /*28d10*/  LDL.64 R10, [R1+0x88] ;  /* 0x00008800010a7983 */ /* 0x000ea40000100a00 */
[----:B--2---:R-:W-:Y:S01]  /*28d20*/  STL.64 [R1+0x1188], R10 ;  /* 0x0011880a01007387 */ /* 0x004fe20000100a00 */
[----:B------:R1:W-:Y:S02]  /*28d30*/  STL.64 [R1+0x1138], R22 ;  /* 0x0011381601007387 */ /* 0x0003e40000100a00 */
[----:B------:R-:W2:Y:S02]  /*28d40*/  LDL.LU R20, [R1+0x20] ;  /* 0x0000200001147983 */ /* 0x000ea40000300800 */
[----:B------:R-:W2:Y:S01]  /*28d50*/  LDL.LU R21, [R1+0x24] ;  /* 0x0000240001157983 */ /* 0x000ea20000300800 */
[----:B-1----:R-:W2:Y:S01]  /*28d60*/  LDL.LU R22, [R1+0x28] ;  /* 0x0000280001167983 */ /* 0x002ea20000300800 */
[----:B------:R-:W2:Y:S02]  /*28d70*/  LDL.LU R23, [R1+0x2c] ;  /* 0x00002c0001177983 */ /* 0x000ea40000300800 */
[----:B------:R-:W-:-:S02]  /*28d80*/  IMAD.MOV.U32 R10, RZ, RZ, R27 ;  /* 0x000000ffff0a7224 */ /* 0x000fc400078e001b */
[----:B------:R-:W-:Y:S01]  /*28d90*/  IMAD.MOV.U32 R11, RZ, RZ, R0 ;  /* 0x000000ffff0b7224 */ /* 0x000fe200078e0000 */
[----:B------:R-:W3:Y:S01]  /*28da0*/  LDL.LU R27, [R1+0x1294] ;  /* 0x00129400011b7983 */ /* 0x000ee20000300800 */
[----:B------:R-:W3:Y:S03]  /*28db0*/  LDL.LU R0, [R1+0x1290] ;  /* 0x0012900001007983 */ /* 0x000ee60000300800 */
        /* <DEDUP_REMOVED lines=22> */
[----:B------:R1:W-:Y:S02]  /*28f20*/  STL.64 [R1+0x11d0], R10 ;  /* 0x0011d00a01007387 */ /* 0x0003e40000100a00 */
[----:B-1----:R-:W-:Y:S02]  /*28f30*/  IMAD.MOV.U32 R10, RZ, RZ, R25 ;  /* 0x000000ffff0a7224 */ /* 0x002fe400078e0019 */
[----:B------:R-:W-:-:S05]  /*28f40*/  IMAD.MOV.U32 R11, RZ, RZ, R24 ;  /* 0x000000ffff0b7224 */ /* 0x000fca00078e0018 */
        /* <DEDUP_REMOVED lines=16> */
[----:B---3--:R-:W-:-:S02]  /*29050*/  IMAD.MOV.U32 R10, RZ, RZ, R19 ;  /* 0x000000ffff0a7224 */ /* 0x008fc400078e0013 */
[----:B------:R-:W-:-:S05]  /*29060*/  IMAD.MOV.U32 R11, RZ, RZ, R18 ;  /* 0x000000ffff0b7224 */ /* 0x000fca00078e0012 */
[----:B------:R-:W-:Y:S04]  /*29070*/  STL.64 [R1+0x1218], R10 ;  /* 0x0012180a01007387 */ /* 0x000fe80000100a00 */
[----:B--2---:R-:W-:Y:S01]  /*29080*/  STL.64 [R1+0x11b0], R22 ;  /* 0x0011b01601007387 */ /* 0x004fe20000100a00 */
[----:B------:R1:W-:Y:S03]  /*29090*/  STL.64 [R1+0x11a8], R20 ;  /* 0x0011a81401007387 */ /* 0x0003e60000100a00 */
[----:B-1----:R-:W2:Y:S01]  /*290a0*/  LDL.LU R20, [R1+0x160] ;  /* 0x0001600001147983 */ /* 0x002ea20000300800 */
[----:B------:R-:W2:Y:S02]  /*290b0*/  LDL.LU R21, [R1+0x164] ;  /* 0x0001640001157983 */ /* 0x000ea40000300800 */
[----:B------:R-:W3:Y:S02]  /*290c0*/  LDL.LU R22, [R1+0x168] ;  /* 0x0001680001167983 */ /* 0x000ee40000300800 */
[----:B------:R-:W3:Y:S02]  /*290d0*/  LDL.LU R23, [R1+0x16c] ;  /* 0x00016c0001177983 */ /* 0x000ee40000300800 */
[----:B------:R-:W-:-:S02]  /*290e0*/  IMAD.MOV.U32 R10, RZ, RZ, R17 ;  /* 0x000000ffff0a7224 */ /* 0x000fc400078e0011 */
[----:B----4-:R-:W-:-:S05]  /*290f0*/  IMAD.MOV.U32 R11, RZ, RZ, R16 ;  /* 0x000000ffff0b7224 */ /* 0x010fca00078e0010 */
        /* <DEDUP_REMOVED lines=8> */
[----:B------:R-:W-:-:S05]  /*29180*/  IMAD.MOV.U32 R11, RZ, RZ, R6 ;  /* 0x000000ffff0b7224 */ /* 0x000fca00078e0006 */
[----:B------:R-:W-:Y:S04]  /*29190*/  STL.64 [R1+0x1248], R10 ;  /* 0x0012480a01007387 */ /* 0x000fe80000100a00 */
[----:B---3--:R-:W-:Y:S01]  /*291a0*/  STL.64 [R1+0x11e0], R22 ;  /* 0x0011e01601007387 */ /* 0x008fe20000100a00 */
[----:B--2---:R1:W-:Y:S03]  /*291b0*/  STL.64 [R1+0x11d8], R20 ;  /* 0x0011d81401007387 */ /* 0x0043e60000100a00 */
[----:B-1----:R-:W2:Y:S01]  /*291c0*/  LDL.LU R20, [R1+0x590] ;  /* 0x0005900001147983 */ /* 0x002ea20000300800 */
[----:B------:R-:W2:Y:S02]  /*291d0*/  LDL.LU R21, [R1+0x594] ;  /* 0x0005940001157983 */ /* 0x000ea40000300800 */
[----:B------:R-:W3:Y:S02]  /*291e0*/  LDL.LU R22, [R1+0x598] ;  /* 0x0005980001167983 */ /* 0x000ee40000300800 */
[----:B------:R-:W3:Y:S01]  /*291f0*/  LDL.LU R23, [R1+0x59c] ;  /* 0x00059c0001177983 */ /* 0x000ee20000300800 */
[----:B------:R-:W4:Y:S01]  /*29200*/  LDL.LU R16, [R1+0x180] ;  /* 0x0001800001107983 */ /* 0x000f220000300800 */
[----:B------:R-:W4:Y:S02]  /*29210*/  LDL.LU R17, [R1+0x184] ;  /* 0x0001840001117983 */ /* 0x000f240000300800 */
[----:B------:R-:W4:Y:S02]  /*29220*/  LDL.LU R18, [R1+0x188] ;  /* 0x0001880001127983 */ /* 0x000f240000300800 */
[----:B------:R-:W-:Y:S01]  /*29230*/  IMAD.MOV.U32 R11, RZ, RZ, R4 ;  /* 0x000000ffff0b7224 */ /* 0x000fe200078e0004 */
[----:B------:R-:W4:Y:S01]  /*29240*/  LDL.LU R19, [R1+0x18c] ;  /* 0x00018c0001137983 */ /* 0x000f220000300800 */
[----:B------:R-:W-:-:S02]  /*29250*/  IMAD.MOV.U32 R10, RZ, RZ, R5 ;  /* 0x000000ffff0a7224 */ /* 0x000fc400078e0005 */
[----:B------:R-:W4:Y:S02]  /*29260*/  LDL.LU R4, [R1+0x1d0] ;  /* 0x0001d00001047983 */ /* 0x000f240000300800 */
[----:B------:R-:W4:Y:S01]  /*29270*/  LDL.LU R5, [R1+0x1d4] ;  /* 0x0001d40001057983 */ /* 0x000f220000300800 */
        /* <DEDUP_REMOVED lines=33> */
[----:B------:R-:W-:Y:S01]  /*29490*/  STL.64 [R1+0x970], R4 ;  /* 0x0009700401007387 */ /* 0x000fe20000100a00 */
[----:B------:R1:W-:Y:S03]  /*294a0*/  STL.64 [R1+0x978], R6 ;  /* 0x0009780601007387 */ /* 0x0003e60000100a00 */
[----:B-1----:R-:W3:Y:S02]  /*294b0*/  LDL.LU.64 R6, [R1+0x1278] ;  /* 0x0012780001067983 */ /* 0x002ee40000300a00 */
[----:B---3--:R-:W-:Y:S02]  /*294c0*/  HMMA.1688.F32.TF32 R12, R12, R6, R16 ;  /* 0x000000060c0c723c */ /* 0x008fe40000081010 */
[----:B------:R-:W2:Y:S01]  /*294d0*/  LDL.LU.64 R18, [R1+0x1270] ;  /* 0x0012700001127983 */ /* 0x000ea20000300a00 */
[----:B------:R-:W2:Y:S11]  /*294e0*/  LDL.LU.64 R16, [R1+0x1268] ;  /* 0x0012680001107983 */ /* 0x000eb60000300a00 */
[----:B------:R-:W-:Y:S09]  /*294f0*/  @!UPT UIADD3 URZ, URZ, URZ, URZ ;  /* 0x0000003f3f3ff290 */ /* 0x000ff2000fffe03f */
[----:B------:R1:W-:Y:S01]  /*29500*/  STL.64 [R1+0x6d0], R12 ;  /* 0x0006d00c01007387 */ /* 0x0003e20000100a00 */
[----:B------:R3:W-:Y:S03]  /*29510*/  STL.64 [R1+0x6d8], R14 ;  /* 0x0006d80e01007387 */ /* 0x0007e60000100a00 */
[----:B-1----:R-:W4:Y:S01]  /*29520*/  LDL.LU R12, [R1+0x10] ;  /* 0x00001000010c7983 */ /* 0x002f220000300800 */
[----:B------:R-:W-:Y:S02]  /*29530*/  IMAD.MOV.U32 R13, RZ, RZ, R28 ;  /* 0x000000ffff0d7224 */ /* 0x000fe400078e001c */
[----:B------:R-:W4:Y:S02]  /*29540*/  LDL.LU R28, [R1+0x1264] ;  /* 0x00126400011c7983 */ /* 0x000f240000300800 */
[----:B---3--:R-:W-:Y:S02]  /*29550*/  IMAD.MOV.U32 R14, RZ, RZ, R29 ;  /* 0x000000ffff0e7224 */ /* 0x008fe400078e001d */
[----:B------:R-:W2:Y:S02]  /*29560*/  LDL.LU R29, [R1+0x1260] ;  /* 0x00126000011d7983 */ /* 0x000ea40000300800 */
        /* <DEDUP_REMOVED lines=90> */
[----:B-1----:R-:W4:Y:S01]  /*29b10*/  LDL.LU.64 R22, [R1+0x1138] ;  /* 0x0011380001167983 */ /* 0x002f220000300a00 */
[----:B------:R-:W-:Y:S02]  /*29b20*/  IMAD.MOV.U32 R15, RZ, RZ, R3 ;  /* 0x000000ffff0f7224 */ /* 0x000fe400078e0003 */
[----:B------:R-:W-:Y:S02]  /*29b30*/  IMAD.MOV.U32 R24, RZ, RZ, R11 ;  /* 0x000000ffff187224 */ /* 0x000fe400078e000b */
[----:B------:R-:W2:Y:S01]  /*29b40*/  LDL.LU.64 R10, [R1+0x1130] ;  /* 0x00113000010a7983 */ /* 0x000ea20000300a00 */
[----:B------:R-:W2:Y:S02]  /*29b50*/  LDL.LU.64 R8, [R1+0x1128] ;  /* 0x0011280001087983 */ /* 0x000ea40000300a00 */
[C---:B----4-:R-:W-:Y:S11]  /*29b60*/  HMMA.1688.F32.TF32 R12, R16.reuse, R22, R12 ;  /* 0x00000016100c723c */ /* 0x050ff6000008100c */
[----:B------:R-:W-:Y:S11]  /*29b70*/  @!UPT UIADD3 URZ, URZ, URZ, URZ ;  /* 0x0000003f3f3ff290 */ /* 0x000ff6000fffe03f */
[----:B------:R-:W-:Y:S01]  /*29b80*/  @!UPT UIADD3 URZ, URZ, URZ, URZ ;  /* 0x0000003f3f3ff290 */ /* 0x000fe2000fffe03f */
[----:B------:R-:W-:Y:S01]  /*29b90*/  STL.64 [R1+0x870], R12 ;  /* 0x0008700c01007387 */ /* 0x000fe20000100a00 */
[----:B------:R1:W-:Y:S02]  /*29ba0*/  STL.64 [R1+0x878], R14 ;  /* 0x0008780e01007387 */ /* 0x0003e40000100a00 */
[----:B-1----:R-:W-:Y:S02]  /*29bb0*/  IMAD.MOV.U32 R14, RZ, RZ, R22 ;  /* 0x000000ffff0e7224 */ /* 0x002fe400078e0016 */
[----:B------:R-:W-:Y:S02]  /*29bc0*/  IMAD.MOV.U32 R15, RZ, RZ, R23 ;  /* 0x000000ffff0f7224 */ /* 0x000fe400078e0017 */
[----:B------:R-:W4:Y:S01]  /*29bd0*/  LDL.LU.64 R22, [R1+0x1120] ;  /* 0x0011200001167983 */ /* 0x000f220000300a00 */
[----:B------:R-:W4:Y:S01]  /*29be0*/  LDL.LU.64 R20, [R1+0x1118] ;  /* 0x0011180001147983 */ /* 0x000f220000300a00 */
[C---:B--2---:R-:W-:Y:S01]  /*29bf0*/  HMMA.1688.F32.TF32 R8, R16.reuse, R26, R8 ;  /* 0x0000001a1008723c */ /* 0x044fe20000081008 */
[----:B------:R-:W2:Y:S11]  /*29c00*/  LDL.LU R4, [R1+0x838] ;  /* 0x0008380001047983 */ /* 0x000eb60000300800 */
[----:B------:R-:W-:Y:S11]  /*29c10*/  @!UPT UIADD3 URZ, URZ, URZ, URZ ;  /* 0x0000003f3f3ff290 */ /* 0x000ff6000fffe03f */
[----:B------:R-:W-:Y:S01]  /*29c20*/  STL.64 [R1+0x980], R8 ;  /* 0x0009800801007387 */ /* 0x000fe20000100a00 */
[----:B------:R4:W-:Y:S02]  /*29c30*/  STL.64 [R1+0x988], R10 ;  /* 0x0009880a01007387 */ /* 0x0009e40000100a00 */
[----:B------:R-:W-:Y:S02]  /*29c40*/  STL.64 [R1+0x1078], R26 ;  /* 0x0010781a01007387 */ /* 0x000fe40000100a00 */
[----:B------:R-:W-:Y:S01]  /*29c50*/  STL [R1+0x1070], R24 ;  /* 0x0010701801007387 */ /* 0x000fe20000100800 */
[----:B------:R-:W-:Y:S01]  /*29c60*/  STL [R1+0x1094], R25 ;  /* 0x0010941901007387 */ /* 0x000fe20000100800 */
[----:B----4-:R-:W-:Y:S03]  /*29c70*/  HMMA.1688.F32.TF32 R8, R16, R6, R20 ;  /* 0x000000061008723c */ /* 0x010fe60000081014 */
[----:B------:R-:W4:Y:S11]  /*29c80*/  LDL.LU R23, [R1+0x83c] ;  /* 0x00083c0001177983 */ /* 0x000f360000300800 */
[----:B------:R-:W-:Y:S09]  /*29c90*/  @!UPT UIADD3 URZ, URZ, URZ, URZ ;  /* 0x0000003f3f3ff290 */ /* 0x000ff2000fffe03f */
[----:B------:R-:W-:Y:S01]  /*29ca0*/  STL.64 [R1+0x960], R8 ;  /* 0x0009600801007387 */ /* 0x000fe20000100a00 */
[----:B------:R-:W-:Y:S02]  /*29cb0*/  STL.64 [R1+0x968], R10 ;  /* 0x0009680a01007387 */ /* 0x000fe40000100a00 */
[----:B------:R-:W-:Y:S01]  /*29cc0*/  IMAD.MOV.U32 R5, RZ, RZ, 0x1f ;  /* 0x0000001fff057424 */ /* 0x000fe200078e00ff */
[----:B------:R-:W1:Y:S01]  /*29cd0*/  S2R R13, SR_TID.X ;  /* 0x00000000000d7919 */ /* 0x000e620000002100 */
[----:B------:R-:W-:Y:S01]  /*29ce0*/  ISETP.GT.AND P1, PT, R28, RZ, PT ;  /* 0x000000ff1c00720c */ /* 0x000fe20003f24270 */
[----:B------:R-:W-:Y:S04]  /*29cf0*/  LDS R8, [R2+0xc700] ;  /* 0x00c7000002087984 */ /* 0x000fe80000000800 */
[----:B------:R-:W-:Y:S01]  /*29d00*/  LDS R10, [R2+0xe700] ;  /* 0x00e70000020a7984 */ /* 0x000fe20000000800 */
[----:B------:R-:W-:Y:S01]  /*29d10*/  IADD3 R5, R5, c[0x0][0x180], RZ ;  /* 0x0000600005057a10 */ /* 0x000fe20007ffe0ff */
[----:B------:R-:W-:Y:S04]  /*29d20*/  LDS R9, [R0+0xc700] ;  /* 0x00c7000000097984 */ /* 0x000fe80000000800 */
[----:B------:R2:W1:Y:S01]  /*29d30*/  LDS R11, [R0+0xe700] ;  /* 0x00e70000000b7984 */ /* 0x0004620000000800 */
[----:B------:R-:W-:Y:S01]  /*29d40*/  BAR.SYNC.DEFER_BLOCKING 0x0 ;  /* 0x0000000000007b1d */ /* 0x000fe20000010000 */
[----:B------:R-:W-:-:S05]  /*29d50*/  SHF.R.S32.HI R3, RZ, 0x1f, R5 ;  /* 0x0000001fff037819 */ /* 0x000fca0000011405 */
[----:B----4-:R4:W-:Y:S01]  /*29d60*/  STL [R1+0x1014], R23 ;  /* 0x0010141701007387 */ /* 0x0109e20000100800 */
[----:B------:R-:W3:Y:S01]  /*29d70*/  LDL.LU R18, [R1+0x750] ;  /* 0x0007500001127983 */ /* 0x000ee20000300800 */
[----:B------:R-:W-:-:S04]  /*29d80*/  LEA.HI R3, R3, R5, RZ, 0x5 ;  /* 0x0000000503037211 */ /* 0x000fc800078f28ff */
[----:B------:R-:W-:-:S04]  /*29d90*/  SHF.R.S32.HI R3, RZ, 0x5, R3 ;  /* 0x00000005ff037819 */ /* 0x000fc80000011403 */
[----:B------:R-:W-:-:S04]  /*29da0*/  IADD3 R3, R3, -0x2, RZ ;  /* 0xfffffffe03037810 */ /* 0x000fc80007ffe0ff */
[----:B------:R-:W-:Y:S01]  /*29db0*/  ISETP.GE.AND P0, PT, R23, R3, PT ;  /* 0x000000031700720c */ /* 0x000fe20003f06270 */
[----:B------:R-:W-:Y:S01]  /*29dc0*/  SEL R3, RZ, 0x4, !P1 ;  /* 0x00000004ff037807 */ /* 0x000fe20004800000 */
[----:B------:R-:W-:Y:S02]  /*29dd0*/  ISETP.GT.AND P1, PT, R28, 0x4, PT ;  /* 0x000000041c00780c */ /* 0x000fe40003f24270 */
[----:B--2---:R-:W-:Y:S02]  /*29de0*/  IADD3 R0, R4, 0x1, RZ ;  /* 0x0000000104007810 */ /* 0x004fe40007ffe0ff */
[----:B------:R-:W-:Y:S02]  /*29df0*/  SEL R2, R3, RZ, !P0 ;  /* 0x000000ff03027207 */ /* 0x000fe40004000000 */
[----:B-1----:R-:W-:Y:S02]  /*29e00*/  LOP3.LUT R22, R13, 0x1ff, RZ, 0xc0, !PT ;  /* 0x000001ff0d167812 */ /* 0x002fe400078ec0ff */
[----:B------:R-:W-:Y:S01]  /*29e10*/  ISETP.NE.U32.AND P2, PT, R2, RZ, PT ;  /* 0x000000ff0200720c */ /* 0x000fe20003f45070 */
[----:B------:R-:W-:Y:S01]  /*29e20*/  SEL R2, RZ, 0x4, !P1 ;  /* 0x00000004ff027807 */ /* 0x000fe20004800000 */
[----:B------:R-:W-:Y:S01]  /*29e30*/  ISETP.GT.AND P1, PT, R0, 0x1, PT ;  /* 0x000000010000780c */ /* 0x000fe20003f24270 */
[----:B----4-:R-:W-:-:S02]  /*29e40*/  IMAD.SHL.U32 R23, R22, 0x4, RZ ;  /* 0x0000000416177824 */ /* 0x010fc400078e00ff */
[----:B------:R-:W-:Y:S01]  /*29e50*/  IMAD.MOV.U32 R20, RZ, RZ, c[0x0][0x188] ;  /* 0x00006200ff147624 */ /* 0x000fe200078e00ff */
[----:B------:R-:W-:Y:S02]  /*29e60*/  SEL R21, R0, RZ, !P1 ;  /* 0x000000ff00157207 */ /* 0x000fe40004800000 */
[----:B------:R-:W-:Y:S01]  /*29e70*/  SEL R2, R2, RZ, !P0 ;  /* 0x000000ff02027207 */ /* 0x000fe20004000000 */
[----:B------:R-:W-:Y:S02]  /*29e80*/  IMAD.SHL.U32 R17, R20, 0x4, RZ ;  /* 0x0000000414117824 */ /* 0x000fe400078e00ff */
[----:B------:R-:W-:Y:S01]  /*29e90*/  STL [R1+0x838], R21 ;  /* 0x0008381501007387 */ /* 0x000fe20000100800 */
[----:B------:R-:W-:Y:S02]  /*29ea0*/  STL.64 [R1+0x10f0], R22 ;  /* 0x0010f01601007387 */ /* 0x000fe40000100a00 */
[----:B------:R-:W-:Y:S02]  /*29eb0*/  STL [R1+0x10e8], R21 ;  /* 0x0010e81501007387 */ /* 0x000fe40000100800 */
[----:B------:R-:W-:Y:S01]  /*29ec0*/  IMAD R12, R21, 0x10000, R23 ;  /* 0x00010000150c7824 */ /* 0x000fe200078e0217 */
[----:B------:R-:W-:Y:S01]  /*29ed0*/  STL [R1+0x1100], R20 ;  /* 0x0011001401007387 */ /* 0x000fe20000100800 */
[----:B------:R-:W-:Y:S01]  /*29ee0*/  IMAD.MOV.U32 R5, RZ, RZ, R29 ;  /* 0x000000ffff057224 */ /* 0x000fe200078e001d */
[----:B------:R-:W-:Y:S01]  /*29ef0*/  ISETP.NE.U32.AND P3, PT, R2, RZ, PT ;  /* 0x000000ff0200720c */ /* 0x000fe20003f65070 */
[----:B---3--:R-:W-:Y:S01]  /*29f00*/  IMAD.MOV.U32 R4, RZ, RZ, R18 ;  /* 0x000000ffff047224 */ /* 0x008fe200078e0012 */
[----:B------:R1:W-:Y:S01]  /*29f10*/  STL [R1+0x1108], R18 ;  /* 0x0011081201007387 */ /* 0x0003e20000100800 */
[----:B------:R-:W-:Y:S01]  /*29f20*/  LEA R2, P1, R17, R18, 0x2 ;  /* 0x0000001211027211 */ /* 0x000fe200078210ff */
[----:B------:R-:W-:Y:S02]  /*29f30*/  STL [R1+0x1104], R17 ;  /* 0x0011041101007387 */ /* 0x000fe40000100800 */
[----:B------:R-:W-:Y:S01]  /*29f40*/  @!PT LDS RZ, [RZ] ;  /* 0x00000000fffff984 */ /* 0x000fe20000000800 */
[----:B------:R-:W-:Y:S01]  /*29f50*/  @!PT LDS RZ, [RZ] ;  /* 0x00000000fffff984 */ /* 0x000fe20000000800 */
[----:B------:R-:W-:Y:S01]  /*29f60*/  @!PT LDS RZ, [RZ] ;  /* 0x00000000fffff984 */ /* 0x000fe20000000800 */
[----:B------:R2:W-:Y:S04]  /*29f70*/  LDGSTS.E [R12], [R4.64], P2 ;  /* 0x00000000040c7fae */ /* 0x0005e80009121844 */
[----:B-1----:R-:W3:Y:S01]  /*29f80*/  LDL.LU R18, [R1+0x138] ;  /* 0x0001380001127983 */ /* 0x002ee20000300800 */
[----:B------:R-:W3:Y:S02]  /*29f90*/  LDL.LU R19, [R1+0x13c] ;  /* 0x00013c0001137983 */ /* 0x000ee40000300800 */
[----:B------:R1:W-:Y:S01]  /*29fa0*/  STL.64 [R1+0x1110], R6 ;  /* 0x0011100601007387 */ /* 0x0003e20000100a00 */
[----:B--2---:R-:W3:Y:S01]  /*29fb0*/  LDL.LU R4, [R1+0xd80] ;  /* 0x000d800001047983 */ /* 0x004ee20000300800 */
[----:B------:R-:W3:Y:S03]  /*29fc0*/  LDL.LU R5, [R1+0xd84] ;  /* 0x000d840001057983 */ /* 0x000ee60000300800 */
[----:B-1----:R-:W3:Y:S01]  /*29fd0*/  LDL.LU R6, [R1+0xd88] ;  /* 0x000d880001067983 */ /* 0x002ee20000300800 */
[----:B------:R-:W3:Y:S02]  /*29fe0*/  LDL.LU R7, [R1+0xd8c] ;  /* 0x000d8c0001077983 */ /* 0x000ee40000300800 */
[----:B------:R-:W-:-:S04]  /*29ff0*/  IMAD.MOV.U32 R27, RZ, RZ, c[0x0][0x188] ;  /* 0x00006200ff1b7624 */ /* 0x000fc800078e00ff */
[C---:B------:R-:W-:Y:S02]  /*2a000*/  IMAD.SHL.U32 R26, R27.reuse, 0x4, RZ ;  /* 0x000000041b1a7824 */ /* 0x040fe400078e00ff */
[----:B------:R-:W-:-:S03]  /*2a010*/  IMAD.SHL.U32 R27, R27, 0x4, RZ ;  /* 0x000000041b1b7824 */ /* 0x000fc600078e00ff */
[----:B------:R-:W-:-:S04]  /*2a020*/  SHF.R.S32.HI R26, RZ, 0x1f, R26 ;  /* 0x0000001fff1a7819 */ /* 0x000fc8000001141a */
[----:B------:R-:W-:Y:S02]  /*2a030*/  SHF.L.U64.HI R16, R27, 0x2, R26 ;  /* 0x000000021b107819 */ /* 0x000fe4000001021a */
[----:B------:R-:W2:Y:S01]  /*2a040*/  LDL.LU R26, [R1+0x128] ;  /* 0x00012800011a7983 */ /* 0x000ea20000300800 */
[----:B------:R-:W2:Y:S02]  /*2a050*/  LDL.LU R27, [R1+0x12c] ;  /* 0x00012c00011b7983 */ /* 0x000ea40000300800 */
[----:B------:R-:W2:Y:S02]  /*2a060*/  LDL.LU R20, [R1+0xd70] ;  /* 0x000d700001147983 */ /* 0x000ea40000300800 */
[----:B------:R-:W-:Y:S01]  /*2a070*/  IMAD.X R3, R29, 0x1, R16, P1 ;  /* 0x000000011d037824 */ /* 0x000fe200008e0610 */
[----:B------:R-:W2:Y:S01]  /*2a080*/  LDL.LU R21, [R1+0xd74] ;  /* 0x000d740001157983 */ /* 0x000ea20000300800 */
[----:B------:R-:W2:Y:S02]  /*2a090*/  LDL.LU R22, [R1+0xd78] ;  /* 0x000d780001167983 */ /* 0x000ea40000300800 */
[----:B------:R-:W2:Y:S01]  /*2a0a0*/  LDL.LU R23, [R1+0xd7c] ;  /* 0x000d7c0001177983 */ /* 0x000ea20000300800 */
[----:B---3--:R-:W-:Y:S01]  /*2a0b0*/  HMMA.1688.F32.TF32 R16, R8, R18, R4 ;  /* 0x000000120810723c */ /* 0x008fe20000081004 */
[----:B------:R-:W3:Y:S01]  /*2a0c0*/  LDL.LU.64 R6, [R1+0x1110] ;  /* 0x0011100001067983 */ /* 0x000ee20000300a00 */
[C---:B------:R-:W-:Y:S01]  /*2a0d0*/  ISETP.GT.AND P1, PT, R28.reuse, 0x8, PT ;  /* 0x000000081c00780c */ /* 0x040fe20003f24270 */
[----:B------:R-:W-:Y:S01]  /*2a0e0*/  IMAD.MOV.U32 R24, RZ, RZ, c[0x0][0x188] ;  /* 0x00006200ff187624 */ /* 0x000fe200078e00ff */
[----:B------:R-:W-:Y:S01]  /*2a0f0*/  ISETP.GT.AND P2, PT, R28, 0xc, PT ;  /* 0x0000000c1c00780c */ /* 0x000fe20003f44270 */
[----:B------:R1:W-:Y:S11]  /*2a100*/  LDGSTS.E [R12+0x2000], [R2.64], P3 ;  /* 0x02000000020c7fae */ /* 0x0003f60009921844 */
[----:B------:R-:W-:Y:S07]  /*2a110*/  @!UPT UIADD3 URZ, URZ, URZ, URZ ;  /* 0x0000003f3f3ff290 */ /* 0x000fee000fffe03f */
[----:B------:R-:W-:Y:S01]  /*2a120*/  STL.64 [R1+0x100], R16 ;  /* 0x0001001001007387 */ /* 0x000fe20000100a00 */
[----:B------:R4:W-:Y:S03]  /*2a130*/  STL.64 [R1+0x108], R18 ;  /* 0x0001081201007387 */ /* 0x0009e60000100a00 */
[----:B----4-:R-:W1:Y:S01]  /*2a140*/  LDL.LU R18, [R1+0x1108] ;  /* 0x0011080001127983 */ /* 0x010e620000300800 */
[----:B------:R-:W-:Y:S01]  /*2a150*/  SEL R0, RZ, 0x4, !P1 ;  /* 0x00000004ff007807 */ /* 0x000fe20004800000 */
[C---:B------:R-:W-:Y:S02]  /*2a160*/  IMAD.SHL.U32 R25, R24.reuse, 0x8, RZ ;  /* 0x0000000818197824 */ /* 0x040fe400078e00ff */
[----:B------:R-:W-:Y:S01]  /*2a170*/  IMAD.SHL.U32 R24, R24, 0x8, RZ ;  /* 0x0000000818187824 */ /* 0x000fe200078e00ff */
[----:B------:R-:W-:Y:S02]  /*2a180*/  ISETP.GT.AND P5, PT, R28, 0x18, PT ;  /* 0x000000181c00780c */ /* 0x000fe40003fa4270 */
[----:B------:R-:W-:Y:S01]  /*2a190*/  SEL R0, R0, RZ, !P0 ;  /* 0x000000ff00007207 */ /* 0x000fe20004000000 */
[----:B------:R-:W-:Y:S01]  /*2a1a0*/  IMAD.MOV.U32 R16, RZ, RZ, c[0x0][0x188] ;  /* 0x00006200ff107624 */ /* 0x000fe200078e00ff */
[----:B------:R-:W-:Y:S01]  /*2a1b0*/  SHF.R.S32.HI R25, RZ, 0x1f, R25 ;  /* 0x0000001fff197819 */ /* 0x000fe20000011419 */
[----:B------:R-:W2:Y:S01]  /*2a1c0*/  LDL.LU R17, [R1+0x1104] ;  /* 0x0011040001117983 */ /* 0x000ea20000300800 */
[----:B------:R-:W-:-:S02]  /*2a1d0*/  ISETP.NE.U32.AND P1, PT, R0, RZ, PT ;  /* 0x000000ff0000720c */ /* 0x000fc40003f25070 */
[----:B------:R-:W-:Y:S01]  /*2a1e0*/  SHF.L.U64.HI R4, R24, 0x2, R25 ;  /* 0x0000000218047819 */ /* 0x000fe20000010219 */
[----:B------:R-:W-:Y:S01]  /*2a1f0*/  SEL R0, RZ, 0x4, !P2 ;  /* 0x00000004ff007807 */ /* 0x000fe20005000000 */
[----:B------:R-:W-:-:S03]  /*2a200*/  ISETP.GT.AND P2, PT, R28, 0x10, PT ;  /* 0x000000101c00780c */ /* 0x000fc60003f44270 */
[----:B------:R-:W-:Y:S01]  /*2a210*/  SEL R0, R0, RZ, !P0 ;  /* 0x000000ff00007207 */ /* 0x000fe20004000000 */
[----:B------:R-:W-:-:S03]  /*2a220*/  IMAD R19, R16, 0xc, RZ ;  /* 0x0000000c10137824 */ /* 0x000fc600078e02ff */
[----:B------:R-:W-:Y:S02]  /*2a230*/  ISETP.NE.U32.AND P4, PT, R0, RZ, PT ;  /* 0x000000ff0000720c */ /* 0x000fe40003f85070 */
[----:B-1----:R-:W-:Y:S01]  /*2a240*/  LEA R2, P3, R24, R18, 0x2 ;  /* 0x0000001218027211 */ /* 0x002fe200078610ff */
[----:B------:R-:W-:-:S04]  /*2a250*/  IMAD.MOV.U32 R24, RZ, RZ, c[0x0][0x188] ;  /* 0x00006200ff187624 */ /* 0x000fc800078e00ff */
[----:B------:R-:W-:Y:S01]  /*2a260*/  IMAD.X R3, R29, 0x1, R4, P3 ;  /* 0x000000011d037824 */ /* 0x000fe200018e0604 */
[----:B------:R-:W-:Y:S02]  /*2a270*/  SEL R4, RZ, 0x4, !P2 ;  /* 0x00000004ff047807 */ /* 0x000fe40005000000 */
[----:B------:R-:W-:Y:S01]  /*2a280*/  ISETP.GT.AND P3, PT, R28, 0x14, PT ;  /* 0x000000141c00780c */ /* 0x000fe20003f64270 */
[----:B------:R-:W-:Y:S01]  /*2a290*/  IMAD R25, R24, 0xc, RZ ;  /* 0x0000000c18197824 */ /* 0x000fe200078e02ff */
[----:B------:R1:W-:Y:S01]  /*2a2a0*/  LDGSTS.E [R12+0x4000], [R2.64], P1 ;  /* 0x04000000020c7fae */ /* 0x0003e20008921844 */
[C---:B------:R-:W-:Y:S01]  /*2a2b0*/  IMAD.SHL.U32 R24, R16.reuse, 0x10, RZ ;  /* 0x0000001010187824 */ /* 0x040fe200078e00ff */
[----:B------:R-:W-:Y:S01]  /*2a2c0*/  SEL R0, RZ, 0x4, !P3 ;  /* 0x00000004ff007807 */ /* 0x000fe20005800000 */
[----:B------:R-:W-:Y:S01]  /*2a2d0*/  IMAD.SHL.U32 R16, R16, 0x10, RZ ;  /* 0x0000001010107824 */ /* 0x000fe200078e00ff */
[----:B------:R-:W-:Y:S02]  /*2a2e0*/  SHF.R.S32.HI R25, RZ, 0x1f, R25 ;  /* 0x0000001fff197819 */ /* 0x000fe40000011419 */
[----:B-1----:R-:W-:-:S02]  /*2a2f0*/  SEL R2, R4, RZ, !P0 ;  /* 0x000000ff04027207 */ /* 0x002fc40004000000 */
[----:B------:R-:W-:Y:S02]  /*2a300*/  SEL R3, RZ, 0x4, !P5 ;  /* 0x00000004ff037807 */ /* 0x000fe40006800000 */
[----:B------:R-:W-:Y:S02]  /*2a310*/  ISETP.NE.U32.AND P3, PT, R2, RZ, PT ;  /* 0x000000ff0200720c */ /* 0x000fe40003f65070 */
[----:B------:R-:W-:Y:S01]  /*2a320*/  SEL R2, R3, RZ, !P0 ;  /* 0x000000ff03027207 */ /* 0x000fe20004000000 */
[----:B------:R-:W-:Y:S02]  /*2a330*/  SHF.R.S32.HI R24, RZ, 0x1f, R24 ;  /* 0x0000001fff187819 */ /* 0x000fe40000011418 */
[CC--:B------:R-:W-:Y:S02]  /*2a340*/  LEA R4, P2, R19.reuse, R18.reuse, 0x2 ;  /* 0x0000001213047211 */ /* 0x0c0fe400078410ff */
[----:B------:R-:W-:Y:S01]  /*2a350*/  ISETP.NE.U32.AND P5, PT, R2, RZ, PT ;  /* 0x000000ff0200720c */ /* 0x000fe20003fa5070 */
[----:B------:R-:W-:Y:S01]  /*2a360*/  LEA R2, P6, R16, R18, 0x2 ;  /* 0x0000001210027211 */ /* 0x000fe200078c10ff */
[----:B------:R-:W-:-:S02]  /*2a370*/  SHF.L.U64.HI R19, R19, 0x2, R25 ;  /* 0x0000000213137819 */ /* 0x000fc40000010219 */
[----:B------:R-:W-:Y:S02]  /*2a380*/  SHF.L.U64.HI R16, R16, 0x2, R24 ;  /* 0x0000000210107819 */ /* 0x000fe40000010218 */
[----:B--2---:R-:W-:Y:S01]  /*2a390*/  HMMA.1688.F32.TF32 R24, R8, R26, R20 ;  /* 0x0000001a0818723c */ /* 0x004fe20000081014 */
[----:B------:R-:W2:Y:S01]  /*2a3a0*/  LDL.LU R20, [R1+0x1100] ;  /* 0x0011000001147983 */ /* 0x000ea20000300800 */
[----:B------:R-:W-:Y:S01]  /*2a3b0*/  ISETP.GT.AND P1, PT, R28, 0x1c, PT ;  /* 0x0000001c1c00780c */ /* 0x000fe20003f24270 */
[----:B------:R-:W2:Y:S01]  /*2a3c0*/  LDL.LU R22, [R1+0xf8] ;  /* 0x0000f80001167983 */ /* 0x000ea20000300800 */
[----:B------:R-:W-:Y:S01]  /*2a3d0*/  SEL R0, R0, RZ, !P0 ;  /* 0x000000ff00007207 */ /* 0x000fe20004000000 */
[----:B------:R-:W-:Y:S01]  /*2a3e0*/  IMAD.X R5, R29, 0x1, R19, P2 ;  /* 0x000000011d057824 */ /* 0x000fe200010e0613 */
[----:B------:R-:W-:Y:S02]  /*2a3f0*/  SEL R3, RZ, 0x4, !P1 ;  /* 0x00000004ff037807 */ /* 0x000fe40004800000 */
[----:B------:R-:W-:-:S02]  /*2a400*/  ISETP.NE.U32.AND P1, PT, R0, RZ, PT ;  /* 0x000000ff0000720c */ /* 0x000fc40003f25070 */
[----:B------:R-:W-:Y:S01]  /*2a410*/  SEL R0, R3, RZ, !P0 ;  /* 0x000000ff03007207 */ /* 0x000fe20004000000 */
[----:B------:R-:W-:Y:S01]  /*2a420*/  IMAD.X R3, R29, 0x1, R16, P6 ;  /* 0x000000011d037824 */ /* 0x000fe200030e0610 */
[----:B------:R1:W-:Y:S01]  /*2a430*/  LDGSTS.E [R12+0x6000], [R4.64], P4 ;  /* 0x06000000040c7fae */ /* 0x0003e2000a121844 */
[----:B------:R-:W-:-:S10]  /*2a440*/  ISETP.GT.AND P4, PT, R28, 0x5, PT ;  /* 0x000000051c00780c */ /* 0x000fd40003f84270 */
[----:B------:R1:W-:Y:S01]  /*2a450*/  STL.64 [R1+0x20], R24 ;  /* 0x0000201801007387 */ /* 0x0003e20000100a00 */
[----:B------:R3:W-:Y:S01]  /*2a460*/  STL.64 [R1+0x28], R26 ;  /* 0x0000281a01007387 */ /* 0x0007e20000100a00 */
[----:B------:R-:W-:Y:S02]  /*2a470*/  ISETP.NE.U32.AND P2, PT, R0, RZ, PT ;  /* 0x000000ff0000720c */ /* 0x000fe40003f45070 */
[----:B------:R3:W-:Y:S01]  /*2a480*/  LDGSTS.E [R12+0x8000], [R2.64], P3 ;  /* 0x08000000020c7fae */ /* 0x0007e20009921844 */
[----:B-1----:R-:W-:-:S03]  /*2a490*/  IMAD.MOV.U32 R24, RZ, RZ, c[0x0][0x188] ;  /* 0x00006200ff187624 */ /* 0x002fc600078e00ff */
[----:B------:R-:W2:Y:S01]  /*2a4a0*/  LDL.LU R23, [R1+0xfc] ;  /* 0x0000fc0001177983 */ /* 0x000ea20000300800 */
[C---:B---3--:R-:W-:Y:S02]  /*2a4b0*/  IMAD R26, R24.reuse, 0x14, RZ ;  /* 0x00000014181a7824 */ /* 0x048fe400078e02ff */
[C---:B------:R-:W-:Y:S02]  /*2a4c0*/  IMAD R27, R24.reuse, 0x18, RZ ;  /* 0x00000018181b7824 */ /* 0x040fe400078e02ff */
[C---:B------:R-:W-:Y:S02]  /*2a4d0*/  IMAD R19, R24.reuse, 0x14, RZ ;  /* 0x0000001418137824 */ /* 0x040fe400078e02ff */
[----:B------:R-:W-:Y:S01]  /*2a4e0*/  IMAD R16, R24, 0x18, RZ ;  /* 0x0000001818107824 */ /* 0x000fe200078e02ff */
[----:B------:R-:W-:Y:S02]  /*2a4f0*/  SHF.R.S32.HI R26, RZ, 0x1f, R26 ;  /* 0x0000001fff1a7819 */ /* 0x000fe4000001141a */
[----:B------:R-:W-:-:S02]  /*2a500*/  SHF.R.S32.HI R27, RZ, 0x1f, R27 ;  /* 0x0000001fff1b7819 */ /* 0x000fc4000001141b */
[----:B------:R-:W-:Y:S02]  /*2a510*/  SEL R0, RZ, 0x4, !P4 ;  /* 0x00000004ff007807 */ /* 0x000fe40006000000 */
[CC--:B------:R-:W-:Y:S01]  /*2a520*/  LEA R4, P3, R19.reuse, R18.reuse, 0x2 ;  /* 0x0000001213047211 */ /* 0x0c0fe200078610ff */
[----:B------:R-:W-:Y:S01]  /*2a530*/  SHF.L.U64.HI R19, R19, 0x2, R26 ;  /* 0x0000000213137819 */ /* 0x000fe2000001021a */
[C---:B------:R-:W-:Y:S01]  /*2a540*/  LEA R2, P4, R16.reuse, R18, 0x2 ;  /* 0x0000001210027211 */ /* 0x040fe200078810ff */
[----:B------:R-:W-:Y:S01]  /*2a550*/  SHF.L.U64.HI R16, R16, 0x2, R27 ;  /* 0x0000000210107819 */ /* 0x000fe2000001021b */
[----:B------:R-:W3:Y:S01]  /*2a560*/  LDL.LU R26, [R1+0xe8] ;  /* 0x0000e800011a7983 */ /* 0x000ee20000300800 */
[----:B------:R-:W3:Y:S01]  /*2a570*/  LDL.LU R27, [R1+0xec] ;  /* 0x0000ec00011b7983 */ /* 0x000ee20000300800 */
[----:B------:R-:W-:-:S04]  /*2a580*/  ISETP.GT.AND P6, PT, R28, 0x1, PT ;  /* 0x000000011c00780c */ /* 0x000fc80003fc4270 */
[----:B------:R-:W-:Y:S01]  /*2a590*/  SEL R3, RZ, 0x4, !P6 ;  /* 0x00000004ff037807 */ /* 0x000fe20007000000 */
[----:B------:R-:W-:-:S03]  /*2a5a0*/  IMAD.X R5, R29, 0x1, R19, P3 ;  /* 0x000000011d057824 */ /* 0x000fc600018e0613 */
[----:B------:R-:W-:Y:S02]  /*2a5b0*/  SEL R3, R3, RZ, !P0 ;  /* 0x000000ff03037207 */ /* 0x000fe40004000000 */
[----:B------:R1:W-:Y:S02]  /*2a5c0*/  LDGSTS.E [R12+0xa000], [R4.64], P1 ;  /* 0x0a000000040c7fae */ /* 0x0003e40008921844 */
[----:B------:R-:W-:Y:S01]  /*2a5d0*/  ISETP.NE.U32.AND P3, PT, R3, RZ, PT ;  /* 0x000000ff0300720c */ /* 0x000fe20003f65070 */
[----:B------:R-:W-:Y:S01]  /*2a5e0*/  IMAD.X R3, R29, 0x1, R16, P4 ;  /* 0x000000011d037824 */ /* 0x000fe200020e0610 */
[----:B---3--:R3:W-:Y:S01]  /*2a5f0*/  STL.64 [R1+0x10f8], R26 ;  /* 0x0010f81a01007387 */ /* 0x0087e20000100a00 */
[----:B------:R-:W4:Y:S02]  /*2a600*/  LDL.LU R24, [R1+0xd60] ;  /* 0x000d600001187983 */ /* 0x000f240000300800 */
[----:B------:R-:W4:Y:S01]  /*2a610*/  LDL.LU R25, [R1+0xd64] ;  /* 0x000d640001197983 */ /* 0x000f220000300800 */
[----:B------:R-:W-:Y:S01]  /*2a620*/  ISETP.GT.AND P1, PT, R28, 0xd, PT ;  /* 0x0000000d1c00780c */ /* 0x000fe20003f24270 */
[----:B--2---:R-:W-:Y:S01]  /*2a630*/  IMAD R16, R20, 0x1c, RZ ;  /* 0x0000001c14107824 */ /* 0x004fe200078e02ff */
[----:B------:R2:W-:Y:S04]  /*2a640*/  LDGSTS.E [R12+0xc000], [R2.64], P5 ;  /* 0x0c000000020c7fae */ /* 0x0005e8000a921844 */
[----:B---3--:R-:W4:Y:S01]  /*2a650*/  LDL.LU R26, [R1+0xd68] ;  /* 0x000d6800011a7983 */ /* 0x008f220000300800 */
[----:B------:R-:W4:Y:S01]  /*2a660*/  LDL.LU R27, [R1+0xd6c] ;  /* 0x000d6c00011b7983 */ /* 0x000f220000300800 */
[----:B------:R-:W-:-:S02]  /*2a670*/  SEL R0, R0, RZ, !P0 ;  /* 0x000000ff00007207 */ /* 0x000fc40004000000 */
[----:B------:R-:W-:Y:S02]  /*2a680*/  ISETP.GT.AND P6, PT, R28, 0x9, PT ;  /* 0x000000091c00780c */ /* 0x000fe40003fc4270 */
[----:B--2---:R-:W-:Y:S01]  /*2a690*/  SEL R3, RZ, 0x4, !P1 ;  /* 0x00000004ff037807 */ /* 0x004fe20004800000 */
[-C--:B------:R-:W-:Y:S02]  /*2a6a0*/  IADD3 R2, P1, R17, R18.reuse, RZ ;  /* 0x0000001211027210 */ /* 0x080fe40007f3e0ff */
[----:B------:R-:W-:Y:S01]  /*2a6b0*/  IMAD.MOV.U32 R20, RZ, RZ, c[0x0][0x188] ;  /* 0x00006200ff147624 */ /* 0x000fe200078e00ff */
[----:B------:R-:W-:Y:S02]  /*2a6c0*/  SHF.R.S32.HI R17, RZ, 0x1f, R16 ;  /* 0x0000001fff117819 */ /* 0x000fe40000011410 */
[----:B------:R-:W-:Y:S01]  /*2a6d0*/  ISETP.NE.U32.AND P4, PT, R0, RZ, PT ;  /* 0x000000ff0000720c */ /* 0x000fe20003f85070 */
[----:B------:R-:W-:Y:S01]  /*2a6e0*/  SEL R0, RZ, 0x4, !P6 ;  /* 0x00000004ff007807 */ /* 0x000fe20007000000 */
[----:B-1----:R-:W-:-:S02]  /*2a6f0*/  LEA R4, P6, R16, R18, 0x2 ;  /* 0x0000001210047211 */ /* 0x002fc400078c10ff */
[----:B------:R-:W-:Y:S01]  /*2a700*/  SHF.L.U64.HI R17, R16, 0x2, R17 ;  /* 0x0000000210117819 */ /* 0x000fe20000010211 */
[----:B------:R-:W-:-:S04]  /*2a710*/  SHF.R.S32.HI R16, RZ, 0x1f, R20 ;  /* 0x0000001fff107819 */ /* 0x000fc80000011414 */
[----:B------:R-:W-:Y:S02]  /*2a720*/  SHF.L.U64.HI R16, R20, 0x2, R16 ;  /* 0x0000000214107819 */ /* 0x000fe40000010210 */
[----:B----4-:R-:W-:Y:S01]  /*2a730*/  HMMA.1688.F32.TF32 R20, R8, R22, R24 ;  /* 0x000000160814723c */ /* 0x010fe20000081018 */
[----:B------:R-:W2:Y:S11]  /*2a740*/  LDL.LU.64 R26, [R1+0x10f8] ;  /* 0x0010f800011a7983 */ /* 0x000eb60000300a00 */
[----:B------:R-:W-:Y:S11]  /*2a750*/  @!UPT UIADD3 URZ, URZ, URZ, URZ ;  /* 0x0000003f3f3ff290 */ /* 0x000ff6000fffe03f */
[----:B------:R-:W-:Y:S01]  /*2a760*/  STL.64 [R1+0xf0], R20 ;  /* 0x0000f01401007387 */ /* 0x000fe20000100a00 */
[----:B------:R1:W-:Y:S03]  /*2a770*/  STL.64 [R1+0xf8], R22 ;  /* 0x0000f81601007387 */ /* 0x0003e60000100a00 */
[----:B-1----:R-:W3:Y:S01]  /*2a780*/  LDL.LU.64 R22, [R1+0x10f0] ;  /* 0x0010f00001167983 */ /* 0x002ee20000300a00 */
[----:B------:R-:W4:Y:S01]  /*2a790*/  LDL.LU R21, [R1+0x10e8] ;  /* 0x0010e80001157983 */ /* 0x000f220000300800 */
[----:B------:R-:W-:Y:S02]  /*2a7a0*/  LOP3.LUT R13, R13, 0x1ff, RZ, 0xc0, !PT ;  /* 0x000001ff0d0d7812 */ /* 0x000fe400078ec0ff */
[----:B------:R-:W-:-:S03]  /*2a7b0*/  SEL R0, R0, RZ, !P0 ;  /* 0x000000ff00007207 */ /* 0x000fc60004000000 */
[----:B------:R-:W-:Y:S01]  /*2a7c0*/  IMAD.SHL.U32 R13, R13, 0x4, RZ ;  /* 0x000000040d0d7824 */ /* 0x000fe200078e00ff */
[----:B------:R-:W-:Y:S01]  /*2a7d0*/  ISETP.NE.U32.AND P5, PT, R0, RZ, PT ;  /* 0x000000ff0000720c */ /* 0x000fe20003fa5070 */
[----:B------:R-:W-:Y:S02]  /*2a7e0*/  SEL R0, R3, RZ, !P0 ;  /* 0x000000ff03007207 */ /* 0x000fe40004000000 */
[----:B------:R-:W-:Y:S01]  /*2a7f0*/  IMAD.X R3, R29, 0x1, R16, P1 ;  /* 0x000000011d037824 */ /* 0x000fe200008e0610 */
[----:B------:R-:W-:Y:S02]  /*2a800*/  LOP3.LUT R16, R13, 0x20, RZ, 0x3c, !PT ;  /* 0x000000200d107812 */ /* 0x000fe400078e3cff */
[----:B------:R-:W-:Y:S01]  /*2a810*/  ISETP.NE.U32.AND P1, PT, R0, RZ, PT ;  /* 0x000000ff0000720c */ /* 0x000fe20003f25070 */
[----:B---3--:R-:W-:Y:S01]  /*2a820*/  STL.64 [R1+0x10b0], R22 ;  /* 0x0010b01601007387 */ /* 0x008fe20000100a00 */
[----:B----4-:R1:W-:Y:S02]  /*2a830*/  STL [R1+0x10ac], R21 ;  /* 0x0010ac1501007387 */ /* 0x0103e40000100800 */
[----:B------:R-:W-:-:S02]  /*2a840*/  IMAD R0, R21, 0x10000, R16 ;  /* 0x0001000015007824 */ /* 0x000fc400078e0210 */
[----:B------:R-:W2:Y:S01]  /*2a850*/  LDL.LU R20, [R1+0xd50] ;  /* 0x000d500001147983 */ /* 0x000ea20000300800 */
[----:B-1----:R-:W2:Y:S01]  /*2a860*/  LDL.LU R21, [R1+0xd54] ;  /* 0x000d540001157983 */ /* 0x002ea20000300800 */
[----:B------:R-:W2:Y:S02]  /*2a870*/  LDL.LU R22, [R1+0xd58] ;  /* 0x000d580001167983 */ /* 0x000ea40000300800 */
[----:B------:R-:W2:Y:S02]  /*2a880*/  LDL.LU R23, [R1+0xd5c] ;  /* 0x000d5c0001177983 */ /* 0x000ea40000300800 */
[----:B--2---:R-:W-:Y:S11]  /*2a890*/  HMMA.1688.F32.TF32 R20, R8, R26, R20 ;  /* 0x0000001a0814723c */ /* 0x004ff60000081014 */
[----:B------:R-:W-:Y:S11]  /*2a8a0*/  @!UPT UIADD3 URZ, URZ, URZ, URZ ;  /* 0x0000003f3f3ff290 */ /* 0x000ff6000fffe03f */
[----:B------:R-:W-:Y:S01]  /*2a8b0*/  @!UPT UIADD3 URZ, URZ, URZ, URZ ;  /* 0x0000003f3f3ff290 */ /* 0x000fe2000fffe03f */
[----:B------:R-:W-:Y:S01]  /*2a8c0*/  STL.64 [R1+0xe0], R20 ;  /* 0x0000e01401007387 */ /* 0x000fe20000100a00 */
[----:B------:R-:W-:Y:S02]  /*2a8d0*/  STL.64 [R1+0xe8], R22 ;  /* 0x0000e81601007387 */ /* 0x000fe40000100a00 */
[----:B------:R-:W2:Y:S02]  /*2a8e0*/  LDL.LU R26, [R1+0xb8] ;  /* 0x0000b800011a7983 */ /* 0x000ea40000300800 */
[----:B------:R-:W2:Y:S02]  /*2a8f0*/  LDL.LU R27, [R1+0xbc] ;  /* 0x0000bc00011b7983 */ /* 0x000ea40000300800 */
[----:B--2---:R1:W-:Y:S04]  /*2a900*/  STL.64 [R1+0x10b8], R26 ;  /* 0x0010b81a01007387 */ /* 0x0043e80000100a00 */
[----:B-1----:R-:W2:Y:S01]  /*2a910*/  LDL.LU R26, [R1+0xc8] ;  /* 0x0000c800011a7983 */ /* 0x002ea20000300800 */
[----:B------:R-:W2:Y:S03]  /*2a920*/  LDL.LU R27, [R1+0xcc] ;  /* 0x0000cc00011b7983 */ /* 0x000ea60000300800 */
[----:B--2---:R1:W-:Y:S04]  /*2a930*/  STL.64 [R1+0x10d0], R26 ;  /* 0x0010d01a01007387 */ /* 0x0043e80000100a00 */
[----:B-1----:R-:W2:Y:S01]  /*2a940*/  LDL.LU R26, [R1+0xd8] ;  /* 0x0000d800011a7983 */ /* 0x002ea20000300800 */
[----:B------:R-:W2:Y:S02]  /*2a950*/  LDL.LU R27, [R1+0xdc] ;  /* 0x0000dc00011b7983 */ /* 0x000ea40000300800 */
[----:B------:R-:W3:Y:S02]  /*2a960*/  LDL.LU R20, [R1+0x740] ;  /* 0x0007400001147983 */ /* 0x000ee40000300800 */
[----:B------:R-:W3:Y:S01]  /*2a970*/  LDL.LU R21, [R1+0x744] ;  /* 0x0007440001157983 */ /* 0x000ee20000300800 */
[----:B------:R-:W4:Y:S01]  /*2a980*/  LDL.LU R22, [R1+0x748] ;  /* 0x0007480001167983 */ /* 0x000f220000300800 */
[----:B------:R-:W4:Y:S03]  /*2a990*/  LDL.LU R23, [R1+0x74c] ;  /* 0x00074c0001177983 */ /* 0x000f260000300800 */
[----:B----4-:R-:W-:Y:S01]  /*2a9a0*/  STL.64 [R1+0x10c8], R22 ;  /* 0x0010c81601007387 */ /* 0x010fe20000100a00 */
[----:B---3--:R1:W-:Y:S03]  /*2a9b0*/  STL.64 [R1+0x10c0], R20 ;  /* 0x0010c01401007387 */ /* 0x0083e60000100a00 */
[----:B-1----:R-:W3:Y:S01]  /*2a9c0*/  LDL.LU R20, [R1+0xd20] ;  /* 0x000d200001147983 */ /* 0x002ee20000300800 */
[----:B------:R-:W3:Y:S02]  /*2a9d0*/  LDL.LU R21, [R1+0xd24] ;  /* 0x000d240001157983 */ /* 0x000ee40000300800 */
[----:B------:R-:W4:Y:S02]  /*2a9e0*/  LDL.LU R22, [R1+0xd28] ;  /* 0x000d280001167983 */ /* 0x000f240000300800 */
[----:B------:R-:W4:Y:S02]  /*2a9f0*/  LDL.LU R23, [R1+0xd2c] ;  /* 0x000d2c0001177983 */ /* 0x000f240000300800 */
[----:B------:R-:W-:-:S02]  /*2aa00*/  IMAD.MOV.U32 R19, RZ, RZ, c[0x0][0x188] ;  /* 0x00006200ff137624 */ /* 0x000fc400078e00ff */
[----:B------:R-:W-:Y:S01]  /*2aa10*/  IMAD.X R5, R29, 0x1, R17, P6 ;  /* 0x000000011d057824 */ /* 0x000fe200030e0611 */
[C---:B------:R-:W-:Y:S01]  /*2aa20*/  ISETP.GT.AND P6, PT, R28.reuse, 0x11, PT ;  /* 0x000000111c00780c */ /* 0x040fe20003fc4270 */
[C---:B------:R-:W-:Y:S02]  /*2aa30*/  IMAD R25, R19.reuse, 0x5, RZ ;  /* 0x0000000513197824 */ /* 0x040fe400078e02ff */
[C---:B------:R-:W-:Y:S02]  /*2aa40*/  IMAD R17, R19.reuse, 0x5, RZ ;  /* 0x0000000513117824 */ /* 0x040fe400078e02ff */
[C---:B------:R-:W-:Y:S01]  /*2aa50*/  IMAD R24, R19.reuse, 0x9, RZ ;  /* 0x0000000913187824 */ /* 0x040fe200078e02ff */
[----:B------:R-:W-:Y:S01]  /*2aa60*/  SEL R13, RZ, 0x4, !P6 ;  /* 0x00000004ff0d7807 */ /* 0x000fe20007000000 */
[----:B------:R1:W-:Y:S01]  /*2aa70*/  LDGSTS.E [R12+0xe000], [R4.64], P2 ;  /* 0x0e000000040c7fae */ /* 0x0003e20009121844 */
[----:B------:R-:W-:Y:S02]  /*2aa80*/  SHF.R.S32.HI R25, RZ, 0x1f, R25 ;  /* 0x0000001fff197819 */ /* 0x000fe40000011419 */
[----:B------:R-:W-:Y:S01]  /*2aa90*/  ISETP.GT.AND P2, PT, R28, 0x15, PT ;  /* 0x000000151c00780c */ /* 0x000fe20003f44270 */
[----:B------:R-:W-:Y:S01]  /*2aaa0*/  IMAD R16, R19, 0x9, RZ ;  /* 0x0000000913107824 */ /* 0x000fe200078e02ff */
[----:B------:R-:W-:Y:S01]  /*2aab0*/  SHF.R.S32.HI R24, RZ, 0x1f, R24 ;  /* 0x0000001fff187819 */ /* 0x000fe20000011418 */
[----:B------:R1:W-:Y:S04]  /*2aac0*/  LDGSTS.E [R0+0x800], [R2.64], P3 ;  /* 0x0080000002007fae */ /* 0x0003e80009921844 */
[----:B----4-:R-:W-:Y:S01]  /*2aad0*/  STL.64 [R1+0x10e0], R22 ;  /* 0x0010e01601007387 */ /* 0x010fe20000100a00 */
[----:B---3--:R3:W-:Y:S03]  /*2aae0*/  STL.64 [R1+0x10d8], R20 ;  /* 0x0010d81401007387 */ /* 0x0087e60000100a00 */
[----:B---3--:R-:W2:Y:S01]  /*2aaf0*/  LDL.LU R20, [R1+0xd30] ;  /* 0x000d300001147983 */ /* 0x008ea20000300800 */
[----:B------:R-:W2:Y:S02]  /*2ab00*/  LDL.LU R21, [R1+0xd34] ;  /* 0x000d340001157983 */ /* 0x000ea40000300800 */
[----:B------:R-:W2:Y:S02]  /*2ab10*/  LDL.LU R22, [R1+0xd38] ;  /* 0x000d380001167983 */ /* 0x000ea40000300800 */
[----:B------:R-:W2:Y:S01]  /*2ab20*/  LDL.LU R23, [R1+0xd3c] ;  /* 0x000d3c0001177983 */ /* 0x000ea20000300800 */
[----:B-1----:R-:W-:-:S02]  /*2ab30*/  LEA R4, P6, R17, R18, 0x2 ;  /* 0x0000001211047211 */ /* 0x002fc400078c10ff */
[----:B------:R-:W-:Y:S01]  /*2ab40*/  SEL R5, R13, RZ, !P0 ;  /* 0x000000ff0d057207 */ /* 0x000fe20004000000 */
[----:B------:R-:W-:Y:S01]  /*2ab50*/  SHF.L.U64.HI R17, R17, 0x2, R25 ;  /* 0x0000000211117819 */ /* 0x000fe20000010219 */
[----:B------:R-:W-:Y:S02]  /*2ab60*/  SEL R12, RZ, 0x4, !P2 ;  /* 0x00000004ff0c7807 */ /* 0x000fe40005000000 */
[C---:B------:R-:W-:Y:S01]  /*2ab70*/  LEA R2, P3, R16.reuse, R18, 0x2 ;  /* 0x0000001210027211 */ /* 0x040fe200078610ff */
[----:B------:R-:W-:Y:S01]  /*2ab80*/  SHF.L.U64.HI R16, R16, 0x2, R24 ;  /* 0x0000000210107819 */ /* 0x000fe20000010218 */
[----:B------:R-:W-:Y:S02]  /*2ab90*/  ISETP.NE.U32.AND P2, PT, R5, RZ, PT ;  /* 0x000000ff0500720c */ /* 0x000fe40003f45070 */
[----:B------:R-:W-:Y:S01]  /*2aba0*/  SEL R12, R12, RZ, !P0 ;  /* 0x000000ff0c0c7207 */ /* 0x000fe20004000000 */
[C---:B------:R-:W-:Y:S01]  /*2abb0*/  IMAD.X R5, R29.reuse, 0x1, R17, P6 ;  /* 0x000000011d057824 */ /* 0x040fe200030e0611 */
[----:B------:R-:W-:Y:S01]  /*2abc0*/  ISETP.GT.AND P6, PT, R28, 0x19, PT ;  /* 0x000000191c00780c */ /* 0x000fe20003fc4270 */
[----:B------:R-:W-:-:S02]  /*2abd0*/  IMAD.X R3, R29, 0x1, R16, P3 ;  /* 0x000000011d037824 */ /* 0x000fc400018e0610 */
[C---:B------:R-:W-:Y:S02]  /*2abe0*/  IMAD R25, R19.reuse, 0xd, RZ ;  /* 0x0000000d13197824 */ /* 0x040fe400078e02ff */
[C---:B------:R-:W-:Y:S01]  /*2abf0*/  IMAD R24, R19.reuse, 0x11, RZ ;  /* 0x0000001113187824 */ /* 0x040fe200078e02ff */
[----:B------:R-:W-:Y:S01]  /*2ac00*/  ISETP.NE.U32.AND P3, PT, R12, RZ, PT ;  /* 0x000000ff0c00720c */ /* 0x000fe20003f65070 */
[----:B------:R-:W-:Y:S01]  /*2ac10*/  SEL R12, RZ, 0x4, !P6 ;  /* 0x00000004ff0c7807 */ /* 0x000fe20007000000 */
[----:B------:R1:W-:Y:S01]  /*2ac20*/  LDGSTS.E [R0+0x2800], [R4.64], P4 ;  /* 0x0280000004007fae */ /* 0x0003e2000a121844 */
[----:B------:R-:W-:Y:S01]  /*2ac30*/  ISETP.GT.AND P4, PT, R28, 0x1d, PT ;  /* 0x0000001d1c00780c */ /* 0x000fe20003f84270 */
[C---:B------:R-:W-:Y:S02]  /*2ac40*/  IMAD R16, R19.reuse, 0xd, RZ ;  /* 0x0000000d13107824 */ /* 0x040fe400078e02ff */
[----:B------:R-:W-:Y:S01]  /*2ac50*/  IMAD R13, R19, 0x11, RZ ;  /* 0x00000011130d7824 */ /* 0x000fe200078e02ff */
[----:B------:R-:W-:-:S02]  /*2ac60*/  SHF.R.S32.HI R25, RZ, 0x1f, R25 ;  /* 0x0000001fff197819 */ /* 0x000fc40000011419 */
[----:B------:R-:W-:Y:S01]  /*2ac70*/  SHF.R.S32.HI R24, RZ, 0x1f, R24 ;  /* 0x0000001fff187819 */ /* 0x000fe20000011418 */
[----:B------:R3:W-:Y:S01]  /*2ac80*/  LDGSTS.E [R0+0x4800], [R2.64], P5 ;  /* 0x0480000002007fae */ /* 0x0007e2000a921844 */
[----:B-1----:R-:W-:Y:S01]  /*2ac90*/  SEL R5, R12, RZ, !P0 ;  /* 0x000000ff0c057207 */ /* 0x002fe20004000000 */
[----:B------:R-:W-:Y:S01]  /*2aca0*/  SEL R12, RZ, 0x4, !P4 ;  /* 0x00000004ff0c7807 */ /* 0x000fe20006000000 */
[CC--:B------:R-:W-:Y:S01]  /*2acb0*/  LEA R4, P6, R16.reuse, R18.reuse, 0x2 ;  /* 0x0000001210047211 */ /* 0x0c0fe200078c10ff */
[----:B------:R-:W-:Y:S01]  /*2acc0*/  SHF.L.U64.HI R16, R16, 0x2, R25 ;  /* 0x0000000210107819 */ /* 0x000fe20000010219 */
[C---:B---3--:R-:W-:Y:S01]  /*2acd0*/  LEA R2, P4, R13.reuse, R18, 0x2 ;  /* 0x000000120d027211 */ /* 0x048fe200078810ff */
[----:B------:R-:W-:Y:S02]  /*2ace0*/  SHF.L.U64.HI R13, R13, 0x2, R24 ;  /* 0x000000020d0d7819 */ /* 0x000fe40000010218 */
[----:B--2---:R-:W-:Y:S01]  /*2acf0*/  HMMA.1688.F32.TF32 R24, R8, R26, R20 ;  /* 0x0000001a0818723c */ /* 0x004fe20000081014 */
[----:B------:R-:W2:Y:S01]  /*2ad00*/  LDL.LU.64 R22, [R1+0x10e0] ;  /* 0x0010e00001167983 */ /* 0x000ea20000300a00 */
[----:B------:R-:W2:Y:S11]  /*2ad10*/  LDL.LU.64 R20, [R1+0x10d8] ;  /* 0x0010d80001147983 */ /* 0x000eb60000300a00 */
[----:B------:R-:W-:Y:S10]  /*2ad20*/  @!UPT UIADD3 URZ, URZ, URZ, URZ ;  /* 0x0000003f3f3ff290 */ /* 0x000ff4000fffe03f */
[----:B------:R-:W-:Y:S01]  /*2ad30*/  STL.64 [R1+0xd0], R24 ;  /* 0x0000d01801007387 */ /* 0x000fe20000100a00 */
[----:B------:R1:W-:Y:S03]  /*2ad40*/  STL.64 [R1+0xd8], R26 ;  /* 0x0000d81a01007387 */ /* 0x0003e60000100a00 */
[----:B-1----:R-:W2:Y:S01]  /*2ad50*/  LDL.LU.64 R26, [R1+0x10d0] ;  /* 0x0010d000011a7983 */ /* 0x002ea20000300a00 */
[----:B------:R-:W-:Y:S02]  /*2ad60*/  ISETP.NE.U32.AND P5, PT, R5, RZ, PT ;  /* 0x000000ff0500720c */ /* 0x000fe40003fa5070 */
[----:B------:R-:W-:Y:S01]  /*2ad70*/  SEL R12, R12, RZ, !P0 ;  /* 0x000000ff0c0c7207 */ /* 0x000fe20004000000 */
[----:B------:R-:W-:Y:S01]  /*2ad80*/  IMAD.X R5, R29, 0x1, R16, P6 ;  /* 0x000000011d057824 */ /* 0x000fe200030e0610 */
[----:B------:R-:W-:Y:S01]  /*2ad90*/  ISETP.GT.AND P6, PT, R28, 0x2, PT ;  /* 0x000000021c00780c */ /* 0x000fe20003fc4270 */
[----:B------:R-:W-:-:S02]  /*2ada0*/  IMAD.MOV.U32 R24, RZ, RZ, c[0x0][0x188] ;  /* 0x00006200ff187624 */ /* 0x000fc400078e00ff */
[----:B------:R-:W-:Y:S01]  /*2adb0*/  IMAD.X R3, R29, 0x1, R13, P4 ;  /* 0x000000011d037824 */ /* 0x000fe200020e060d */
[----:B------:R-:W-:Y:S01]  /*2adc0*/  ISETP.NE.U32.AND P4, PT, R12, RZ, PT ;  /* 0x000000ff0c00720c */ /* 0x000fe20003f85070 */
[----:B------:R-:W-:Y:S02]  /*2add0*/  SEL R12, RZ, 0x4, !P6 ;  /* 0x00000004ff0c7807 */ /* 0x000fe40007000000 */
[C---:B------:R-:W-:Y:S02]  /*2ade0*/  IMAD R16, R24.reuse, 0x15, RZ ;  /* 0x0000001518107824 */ /* 0x040fe400078e02ff */
[C---:B------:R-:W-:Y:S02]  /*2adf0*/  IMAD R25, R24.reuse, 0x15, RZ ;  /* 0x0000001518197824 */ /* 0x040fe400078e02ff */
[C---:B------:R-:W-:Y:S02]  /*2ae00*/  IMAD R13, R24.reuse, 0x19, RZ ;  /* 0x00000019180d7824 */ /* 0x040fe400078e02ff */
[----:B------:R-:W-:Y:S01]  /*2ae10*/  IMAD R24, R24, 0x19, RZ ;  /* 0x0000001918187824 */ /* 0x000fe200078e02ff */
[----:B------:R1:W-:Y:S01]  /*2ae20*/  LDGSTS.E [R0+0x6800], [R4.64], P1 ;  /* 0x0680000004007fae */ /* 0x0003e20008921844 */
[----:B------:R-:W-:-:S02]  /*2ae30*/  ISETP.GT.AND P1, PT, R28, 0x6, PT ;  /* 0x000000061c00780c */ /* 0x000fc40003f24270 */
[----:B------:R-:W-:Y:S01]  /*2ae40*/  SHF.R.S32.HI R25, RZ, 0x1f, R25 ;  /* 0x0000001fff197819 */ /* 0x000fe20000011419 */
[----:B------:R3:W-:Y:S01]  /*2ae50*/  LDGSTS.E [R0+0x8800], [R2.64], P2 ;  /* 0x0880000002007fae */ /* 0x0007e20009121844 */
[----:B------:R-:W-:Y:S02]  /*2ae60*/  SHF.R.S32.HI R24, RZ, 0x1f, R24 ;  /* 0x0000001fff187819 */ /* 0x000fe40000011418 */
[----:B-1----:R-:W-:Y:S01]  /*2ae70*/  SEL R4, R12, RZ, !P0 ;  /* 0x000000ff0c047207 */ /* 0x002fe20004000000 */
[----:B------:R-:W-:Y:S01]  /*2ae80*/  SEL R12, RZ, 0x4, !P1 ;  /* 0x00000004ff0c7807 */ /* 0x000fe20004800000 */
[-C--:B---3--:R-:W-:Y:S02]  /*2ae90*/  LEA R2, P6, R16, R18.reuse, 0x2 ;  /* 0x0000001210027211 */ /* 0x088fe400078c10ff */
[----:B------:R-:W-:Y:S01]  /*2aea0*/  ISETP.NE.U32.AND P1, PT, R4, RZ, PT ;  /* 0x000000ff0400720c */ /* 0x000fe20003f25070 */
[----:B------:R-:W-:Y:S01]  /*2aeb0*/  SHF.L.U64.HI R16, R16, 0x2, R25 ;  /* 0x0000000210107819 */ /* 0x000fe20000010219 */
[C---:B------:R-:W-:Y:S01]  /*2aec0*/  LEA R4, P2, R13.reuse, R18, 0x2 ;  /* 0x000000120d047211 */ /* 0x040fe200078410ff */
[----:B------:R-:W-:-:S02]  /*2aed0*/  SHF.L.U64.HI R13, R13, 0x2, R24 ;  /* 0x000000020d0d7819 */ /* 0x000fc40000010218 */
[----:B------:R-:W-:Y:S02]  /*2aee0*/  IMAD.MOV.U32 R24, RZ, RZ, c[0x0][0x188] ;  /* 0x00006200ff187624 */ /* 0x000fe400078e00ff */
[C---:B------:R-:W-:Y:S02]  /*2aef0*/  IMAD.X R3, R29.reuse, 0x1, R16, P6 ;  /* 0x000000011d037824 */ /* 0x040fe400030e0610 */
[----:B------:R-:W-:Y:S02]  /*2af00*/  IMAD R16, R24, 0x1d, RZ ;  /* 0x0000001d18107824 */ /* 0x000fe400078e02ff */
[----:B------:R-:W-:Y:S01]  /*2af10*/  IMAD.X R5, R29, 0x1, R13, P2 ;  /* 0x000000011d057824 */ /* 0x000fe200010e060d */
[----:B------:R-:W-:Y:S02]  /*2af20*/  SEL R12, R12, RZ, !P0 ;  /* 0x000000ff0c0c7207 */ /* 0x000fe40004000000 */
[----:B------:R-:W-:Y:S01]  /*2af30*/  ISETP.GT.AND P6, PT, R28, 0xa, PT ;  /* 0x0000000a1c00780c */ /* 0x000fe20003fc4270 */
[----:B------:R1:W-:Y:S01]  /*2af40*/  LDGSTS.E [R0+0xa800], [R2.64], P3 ;  /* 0x0a80000002007fae */ /* 0x0003e20009921844 */
[----:B--2---:R-:W-:Y:S03]  /*2af50*/  HMMA.1688.F32.TF32 R24, R8, R26, R20 ;  /* 0x0000001a0818723c */ /* 0x004fe60000081014 */
[----:B------:R-:W2:Y:S01]  /*2af60*/  LDL.LU.64 R22, [R1+0x10c8] ;  /* 0x0010c80001167983 */ /* 0x000ea20000300a00 */
[----:B------:R-:W2:Y:S01]  /*2af70*/  LDL.LU.64 R20, [R1+0x10c0] ;  /* 0x0010c00001147983 */ /* 0x000ea20000300a00 */
[----:B------:R-:W-:-:S02]  /*2af80*/  SHF.R.S32.HI R13, RZ, 0x1f, R16 ;  /* 0x0000001fff0d7819 */ /* 0x000fc40000011410 */
[----:B-1----:R-:W-:Y:S01]  /*2af90*/  LEA R2, P3, R16, R18, 0x2 ;  /* 0x0000001210027211 */ /* 0x002fe200078610ff */
[----:B------:R-:W-:Y:S01]  /*2afa0*/  IMAD.MOV.U32 R17, RZ, RZ, c[0x0][0x188] ;  /* 0x00006200ff117624 */ /* 0x000fe200078e00ff */
[----:B------:R-:W-:Y:S01]  /*2afb0*/  ISETP.NE.U32.AND P2, PT, R12, RZ, PT ;  /* 0x000000ff0c00720c */ /* 0x000fe20003f45070 */
[----:B------:R1:W-:Y:S11]  /*2afc0*/  LDGSTS.E [R0+0xc800], [R4.64], P5 ;  /* 0x0c80000004007fae */ /* 0x0003f6000a921844 */
[----:B------:R-:W-:Y:S02]  /*2afd0*/  @!UPT UIADD3 URZ, URZ, URZ, URZ ;  /* 0x0000003f3f3ff290 */ /* 0x000fe4000fffe03f */
[----:B------:R-:W-:Y:S01]  /*2afe0*/  STL.64 [R1+0xc0], R24 ;  /* 0x0000c01801007387 */ /* 0x000fe20000100a00 */
[----:B------:R3:W-:Y:S03]  /*2aff0*/  STL.64 [R1+0xc8], R26 ;  /* 0x0000c81a01007387 */ /* 0x0007e60000100a00 */
[----:B---3--:R-:W2:Y:S02]  /*2b000*/  LDL.LU.64 R26, [R1+0x10b8] ;  /* 0x0010b800011a7983 */ /* 0x008ea40000300a00 */
[----:B--2---:R-:W-:Y:S02]  /*2b010*/  HMMA.1688.F32.TF32 R24, R8, R26, R20 ;  /* 0x0000001a0818723c */ /* 0x004fe40000081014 */
[----:B------:R-:W2:Y:S01]  /*2b020*/  LDL.LU.64 R22, [R1+0x10b0] ;  /* 0x0010b00001167983 */ /* 0x000ea20000300a00 */
[----:B------:R-:W3:Y:S11]  /*2b030*/  LDL.LU R21, [R1+0x10ac] ;  /* 0x0010ac0001157983 */ /* 0x000ef60000300800 */
[----:B------:R-:W-:Y:S09]  /*2b040*/  @!UPT UIADD3 URZ, URZ, URZ, URZ ;  /* 0x0000003f3f3ff290 */ /* 0x000ff2000fffe03f */
[----:B------:R4:W-:Y:S01]  /*2b050*/  STL.64 [R1+0x660], R24 ;  /* 0x0006601801007387 */ /* 0x0009e20000100a00 */
[----:B------:R1:W-:Y:S03]  /*2b060*/  STL.64 [R1+0x668], R26 ;  /* 0x0006681a01007387 */ /* 0x0003e60000100a00 */
[----:B----4-:R-:W4:Y:S01]  /*2b070*/  LDL.LU R24, [R1+0x840] ;  /* 0x0008400001187983 */ /* 0x010f220000300800 */
[----:B------:R-:W4:Y:S02]  /*2b080*/  LDL.LU R25, [R1+0x844] ;  /* 0x0008440001197983 */ /* 0x000f240000300800 */
[----:B-1----:R-:W2:Y:S02]  /*2b090*/  LDL.LU R26, [R1+0x848] ;  /* 0x00084800011a7983 */ /* 0x002ea40000300800 */
[----:B------:R-:W2:Y:S01]  /*2b0a0*/  LDL.LU R27, [R1+0x84c] ;  /* 0x00084c00011b7983 */ /* 0x000ea20000300800 */
[----:B------:R-:W-:-:S02]  /*2b0b0*/  SHF.L.U64.HI R13, R16, 0x2, R13 ;  /* 0x00000002100d7819 */ /* 0x000fc4000001020d */
[----:B------:R-:W-:Y:S01]  /*2b0c0*/  SEL R12, RZ, 0x4, !P6 ;  /* 0x00000004ff0c7807 */ /* 0x000fe20007000000 */
[----:B------:R-:W-:Y:S02]  /*2b0d0*/  ISETP.GT.AND P6, PT, R28, 0xe, PT ;  /* 0x0000000e1c00780c */ /* 0x000fe40003fc4270 */
[----:B------:R-:W-:Y:S02]  /*2b0e0*/  IMAD.X R3, R29, 0x1, R13, P3 ;  /* 0x000000011d037824 */ /* 0x000fe400018e060d */
[----:B------:R-:W-:-:S03]  /*2b0f0*/  SEL R4, RZ, 0x4, !P6 ;  /* 0x00000004ff047807 */ /* 0x000fc60007000000 */
[----:B------:R1:W-:Y:S02]  /*2b100*/  LDGSTS.E [R0+0xe800], [R2.64], P4 ;  /* 0x0e80000002007fae */ /* 0x0003e4000a121844 */
[----:B-1----:R-:W-:Y:S02]  /*2b110*/  SEL R0, R4, RZ, !P0 ;  /* 0x000000ff04007207 */ /* 0x002fe40004000000 */
[----:B--2---:R1:W-:Y:S01]  /*2b120*/  STL.64 [R1+0x10a0], R26 ;  /* 0x0010a01a01007387 */ /* 0x0043e20000100a00 */
[----:B----4-:R2:W-:Y:S03]  /*2b130*/  STL.64 [R1+0x1098], R24 ;  /* 0x0010981801007387 */ /* 0x0105e60000100a00 */
[----:B-1----:R-:W4:Y:S01]  /*2b140*/  LDL.LU R26, [R1+0xa8] ;  /* 0x0000a800011a7983 */ /* 0x002f220000300800 */
[----:B--2---:R-:W-:Y:S02]  /*2b150*/  IMAD.MOV.U32 R25, RZ, RZ, c[0x0][0x188] ;  /* 0x00006200ff197624 */ /* 0x004fe400078e00ff */
[----:B------:R-:W-:-:S02]  /*2b160*/  IMAD.SHL.U32 R24, R17, 0x2, RZ ;  /* 0x0000000211187824 */ /* 0x000fc400078e00ff */
[----:B------:R-:W4:Y:S02]  /*2b170*/  LDL.LU R27, [R1+0xac] ;  /* 0x0000ac00011b7983 */ /* 0x000f240000300800 */
[C---:B------:R-:W-:Y:S02]  /*2b180*/  IMAD.SHL.U32 R19, R25.reuse, 0x2, RZ ;  /* 0x0000000219137824 */ /* 0x040fe400078e00ff */
[----:B------:R-:W-:Y:S01]  /*2b190*/  IMAD R20, R25, 0x6, RZ ;  /* 0x0000000619147824 */ /* 0x000fe200078e02ff */
[----:B------:R-:W-:Y:S01]  /*2b1a0*/  SHF.R.S32.HI R24, RZ, 0x1f, R24 ;  /* 0x0000001fff187819 */ /* 0x000fe20000011418 */
[----:B------:R1:W-:Y:S01]  /*2b1b0*/  STL [R1+0x10a8], R18 ;  /* 0x0010a81201007387 */ /* 0x0003e20000100800 */
[----:B------:R-:W4:Y:S01]  /*2b1c0*/  LDL.LU R16, [R1+0x7d0] ;  /* 0x0007d00001107983 */ /* 0x000f220000300800 */
[CC--:B------:R-:W-:Y:S02]  /*2b1d0*/  LEA R2, P6, R19.reuse, R18.reuse, 0x2 ;  /* 0x0000001213027211 */ /* 0x0c0fe400078c10ff */
[----:B------:R-:W-:Y:S01]  /*2b1e0*/  LEA R4, P4, R20, R18, 0x2 ;  /* 0x0000001214047211 */ /* 0x000fe200078810ff */
[----:B------:R-:W4:Y:S01]  /*2b1f0*/  LDL.LU R17, [R1+0x7d4] ;  /* 0x0007d40001117983 */ /* 0x000f220000300800 */
[----:B------:R-:W-:-:S03]  /*2b200*/  SHF.L.U64.HI R24, R19, 0x2, R24 ;  /* 0x0000000213187819 */ /* 0x000fc60000010218 */
[----:B-1----:R-:W4:Y:S01]  /*2b210*/  LDL.LU R18, [R1+0x7d8] ;  /* 0x0007d80001127983 */ /* 0x002f220000300800 */
[----:B------:R-:W4:Y:S02]  /*2b220*/  LDL.LU R19, [R1+0x7dc] ;  /* 0x0007dc0001137983 */ /* 0x000f240000300800 */
[----:B------:R-:W-:Y:S02]  /*2b230*/  IMAD R25, R25, 0x6, RZ ;  /* 0x0000000619197824 */ /* 0x000fe400078e02ff */
[----:B------:R-:W-:-:S03]  /*2b240*/  IMAD.X R3, R29, 0x1, R24, P6 ;  /* 0x000000011d037824 */ /* 0x000fc600030e0618 */
[----:B------:R-:W-:-:S04]  /*2b250*/  SHF.R.S32.HI R25, RZ, 0x1f, R25 ;  /* 0x0000001fff197819 */ /* 0x000fc80000011419 */
[----:B------:R-:W-:Y:S01]  /*2b260*/  SHF.L.U64.HI R20, R20, 0x2, R25 ;  /* 0x0000000214147819 */ /* 0x000fe20000010219 */
[----:B------:R1:W-:Y:S01]  /*2b270*/  STL.64 [R1+0x1060], R22 ;  /* 0x0010601601007387 */ /* 0x0003e20000100a00 */
[----:B---3--:R-:W-:Y:S03]  /*2b280*/  STL [R1+0x1058], R21 ;  /* 0x0010581501007387 */ /* 0x008fe60000100800 */
[----:B-1----:R-:W2:Y:S01]  /*2b290*/  LDL.LU R22, [R1+0x98] ;  /* 0x0000980001167983 */ /* 0x002ea20000300800 */
[----:B------:R-:W2:Y:S03]  /*2b2a0*/  LDL.LU R23, [R1+0x9c] ;  /* 0x00009c0001177983 */ /* 0x000ea60000300800 */
[----:B------:R-:W1:Y:S01]  /*2b2b0*/  S2R R13, SR_TID.X ;  /* 0x00000000000d7919 */ /* 0x000e620000002100 */
[----:B----4-:R-:W-:Y:S03]  /*2b2c0*/  HMMA.1688.F32.TF32 R24, R8, R26, R16 ;  /* 0x0000001a0818723c */ /* 0x010fe60000081010 */
[----:B------:R-:W3:Y:S11]  /*2b2d0*/  LDL.LU R18, [R1+0x10a8] ;  /* 0x0010a80001127983 */ /* 0x000ef60000300800 */
[----:B------:R-:W-:Y:S09]  /*2b2e0*/  @!UPT UIADD3 URZ, URZ, URZ, URZ ;  /* 0x0000003f3f3ff290 */ /* 0x000ff2000fffe03f */
[----:B------:R-:W-:Y:S01]  /*2b2f0*/  STL.64 [R1+0x650], R24 ;  /* 0x0006501801007387 */ /* 0x000fe20000100a00 */
[----:B------:R4:W-:Y:S03]  /*2b300*/  STL.64 [R1+0x658], R26 ;  /* 0x0006581a01007387 */ /* 0x0009e60000100a00 */
[----:B----4-:R-:W2:Y:S01]  /*2b310*/  LDL.LU.64 R26, [R1+0x10a0] ;  /* 0x0010a000011a7983 */ /* 0x010ea20000300a00 */
[----:B------:R-:W2:Y:S01]  /*2b320*/  LDL.LU.64 R24, [R1+0x1098] ;  /* 0x0010980001187983 */ /* 0x000ea20000300a00 */
[----:B-1----:R-:W-:Y:S02]  /*2b330*/  LOP3.LUT R13, R13, 0x1ff, RZ, 0xc0, !PT ;  /* 0x000001ff0d0d7812 */ /* 0x002fe400078ec0ff */
[----:B------:R-:W-:Y:S02]  /*2b340*/  SEL R12, R12, RZ, !P0 ;  /* 0x000000ff0c0c7207 */ /* 0x000fe40004000000 */
[----:B------:R-:W-:Y:S01]  /*2b350*/  ISETP.GT.AND P5, PT, R28, 0x12, PT ;  /* 0x000000121c00780c */ /* 0x000fe20003fa4270 */
[----:B------:R-:W-:Y:S01]  /*2b360*/  IMAD.SHL.U32 R13, R13, 0x4, RZ ;  /* 0x000000040d0d7824 */ /* 0x000fe200078e00ff */
[----:B------:R-:W-:-:S02]  /*2b370*/  ISETP.NE.U32.AND P3, PT, R12, RZ, PT ;  /* 0x000000ff0c00720c */ /* 0x000fc40003f65070 */
[----:B------:R-:W-:Y:S02]  /*2b380*/  SEL R12, RZ, 0x4, !P5 ;  /* 0x00000004ff0c7807 */ /* 0x000fe40006800000 */
[----:B------:R-:W-:Y:S02]  /*2b390*/  LOP3.LUT R13, R13, 0x40, RZ, 0x3c, !PT ;  /* 0x000000400d0d7812 */ /* 0x000fe400078e3cff */
[----:B------:R-:W-:Y:S01]  /*2b3a0*/  ISETP.NE.U32.AND P5, PT, R0, RZ, PT ;  /* 0x000000ff0000720c */ /* 0x000fe20003fa5070 */
[----:B------:R-:W-:Y:S01]  /*2b3b0*/  IMAD.MOV.U32 R17, RZ, RZ, c[0x0][0x188] ;  /* 0x00006200ff117624 */ /* 0x000fe200078e00ff */
[----:B------:R-:W-:Y:S02]  /*2b3c0*/  SEL R12, R12, RZ, !P0 ;  /* 0x000000ff0c0c7207 */ /* 0x000fe40004000000 */
[----:B------:R-:W-:Y:S01]  /*2b3d0*/  ISETP.GT.AND P6, PT, R28, 0x16, PT ;  /* 0x000000161c00780c */ /* 0x000fe20003fc4270 */
[----:B------:R-:W-:Y:S02]  /*2b3e0*/  IMAD R0, R21, 0x10000, R13 ;  /* 0x0001000015007824 */ /* 0x000fe400078e020d */
[----:B------:R-:W-:-:S02]  /*2b3f0*/  IMAD.X R5, R29, 0x1, R20, P4 ;  /* 0x000000011d057824 */ /* 0x000fc400020e0614 */
[C---:B------:R-:W-:Y:S01]  /*2b400*/  IMAD R20, R17.reuse, 0xe, RZ ;  /* 0x0000000e11147824 */ /* 0x040fe200078e02ff */
[----:B------:R-:W-:Y:S01]  /*2b410*/  ISETP.NE.U32.AND P4, PT, R12, RZ, PT ;  /* 0x000000ff0c00720c */ /* 0x000fe20003f85070 */
[----:B------:R-:W-:Y:S01]  /*2b420*/  SEL R12, RZ, 0x4, !P6 ;  /* 0x00000004ff0c7807 */ /* 0x000fe20007000000 */
[----:B------:R1:W-:Y:S01]  /*2b430*/  LDGSTS.E [R0+0x1000], [R2.64], P1 ;  /* 0x0100000002007fae */ /* 0x0003e20008921844 */
[----:B------:R-:W-:Y:S01]  /*2b440*/  ISETP.GT.AND P1, PT, R28, 0x1a, PT ;  /* 0x0000001a1c00780c */ /* 0x000fe20003f24270 */
[----:B------:R-:W-:Y:S01]  /*2b450*/  IMAD R13, R17, 0xe, RZ ;  /* 0x0000000e110d7824 */ /* 0x000fe200078e02ff */
[----:B------:R-:W-:Y:S01]  /*2b460*/  SHF.R.S32.HI R20, RZ, 0x1f, R20 ;  /* 0x0000001fff147819 */ /* 0x000fe20000011414 */
[----:B------:R3:W-:Y:S01]  /*2b470*/  LDGSTS.E [R0+0x3000], [R4.64], P2 ;  /* 0x0300000004007fae */ /* 0x0007e20009121844 */
[----:B-1----:R-:W-:Y:S01]  /*2b480*/  SEL R3, R12, RZ, !P0 ;  /* 0x000000ff0c037207 */ /* 0x002fe20004000000 */
[----:B------:R-:W-:Y:S01]  /*2b490*/  SEL R12, RZ, 0x4, !P1 ;  /* 0x00000004ff0c7807 */ /* 0x000fe20004800000 */
[C---:B---3--:R-:W-:Y:S01]  /*2b4a0*/  LEA R4, P1, R13.reuse, R18, 0x2 ;  /* 0x000000120d047211 */ /* 0x048fe200078210ff */
[----:B------:R-:W-:-:S02]  /*2b4b0*/  SHF.L.U64.HI R13, R13, 0x2, R20 ;  /* 0x000000020d0d7819 */ /* 0x000fc40000010214 */
[----:B--2---:R-:W-:Y:S01]  /*2b4c0*/  HMMA.1688.F32.TF32 R20, R8, R22, R24 ;  /* 0x000000160814723c */ /* 0x004fe20000081018 */
[----:B------:R-:W2:Y:S01]  /*2b4d0*/  LDL.LU R25, [R1+0x1094] ;  /* 0x0010940001197983 */ /* 0x000ea20000300800 */
[----:B------:R-:W3:Y:S11]  /*2b4e0*/  LDL.LU R26, [R1+0x78] ;  /* 0x00007800011a7983 */ /* 0x000ef60000300800 */
[----:B------:R-:W-:Y:S10]  /*2b4f0*/  @!UPT UIADD3 URZ, URZ, URZ, URZ ;  /* 0x0000003f3f3ff290 */ /* 0x000ff4000fffe03f */
[----:B------:R-:W-:Y:S01]  /*2b500*/  STL.64 [R1+0x860], R20 ;  /* 0x0008601401007387 */ /* 0x000fe20000100a00 */
[----:B------:R-:W-:Y:S02]  /*2b510*/  STL.64 [R1+0x868], R22 ;  /* 0x0008681601007387 */ /* 0x000fe40000100a00 */
[----:B------:R-:W3:Y:S02]  /*2b520*/  LDL.LU R27, [R1+0x7c] ;  /* 0x00007c00011b7983 */ /* 0x000ee40000300800 */
[C---:B------:R-:W-:Y:S02]  /*2b530*/  IMAD R19, R17.reuse, 0xa, RZ ;  /* 0x0000000a11137824 */ /* 0x040fe400078e02ff */
[----:B------:R-:W-:-:S03]  /*2b540*/  IMAD R16, R17, 0xa, RZ ;  /* 0x0000000a11107824 */ /* 0x000fc600078e02ff */
[----:B------:R-:W-:Y:S02]  /*2b550*/  SHF.R.S32.HI R19, RZ, 0x1f, R19 ;  /* 0x0000001fff137819 */ /* 0x000fe40000011413 */
[C---:B------:R-:W-:Y:S02]  /*2b560*/  LEA R2, P6, R16.reuse, R18, 0x2 ;  /* 0x0000001210027211 */ /* 0x040fe400078c10ff */
[----:B------:R-:W-:Y:S02]  /*2b570*/  SHF.L.U64.HI R16, R16, 0x2, R19 ;  /* 0x0000000210107819 */ /* 0x000fe40000010213 */
[----:B------:R-:W-:Y:S02]  /*2b580*/  ISETP.NE.U32.AND P2, PT, R3, RZ, PT ;  /* 0x000000ff0300720c */ /* 0x000fe40003f45070 */
[----:B------:R-:W-:Y:S01]  /*2b590*/  SEL R12, R12, RZ, !P0 ;  /* 0x000000ff0c0c7207 */ /* 0x000fe20004000000 */
[C---:B------:R-:W-:Y:S01]  /*2b5a0*/  IMAD.X R3, R29.reuse, 0x1, R16, P6 ;  /* 0x000000011d037824 */ /* 0x040fe200030e0610 */
[----:B------:R-:W-:Y:S01]  /*2b5b0*/  ISETP.GT.AND P6, PT, R28, 0x1e, PT ;  /* 0x0000001e1c00780c */ /* 0x000fe20003fc4270 */
[----:B------:R-:W-:Y:S01]  /*2b5c0*/  IMAD.X R5, R29, 0x1, R13, P1 ;  /* 0x000000011d057824 */ /* 0x000fe200008e060d */
[----:B------:R-:W-:-:S02]  /*2b5d0*/  ISETP.NE.U32.AND P1, PT, R12, RZ, PT ;  /* 0x000000ff0c00720c */ /* 0x000fc40003f25070 */
[----:B------:R-:W-:Y:S01]  /*2b5e0*/  SEL R12, RZ, 0x4, !P6 ;  /* 0x00000004ff0c7807 */ /* 0x000fe20007000000 */
[----:B------:R1:W-:Y:S01]  /*2b5f0*/  LDGSTS.E [R0+0x5000], [R2.64], P3 ;  /* 0x0500000002007fae */ /* 0x0003e20009921844 */
[----:B------:R-:W-:Y:S01]  /*2b600*/  ISETP.GT.AND P3, PT, R28, 0x3, PT ;  /* 0x000000031c00780c */ /* 0x000fe20003f64270 */
[----:B------:R4:W-:Y:S01]  /*2b610*/  LDGSTS.E [R0+0x7000], [R4.64], P5 ;  /* 0x0700000004007fae */ /* 0x0009e2000a921844 */
[----:B-1----:R-:W-:Y:S02]  /*2b620*/  SEL R3, R12, RZ, !P0 ;  /* 0x000000ff0c037207 */ /* 0x002fe40004000000 */
[----:B------:R-:W-:Y:S01]  /*2b630*/  SEL R12, RZ, 0x4, !P3 ;  /* 0x00000004ff0c7807 */ /* 0x000fe20005800000 */
[----:B---3--:R2:W-:Y:S02]  /*2b640*/  STL.64 [R1+0x1088], R26 ;  /* 0x0010881a01007387 */ /* 0x0085e40000100a00 */
[----:B--2---:R-:W-:Y:S02]  /*2b650*/  IMAD.MOV.U32 R27, RZ, RZ, R25 ;  /* 0x000000ffff1b7224 */ /* 0x004fe400078e0019 */
[----:B------:R-:W-:Y:S01]  /*2b660*/  IMAD.MOV.U32 R25, RZ, RZ, c[0x0][0x188] ;  /* 0x00006200ff197624 */ /* 0x000fe200078e00ff */
[----:B------:R-:W2:Y:S03]  /*2b670*/  LDL.LU R26, [R1+0x88] ;  /* 0x00008800011a7983 */ /* 0x000ea60000300800 */
[----:B------:R-:W-:-:S02]  /*2b680*/  IMAD R24, R25, 0x12, RZ ;  /* 0x0000001219187824 */ /* 0x000fc400078e02ff */
[----:B------:R-:W-:Y:S01]  /*2b690*/  IMAD R13, R25, 0x16, RZ ;  /* 0x00000016190d7824 */ /* 0x000fe200078e02ff */
[----:B------:R1:W-:Y:S01]  /*2b6a0*/  STL [R1+0x1090], R18 ;  /* 0x0010901201007387 */ /* 0x0003e20000100800 */
[----:B------:R-:W2:Y:S02]  /*2b6b0*/  LDL.LU R16, [R1+0x850] ;  /* 0x0008500001107983 */ /* 0x000ea40000300800 */
[----:B------:R-:W2:Y:S01]  /*2b6c0*/  LDL.LU R17, [R1+0x854] ;  /* 0x0008540001117983 */ /* 0x000ea20000300800 */
[-C--:B------:R-:W-:Y:S02]  /*2b6d0*/  LEA R2, P6, R24, R18.reuse, 0x2 ;  /* 0x0000001218027211 */ /* 0x080fe400078c10ff */
[----:B----4-:R-:W-:Y:S02]  /*2b6e0*/  LEA R4, P3, R13, R18, 0x2 ;  /* 0x000000120d047211 */ /* 0x010fe400078610ff */
[----:B-1----:R-:W2:Y:S01]  /*2b6f0*/  LDL.LU R18, [R1+0x858] ;  /* 0x0008580001127983 */ /* 0x002ea20000300800 */
[----:B------:R-:W2:Y:S02]  /*2b700*/  LDL.LU R19, [R1+0x85c] ;  /* 0x00085c0001137983 */ /* 0x000ea40000300800 */
[----:B------:R-:W3:Y:S02]  /*2b710*/  LDL.LU R22, [R1+0x68] ;  /* 0x0000680001167983 */ /* 0x000ee40000300800 */
[----:B------:R-:W3:Y:S02]  /*2b720*/  LDL.LU R23, [R1+0x6c] ;  /* 0x00006c0001177983 */ /* 0x000ee40000300800 */
[----:B------:R-:W-:Y:S01]  /*2b730*/  IMAD R21, R25, 0x12, RZ ;  /* 0x0000001219157824 */ /* 0x000fe200078e02ff */
[----:B------:R-:W-:Y:S01]  /*2b740*/  ISETP.NE.U32.AND P5, PT, R3, RZ, PT ;  /* 0x000000ff0300720c */ /* 0x000fe20003fa5070 */
[----:B------:R-:W-:-:S03]  /*2b750*/  IMAD R25, R25, 0x16, RZ ;  /* 0x0000001619197824 */ /* 0x000fc600078e02ff */
[----:B------:R-:W-:Y:S02]  /*2b760*/  SHF.R.S32.HI R3, RZ, 0x1f, R21 ;  /* 0x0000001fff037819 */ /* 0x000fe40000011415 */
[----:B------:R-:W-:Y:S02]  /*2b770*/  SHF.R.S32.HI R25, RZ, 0x1f, R25 ;  /* 0x0000001fff197819 */ /* 0x000fe40000011419 */
[----:B------:R-:W-:Y:S02]  /*2b780*/  SHF.L.U64.HI R24, R24, 0x2, R3 ;  /* 0x0000000218187819 */ /* 0x000fe40000010203 */
[----:B------:R-:W-:-:S03]  /*2b790*/  SHF.L.U64.HI R13, R13, 0x2, R25 ;  /* 0x000000020d0d7819 */ /* 0x000fc60000010219 */
[C---:B------:R-:W-:Y:S02]  /*2b7a0*/  IMAD.X R3, R29.reuse, 0x1, R24, P6 ;  /* 0x000000011d037824 */ /* 0x040fe400030e0618 */
[----:B--2---:R-:W-:Y:S01]  /*2b7b0*/  HMMA.1688.F32.TF32 R24, R8, R26, R16 ;  /* 0x0000001a0818723c */ /* 0x004fe20000081010 */
[----:B---3--:R1:W-:Y:S01]  /*2b7c0*/  STL.64 [R1+0x1080], R22 ;  /* 0x0010801601007387 */ /* 0x0083e20000100a00 */
[----:B------:R-:W2:Y:S02]  /*2b7d0*/  LDL.LU R20, [R1+0x820] ;  /* 0x0008200001147983 */ /* 0x000ea40000300800 */
[----:B------:R-:W2:Y:S02]  /*2b7e0*/  LDL.LU R21, [R1+0x824] ;  /* 0x0008240001157983 */ /* 0x000ea40000300800 */
[----:B------:R-:W-:Y:S01]  /*2b7f0*/  IMAD.X R5, R29, 0x1, R13, P3 ;  /* 0x000000011d057824 */ /* 0x000fe200018e060d */
[----:B------:R-:W-:Y:S02]  /*2b800*/  SEL R12, R12, RZ, !P0 ;  /* 0x000000ff0c0c7207 */ /* 0x000fe40004000000 */
[----:B------:R-:W-:Y:S01]  /*2b810*/  ISETP.GT.AND P6, PT, R28, 0x7, PT ;  /* 0x000000071c00780c */ /* 0x000fe20003fc4270 */
[----:B------:R3:W-:Y:S04]  /*2b820*/  LDGSTS.E [R0+0x9000], [R2.64], P4 ;  /* 0x0900000002007fae */ /* 0x0007e8000a121844 */
[----:B-1----:R-:W2:Y:S01]  /*2b830*/  LDL.LU R22, [R1+0x828] ;  /* 0x0008280001167983 */ /* 0x002ea20000300800 */
[----:B------:R-:W2:Y:S02]  /*2b840*/  LDL.LU R23, [R1+0x82c] ;  /* 0x00082c0001177983 */ /* 0x000ea40000300800 */
[----:B------:R-:W4:Y:S01]  /*2b850*/  LDL.LU R18, [R1+0x1090] ;  /* 0x0010900001127983 */ /* 0x000f220000300800 */
[----:B------:R-:W-:-:S02]  /*2b860*/  ISETP.NE.U32.AND P3, PT, R12, RZ, PT ;  /* 0x000000ff0c00720c */ /* 0x000fc40003f65070 */
[----:B------:R-:W-:Y:S01]  /*2b870*/  ISETP.GT.AND P4, PT, R28, 0xb, PT ;  /* 0x0000000b1c00780c */ /* 0x000fe20003f84270 */
[----:B------:R1:W-:Y:S04]  /*2b880*/  LDGSTS.E [R0+0xb000], [R4.64], P2 ;  /* 0x0b00000004007fae */ /* 0x0003e80009121844 */
[----:B------:R-:W-:Y:S01]  /*2b890*/  STL.64 [R1+0x7b0], R24 ;  /* 0x0007b01801007387 */ /* 0x000fe20000100a00 */
[----:B------:R1:W-:Y:S03]  /*2b8a0*/  STL.64 [R1+0x7b8], R26 ;  /* 0x0007b81a01007387 */ /* 0x0003e60000100a00 */
[----:B-1----:R-:W2:Y:S01]  /*2b8b0*/  LDL.LU.64 R26, [R1+0x1088] ;  /* 0x00108800011a7983 */ /* 0x002ea20000300a00 */
[----:B------:R-:W-:-:S04]  /*2b8c0*/  IMAD.MOV.U32 R24, RZ, RZ, c[0x0][0x188] ;  /* 0x00006200ff187624 */ /* 0x000fc800078e00ff */
[C---:B------:R-:W-:Y:S02]  /*2b8d0*/  IMAD R25, R24.reuse, 0x1a, RZ ;  /* 0x0000001a18197824 */ /* 0x040fe400078e02ff */
[----:B------:R-:W-:-:S03]  /*2b8e0*/  IMAD R13, R24, 0x1a, RZ ;  /* 0x0000001a180d7824 */ /* 0x000fc600078e02ff */
[----:B------:R-:W-:Y:S01]  /*2b8f0*/  SHF.R.S32.HI R25, RZ, 0x1f, R25 ;  /* 0x0000001fff197819 */ /* 0x000fe20000011419 */
[----:B------:R-:W-:-:S03]  /*2b900*/  IMAD R17, R24, 0x1e, RZ ;  /* 0x0000001e18117824 */ /* 0x000fc600078e02ff */
[----:B------:R-:W-:Y:S02]  /*2b910*/  SHF.L.U64.HI R16, R13, 0x2, R25 ;  /* 0x000000020d107819 */ /* 0x000fe40000010219 */
[----:B------:R-:W-:-:S04]  /*2b920*/  SEL R12, RZ, 0x4, !P6 ;  /* 0x00000004ff0c7807 */ /* 0x000fc80007000000 */
[----:B---3--:R-:W-:Y:S01]  /*2b930*/  SEL R3, R12, RZ, !P0 ;  /* 0x000000ff0c037207 */ /* 0x008fe20004000000 */
[----:B------:R-:W-:-:S03]  /*2b940*/  SEL R12, RZ, 0x4, !P4 ;  /* 0x00000004ff0c7807 */ /* 0x000fc60006000000 */
[----:B------:R-:W-:Y:S02]  /*2b950*/  ISETP.NE.U32.AND P4, PT, R3, RZ, PT ;  /* 0x000000ff0300720c */ /* 0x000fe40003f85070 */
[-C--:B----4-:R-:W-:Y:S01]  /*2b960*/  LEA R2, P6, R13, R18.reuse, 0x2 ;  /* 0x000000120d027211 */ /* 0x090fe200078c10ff */
[----:B------:R-:W-:Y:S01]  /*2b970*/  SHF.R.S32.HI R13, RZ, 0x1f, R17 ;  /* 0x0000001fff0d7819 */ /* 0x000fe20000011411 */
[C---:B------:R-:W-:Y:S01]  /*2b980*/  LEA R4, P2, R17.reuse, R18, 0x2 ;  /* 0x0000001211047211 */ /* 0x040fe200078410ff */
[----:B--2---:R-:W-:Y:S02]  /*2b990*/  HMMA.1688.F32.TF32 R24, R8, R26, R20 ;  /* 0x0000001a0818723c */ /* 0x004fe40000081014 */
[----:B------:R-:W-:Y:S01]  /*2b9a0*/  SHF.L.U64.HI R13, R17, 0x2, R13 ;  /* 0x00000002110d7819 */ /* 0x000fe2000001020d */
[C---:B------:R-:W-:Y:S01]  /*2b9b0*/  IMAD.X R3, R29.reuse, 0x1, R16, P6 ;  /* 0x000000011d037824 */ /* 0x040fe200030e0610 */
[----:B------:R-:W2:Y:S03]  /*2b9c0*/  LDL.LU.64 R22, [R1+0x1080] ;  /* 0x0010800001167983 */ /* 0x000ea60000300a00 */
[----:B------:R-:W-:Y:S01]  /*2b9d0*/  IMAD.X R5, R29, 0x1, R13, P2 ;  /* 0x000000011d057824 */ /* 0x000fe200010e060d */
[----:B------:R1:W-:Y:S04]  /*2b9e0*/  LDGSTS.E [R0+0xd000], [R2.64], P1 ;  /* 0x0d00000002007fae */ /* 0x0003e80008921844 */
[----:B------:R3:W-:Y:S11]  /*2b9f0*/  LDGSTS.E [R0+0xf000], [R4.64], P5 ;  /* 0x0f00000004007fae */ /* 0x0007f6000a921844 */
[----:B------:R-:W-:Y:S01]  /*2ba00*/  STL.64 [R1+0x7a0], R24 ;  /* 0x0007a01801007387 */ /* 0x000fe20000100a00 */
[----:B------:R4:W-:Y:S03]  /*2ba10*/  STL.64 [R1+0x7a8], R26 ;  /* 0x0007a81a01007387 */ /* 0x0009e60000100a00 */
[----:B----4-:R-:W4:Y:S01]  /*2ba20*/  LDL.LU.64 R26, [R1+0x1078] ;  /* 0x00107800011a7983 */ /* 0x010f220000300a00 */
[----:B------:R-:W2:Y:S02]  /*2ba30*/  LDL.LU R24, [R1+0x1070] ;  /* 0x0010700001187983 */ /* 0x000ea40000300800 */
[----:B------:R1:W-:Y:S02]  /*2ba40*/  STL.64 [R1+0x1068], R6 ;  /* 0x0010680601007387 */ /* 0x0003e40000100a00 */
[----:B---3--:R-:W2:Y:S01]  /*2ba50*/  LDL.LU R4, [R1+0x810] ;  /* 0x0008100001047983 */ /* 0x008ea20000300800 */
[----:B------:R-:W2:Y:S04]  /*2ba60*/  LDL.LU R5, [R1+0x814] ;  /* 0x0008140001057983 */ /* 0x000ea80000300800 */
[----:B-1----:R-:W2:Y:S01]  /*2ba70*/  LDL.LU R6, [R1+0x818] ;  /* 0x0008180001067983 */ /* 0x002ea20000300800 */
[----:B------:R-:W2:Y:S02]  /*2ba80*/  LDL.LU R7, [R1+0x81c] ;  /* 0x00081c0001077983 */ /* 0x000ea40000300800 */
[----:B------:R-:W-:-:S04]  /*2ba90*/  IMAD.MOV.U32 R25, RZ, RZ, c[0x0][0x188] ;  /* 0x00006200ff197624 */ /* 0x000fc800078e00ff */
[C---:B------:R-:W-:Y:S02]  /*2baa0*/  IMAD R20, R25.reuse, 0x3, RZ ;  /* 0x0000000319147824 */ /* 0x040fe400078e02ff */
[----:B------:R-:W-:-:S03]  /*2bab0*/  IMAD R13, R25, 0x3, RZ ;  /* 0x00000003190d7824 */ /* 0x000fc600078e02ff */
[----:B------:R-:W-:-:S04]  /*2bac0*/  SHF.R.S32.HI R20, RZ, 0x1f, R20 ;  /* 0x0000001fff147819 */ /* 0x000fc80000011414 */
[----:B------:R-:W-:Y:S02]  /*2bad0*/  SHF.L.U64.HI R16, R13, 0x2, R20 ;  /* 0x000000020d107819 */ /* 0x000fe40000010214 */
[----:B--2---:R-:W-:Y:S01]  /*2bae0*/  HMMA.1688.F32.TF32 R20, R8, R22, R4 ;  /* 0x000000160814723c */ /* 0x004fe20000081004 */
[----:B------:R-:W2:Y:S11]  /*2baf0*/  LDL.LU.64 R6, [R1+0x1068] ;  /* 0x0010680001067983 */ /* 0x000eb60000300a00 */
[----:B------:R-:W-:Y:S11]  /*2bb00*/  @!UPT UIADD3 URZ, URZ, URZ, URZ ;  /* 0x0000003f3f3ff290 */ /* 0x000ff6000fffe03f */
[----:B------:R-:W-:Y:S01]  /*2bb10*/  STL.64 [R1+0x7d0], R20 ;  /* 0x0007d01401007387 */ /* 0x000fe20000100a00 */
[----:B------:R1:W-:Y:S03]  /*2bb20*/  STL.64 [R1+0x7d8], R22 ;  /* 0x0007d81601007387 */ /* 0x0003e60000100a00 */
[----:B-1----:R-:W3:Y:S01]  /*2bb30*/  LDL.LU.64 R22, [R1+0x1060] ;  /* 0x0010600001167983 */ /* 0x002ee20000300a00 */
[----:B------:R-:W2:Y:S01]  /*2bb40*/  LDL.LU R21, [R1+0x1058] ;  /* 0x0010580001157983 */ /* 0x000ea20000300800 */
[----:B------:R-:W-:Y:S02]  /*2bb50*/  SEL R12, R12, RZ, !P0 ;  /* 0x000000ff0c0c7207 */ /* 0x000fe40004000000 */
[----:B------:R-:W-:Y:S02]  /*2bb60*/  ISETP.GT.AND P6, PT, R28, 0xf, PT ;  /* 0x0000000f1c00780c */ /* 0x000fe40003fc4270 */
[----:B------:R-:W-:-:S02]  /*2bb70*/  ISETP.NE.U32.AND P2, PT, R12, RZ, PT ;  /* 0x000000ff0c00720c */ /* 0x000fc40003f45070 */
[----:B------:R-:W-:Y:S01]  /*2bb80*/  SEL R12, RZ, 0x4, !P6 ;  /* 0x00000004ff0c7807 */ /* 0x000fe20007000000 */
[-C--:B------:R-:W-:Y:S01]  /*2bb90*/  LEA R2, P6, R13, R18.reuse, 0x2 ;  /* 0x000000120d027211 */ /* 0x080fe200078c10ff */
[----:B------:R-:W-:Y:S02]  /*2bba0*/  IMAD R13, R25, 0x7, RZ ;  /* 0x00000007190d7824 */ /* 0x000fe400078e02ff */
[----:B------:R-:W-:Y:S01]  /*2bbb0*/  SEL R3, R12, RZ, !P0 ;  /* 0x000000ff0c037207 */ /* 0x000fe20004000000 */
[----:B------:R1:W-:Y:S03]  /*2bbc0*/  STL [R1+0x1040], R18 ;  /* 0x0010401201007387 */ /* 0x0003e60000100800 */
[----:B------:R-:W-:Y:S01]  /*2bbd0*/  ISETP.NE.U32.AND P1, PT, R3, RZ, PT ;  /* 0x000000ff0300720c */ /* 0x000fe20003f25070 */
[----:B------:R-:W-:Y:S01]  /*2bbe0*/  IMAD.X R3, R29, 0x1, R16, P6 ;  /* 0x000000011d037824 */ /* 0x000fe200030e0610 */
[----:B------:R-:W-:-:S02]  /*2bbf0*/  LEA R4, P6, R13, R18, 0x2 ;  /* 0x000000120d047211 */ /* 0x000fc400078c10ff */
[----:B-1----:R-:W4:Y:S01]  /*2bc00*/  LDL.LU R18, [R1+0x58] ;  /* 0x0000580001127983 */ /* 0x002f220000300800 */
[----:B---3--:R-:W-:-:S03]  /*2bc10*/  IMAD.SHL.U32 R22, R22, 0x4, RZ ;  /* 0x0000000416167824 */ /* 0x008fc600078e00ff */
[----:B------:R-:W-:Y:S02]  /*2bc20*/  STL [R1+0x103c], R23 ;  /* 0x00103c1701007387 */ /* 0x000fe40000100800 */
[----:B------:R-:W-:Y:S02]  /*2bc30*/  LOP3.LUT R16, R22, 0x60, RZ, 0x3c, !PT ;  /* 0x0000006016107812 */ /* 0x000fe400078e3cff */
[----:B--2---:R1:W-:Y:S01]  /*2bc40*/  STL [R1+0x1038], R21 ;  /* 0x0010381501007387 */ /* 0x0043e20000100800 */
[----:B------:R-:W2:Y:S02]  /*2bc50*/  LDL.LU R20, [R1+0x7f0] ;  /* 0x0007f00001147983 */ /* 0x000ea40000300800 */
[----:B------:R-:W-:Y:S02]  /*2bc60*/  IMAD R0, R21, 0x10000, R16 ;  /* 0x0001000015007824 */ /* 0x000fe400078e0210 */
[----:B------:R-:W-:Y:S01]  /*2bc70*/  IMAD.MOV.U32 R19, RZ, RZ, R24 ;  /* 0x000000ffff137224 */ /* 0x000fe200078e0018 */
[----:B-1----:R-:W2:Y:S01]  /*2bc80*/  LDL.LU R21, [R1+0x7f4] ;  /* 0x0007f40001157983 */ /* 0x002ea20000300800 */
[----:B------:R-:W3:Y:S02]  /*2bc90*/  LDL.LU R22, [R1+0x7f8] ;  /* 0x0007f80001167983 */ /* 0x000ee40000300800 */
[----:B------:R-:W3:Y:S02]  /*2bca0*/  LDL.LU R23, [R1+0x7fc] ;  /* 0x0007fc0001177983 */ /* 0x000ee40000300800 */
[----:B------:R-:W-:Y:S01]  /*2bcb0*/  IMAD R25, R25, 0x7, RZ ;  /* 0x0000000719197824 */ /* 0x000fe200078e02ff */
[----:B------:R-:W-:Y:S01]  /*2bcc0*/  ISETP.GT.AND P5, PT, R28, 0x13, PT ;  /* 0x000000131c00780c */ /* 0x000fe20003fa4270 */
[----:B------:R1:W-:Y:S04]  /*2bcd0*/  LDGSTS.E [R0+0x1800], [R2.64], P3 ;  /* 0x0180000002007fae */ /* 0x0003e80009921844 */
[----:B---3--:R-:W-:Y:S01]  /*2bce0*/  STL.64 [R1+0x1050], R22 ;  /* 0x0010501601007387 */ /* 0x008fe20000100a00 */
[----:B--2---:R2:W-:Y:S03]  /*2bcf0*/  STL.64 [R1+0x1048], R20 ;  /* 0x0010481401007387 */ /* 0x0045e60000100a00 */
[----:B--2---:R-:W4:Y:S01]  /*2bd00*/  LDL.LU R20, [R1+0x800] ;  /* 0x0008000001147983 */ /* 0x004f220000300800 */
[----:B------:R-:W4:Y:S02]  /*2bd10*/  LDL.LU R21, [R1+0x804] ;  /* 0x0008040001157983 */ /* 0x000f240000300800 */
[----:B------:R-:W4:Y:S02]  /*2bd20*/  LDL.LU R22, [R1+0x808] ;  /* 0x0008080001167983 */ /* 0x000f240000300800 */
[----:B------:R-:W4:Y:S02]  /*2bd30*/  LDL.LU R23, [R1+0x80c] ;  /* 0x00080c0001177983 */ /* 0x000f240000300800 */
[----:B----4-:R-:W-:Y:S01]  /*2bd40*/  HMMA.1688.F32.TF32 R16, R8, R18, R20 ;  /* 0x000000120810723c */ /* 0x010fe20000081014 */
[----:B------:R-:W2:Y:S01]  /*2bd50*/  LDL.LU.64 R22, [R1+0x1050] ;  /* 0x0010500001167983 */ /* 0x000ea20000300a00 */
[----:B------:R-:W2:Y:S11]  /*2bd60*/  LDL.LU.64 R20, [R1+0x1048] ;  /* 0x0010480001147983 */ /* 0x000eb60000300a00 */
[----:B------:R-:W-:Y:S10]  /*2bd70*/  @!UPT UIADD3 URZ, URZ, URZ, URZ ;  /* 0x0000003f3f3ff290 */ /* 0x000ff4000fffe03f */
[----:B------:R-:W-:Y:S01]  /*2bd80*/  STL.64 [R1+0x820], R16 ;  /* 0x0008201001007387 */ /* 0x000fe20000100a00 */
[----:B------:R3:W-:Y:S03]  /*2bd90*/  STL.64 [R1+0x828], R18 ;  /* 0x0008281201007387 */ /* 0x0007e60000100a00 */
[----:B---3--:R-:W3:Y:S01]  /*2bda0*/  LDL.LU R18, [R1+0x1040] ;  /* 0x0010400001127983 */ /* 0x008ee20000300800 */
[----:B------:R-:W-:Y:S01]  /*2bdb0*/  SHF.R.S32.HI R25, RZ, 0x1f, R25 ;  /* 0x0000001fff197819 */ /* 0x000fe20000011419 */
[----:B------:R-:W-:-:S03]  /*2bdc0*/  IMAD.MOV.U32 R24, RZ, RZ, c[0x0][0x188] ;  /* 0x00006200ff187624 */ /* 0x000fc600078e00ff */
[----:B------:R-:W-:Y:S01]  /*2bdd0*/  SHF.L.U64.HI R13, R13, 0x2, R25 ;  /* 0x000000020d0d7819 */ /* 0x000fe20000010219 */
[----:B------:R-:W-:Y:S01]  /*2bde0*/  IMAD R25, R24, 0xb, RZ ;  /* 0x0000000b18197824 */ /* 0x000fe200078e02ff */
[----:B------:R-:W-:-:S03]  /*2bdf0*/  SEL R12, RZ, 0x4, !P5 ;  /* 0x00000004ff0c7807 */ /* 0x000fc60006800000 */
[----:B------:R-:W-:Y:S02]  /*2be00*/  IMAD.X R5, R29, 0x1, R13, P6 ;  /* 0x000000011d057824 */ /* 0x000fe400030e060d */
[----:B------:R-:W-:Y:S01]  /*2be10*/  IMAD R13, R24, 0xb, RZ ;  /* 0x0000000b180d7824 */ /* 0x000fe200078e02ff */
[----:B------:R-:W-:Y:S02]  /*2be20*/  ISETP.GT.AND P5, PT, R28, 0x17, PT ;  /* 0x000000171c00780c */ /* 0x000fe40003fa4270 */
[----:B------:R-:W-:Y:S01]  /*2be30*/  SHF.R.S32.HI R25, RZ, 0x1f, R25 ;  /* 0x0000001fff197819 */ /* 0x000fe20000011419 */
[----:B------:R4:W-:Y:S01]  /*2be40*/  LDGSTS.E [R0+0x3800], [R4.64], P4 ;  /* 0x0380000004007fae */ /* 0x0009e2000a121844 */
[----:B-1----:R-:W-:Y:S02]  /*2be50*/  SEL R3, RZ, 0x4, !P5 ;  /* 0x00000004ff037807 */ /* 0x002fe40006800000 */
[----:B------:R-:W-:Y:S01]  /*2be60*/  SEL R12, R12, RZ, !P0 ;  /* 0x000000ff0c0c7207 */ /* 0x000fe20004000000 */
[----:B------:R-:W1:Y:S03]  /*2be70*/  S2R R24, SR_TID.X ;  /* 0x0000000000187919 */ /* 0x000e660000002100 */
[----:B------:R-:W-:-:S02]  /*2be80*/  ISETP.NE.U32.AND P3, PT, R12, RZ, PT ;  /* 0x000000ff0c00720c */ /* 0x000fc40003f65070 */
[----:B----4-:R-:W-:Y:S02]  /*2be90*/  SEL R4, R3, RZ, !P0 ;  /* 0x000000ff03047207 */ /* 0x010fe40004000000 */
[----:B------:R-:W-:-:S04]  /*2bea0*/  ISETP.GT.AND P6, PT, R28, 0x1f, PT ;  /* 0x0000001f1c00780c */ /* 0x000fc80003fc4270 */
[----:B------:R-:W-:Y:S02]  /*2beb0*/  SEL R5, RZ, 0x4, !P6 ;  /* 0x00000004ff057807 */ /* 0x000fe40007000000 */
[----:B-1----:R-:W-:-:S04]  /*2bec0*/  LOP3.LUT R19, R24, 0x1f, RZ, 0xc0, !PT ;  /* 0x0000001f18137812 */ /* 0x002fc800078ec0ff */
[----:B------:R-:W-:Y:S02]  /*2bed0*/  ISETP.GE.AND P6, PT, R19, R28, PT ;  /* 0x0000001c1300720c */ /* 0x000fe40003fc6270 */
[C---:B---3--:R-:W-:Y:S01]  /*2bee0*/  LEA R2, P4, R13.reuse, R18, 0x2 ;  /* 0x000000120d027211 */ /* 0x048fe200078810ff */
[----:B------:R-:W-:-:S05]  /*2bef0*/  SHF.L.U64.HI R13, R13, 0x2, R25 ;  /* 0x000000020d0d7819 */ /* 0x000fca0000010219 */
[----:B------:R-:W-:Y:S02]  /*2bf00*/  IMAD.X R3, R29, 0x1, R13, P4 ;  /* 0x000000011d037824 */ /* 0x000fe400020e060d */
[----:B--2---:R-:W-:Y:S01]  /*2bf10*/  HMMA.1688.F32.TF32 R12, R8, R14, R20 ;  /* 0x0000000e080c723c */ /* 0x004fe20000081014 */
[----:B------:R-:W-:Y:S01]  /*2bf20*/  IMAD.MOV.U32 R25, RZ, RZ, c[0x0][0x188] ;  /* 0x00006200ff197624 */ /* 0x000fe200078e00ff */
[----:B------:R-:W2:Y:S01]  /*2bf30*/  LDL.LU R23, [R1+0x103c] ;  /* 0x00103c0001177983 */ /* 0x000ea20000300800 */
[----:B------:R-:W3:Y:S03]  /*2bf40*/  LDL.LU R21, [R1+0x1038] ;  /* 0x0010380001157983 */ /* 0x000ee60000300800 */
[----:B------:R1:W-:Y:S11]  /*2bf50*/  LDGSTS.E [R0+0x5800], [R2.64], P2 ;  /* 0x0580000002007fae */ /* 0x0003f60009121844 */
[----:B------:R-:W-:Y:S06]  /*2bf60*/  @!UPT UIADD3 URZ, URZ, URZ, URZ ;  /* 0x0000003f3f3ff290 */ /* 0x000fec000fffe03f */
[----:B------:R4:W-:Y:S01]  /*2bf70*/  STL.64 [R1+0x810], R12 ;  /* 0x0008100c01007387 */ /* 0x0009e20000100a00 */
[----:B------:R-:W-:Y:S02]  /*2bf80*/  STL.64 [R1+0x818], R14 ;  /* 0x0008180e01007387 */ /* 0x000fe40000100a00 */
[----:B------:R1:W-:Y:S02]  /*2bf90*/  STL.64 [R1+0x1030], R18 ;  /* 0x0010301201007387 */ /* 0x0003e40000100a00 */
[----:B------:R-:W2:Y:S01]  /*2bfa0*/  LDL.LU R16, [R1+0x7c0] ;  /* 0x0007c00001107983 */ /* 0x000ea20000300800 */
[----:B------:R-:W2:Y:S01]  /*2bfb0*/  LDL.LU R17, [R1+0x7c4] ;  /* 0x0007c40001117983 */ /* 0x000ea20000300800 */
[----:B----4-:R-:W-:-:S05]  /*2bfc0*/  IMAD R13, R25, 0xf, RZ ;  /* 0x0000000f190d7824 */ /* 0x010fca00078e02ff */
[----:B-1----:R-:W-:Y:S02]  /*2bfd0*/  LEA R2, P2, R13, R18, 0x2 ;  /* 0x000000120d027211 */ /* 0x002fe400078410ff */
[----:B------:R-:W2:Y:S01]  /*2bfe0*/  LDL.LU R18, [R1+0x7c8] ;  /* 0x0007c80001127983 */ /* 0x000ea20000300800 */
[----:B------:R-:W2:Y:S02]  /*2bff0*/  LDL.LU R19, [R1+0x7cc] ;  /* 0x0007cc0001137983 */ /* 0x000ea40000300800 */
[----:B------:R-:W-:-:S05]  /*2c000*/  IMAD R25, R25, 0xf, RZ ;  /* 0x0000000f19197824 */ /* 0x000fca00078e02ff */
[----:B------:R-:W-:Y:S01]  /*2c010*/  SHF.R.S32.HI R25, RZ, 0x1f, R25 ;  /* 0x0000001fff197819 */ /* 0x000fe20000011419 */
[----:B------:R-:W-:Y:S03]  /*2c020*/  STL [R1+0x1018], R28 ;  /* 0x0010181c01007387 */ /* 0x000fe60000100800 */
[----:B------:R-:W-:Y:S02]  /*2c030*/  SHF.L.U64.HI R12, R13, 0x2, R25 ;  /* 0x000000020d0c7819 */ /* 0x000fe40000010219 */
[----:B------:R-:W-:Y:S01]  /*2c040*/  ISETP.GT.AND P5, PT, R28, 0x1b, PT ;  /* 0x0000001b1c00780c */ /* 0x000fe20003fa4270 */
[----:B------:R-:W-:Y:S01]  /*2c050*/  IMAD.MOV.U32 R22, RZ, RZ, c[0x0][0x188] ;  /* 0x00006200ff167624 */ /* 0x000fe200078e00ff */
[----:B--2---:R-:W-:Y:S01]  /*2c060*/  HMMA.1688.F32.TF32 R24, R8, R26, R16 ;  /* 0x0000001a0818723c */ /* 0x004fe20000081010 */
[----:B------:R-:W2:Y:S11]  /*2c070*/  LDL.LU.64 R18, [R1+0x1030] ;  /* 0x0010300001127983 */ /* 0x000eb60000300a00 */
[----:B------:R-:W-:Y:S11]  /*2c080*/  @!UPT UIADD3 URZ, URZ, URZ, URZ ;  /* 0x0000003f3f3ff290 */ /* 0x000ff6000fffe03f */
[----:B------:R-:W-:Y:S01]  /*2c090*/  STL.64 [R1+0x840], R24 ;  /* 0x0008401801007387 */ /* 0x000fe20000100a00 */
[----:B------:R1:W-:Y:S03]  /*2c0a0*/  STL.64 [R1+0x848], R26 ;  /* 0x0008481a01007387 */ /* 0x0003e60000100a00 */
[----:B-1----:R-:W4:Y:S01]  /*2c0b0*/  LDL.LU.64 R26, [R1+0x1028] ;  /* 0x00102800011a7983 */ /* 0x002f220000300a00 */
[----:B------:R-:W4:Y:S01]  /*2c0c0*/  LDL.LU.64 R24, [R1+0x1020] ;  /* 0x0010200001187983 */ /* 0x000f220000300a00 */
[----:B------:R-:W-:Y:S01]  /*2c0d0*/  ISETP.NE.U32.AND P4, PT, R4, RZ, PT ;  /* 0x000000ff0400720c */ /* 0x000fe20003f85070 */
[----:B------:R-:W-:Y:S02]  /*2c0e0*/  SEL R4, RZ, 0x4, !P5 ;  /* 0x00000004ff047807 */ /* 0x000fe40006800000 */
[C---:B------:R-:W-:Y:S01]  /*2c0f0*/  IMAD R14, R22.reuse, 0x13, RZ ;  /* 0x00000013160e7824 */ /* 0x040fe200078e02ff */
[----:B------:R-:W3:Y:S01]  /*2c100*/  LDL.LU R20, [R1+0xeb0] ;  /* 0x000eb00001147983 */ /* 0x000ee20000300800 */
[----:B------:R-:W-:Y:S01]  /*2c110*/  IMAD R22, R22, 0x13, RZ ;  /* 0x0000001316167824 */ /* 0x000fe200078e02ff */
[----:B------:R-:W-:Y:S01]  /*2c120*/  SEL R3, R4, RZ, !P0 ;  /* 0x000000ff04037207 */ /* 0x000fe20004000000 */
[----:B------:R-:W-:Y:S01]  /*2c130*/  SEL R4, R5, RZ, !P0 ;  /* 0x000000ff05047207 */ /* 0x000fe20004000000 */
[----:B------:R-:W3:Y:S02]  /*2c140*/  LDL.LU R13, [R1+0xeac] ;  /* 0x000eac00010d7983 */ /* 0x000ee40000300800 */
[----:B------:R-:W-:-:S02]  /*2c150*/  SHF.R.S32.HI R22, RZ, 0x1f, R22 ;  /* 0x0000001fff167819 */ /* 0x000fc40000011416 */
[----:B------:R-:W-:Y:S01]  /*2c160*/  ISETP.NE.U32.AND P5, PT, R3, RZ, PT ;  /* 0x000000ff0300720c */ /* 0x000fe20003fa5070 */
[----:B------:R-:W-:Y:S01]  /*2c170*/  IMAD.X R3, R29, 0x1, R12, P2 ;  /* 0x000000011d037824 */ /* 0x000fe200010e060c */
[----:B------:R-:W-:Y:S02]  /*2c180*/  ISETP.NE.U32.AND P2, PT, R4, RZ, PT ;  /* 0x000000ff0400720c */ /* 0x000fe40003f45070 */
[----:B------:R-:W-:Y:S01]  /*2c190*/  SEL R12, RZ, 0x4, P6 ;  /* 0x00000004ff0c7807 */ /* 0x000fe20003000000 */
[----:B------:R-:W-:Y:S01]  /*2c1a0*/  IMAD.MOV.U32 R15, RZ, RZ, c[0x0][0x188] ;  /* 0x00006200ff0f7624 */ /* 0x000fe200078e00ff */
[----:B------:R1:W-:Y:S01]  /*2c1b0*/  LDGSTS.E [R0+0x7800], [R2.64], P1 ;  /* 0x0780000002007fae */ /* 0x0003e20008921844 */
[C---:B--2---:R-:W-:Y:S01]  /*2c1c0*/  LEA R4, P6, R14.reuse, R18, 0x2 ;  /* 0x000000120e047211 */ /* 0x044fe200078c10ff */
[----:B------:R-:W-:Y:S02]  /*2c1d0*/  SHF.L.U64.HI R14, R14, 0x2, R22 ;  /* 0x000000020e0e7819 */ /* 0x000fe40000010216 */
[----:B------:R-:W2:Y:S01]  /*2c1e0*/  LDL.LU R22, [R1+0xea8] ;  /* 0x000ea80001167983 */ /* 0x000ea20000300800 */
[----:B------:R-:W-:-:S02]  /*2c1f0*/  IMAD R16, R15, 0x17, RZ ;  /* 0x000000170f107824 */ /* 0x000fc400078e02ff */
[----:B------:R-:W-:Y:S01]  /*2c200*/  IMAD R15, R15, 0x17, RZ ;  /* 0x000000170f0f7824 */ /* 0x000fe200078e02ff */
[----:B------:R-:W-:-:S04]  /*2c210*/  SEL R12, R12, RZ, !P0 ;  /* 0x000000ff0c0c7207 */ /* 0x000fc80004000000 */
[----:B------:R-:W-:Y:S02]  /*2c220*/  SHF.R.S32.HI R28, RZ, 0x1f, R15 ;  /* 0x0000001fff1c7819 */ /* 0x000fe4000001140f */
[C---:B-1----:R-:W-:Y:S02]  /*2c230*/  LEA R2, P0, R16.reuse, R18, 0x2 ;  /* 0x0000001210027211 */ /* 0x042fe400078010ff */
[----:B------:R-:W-:Y:S02]  /*2c240*/  SHF.L.U64.HI R16, R16, 0x2, R28 ;  /* 0x0000000210107819 */ /* 0x000fe4000001021c */
[----:B------:R-:W1:Y:S01]  /*2c250*/  S2R R28, SR_TID.X ;  /* 0x00000000001c7919 */ /* 0x000e620000002100 */
[----:B------:R-:W-:Y:S02]  /*2c260*/  IMAD.MOV.U32 R17, RZ, RZ, c[0x0][0x188] ;  /* 0x00006200ff117624 */ /* 0x000fe400078e00ff */
[----:B------:R-:W-:Y:S02]  /*2c270*/  IMAD.X R3, R29, 0x1, R16, P0 ;  /* 0x000000011d037824 */ /* 0x000fe400000e0610 */
[----:B------:R-:W-:-:S02]  /*2c280*/  IMAD R16, R17, 0x1b, RZ ;  /* 0x0000001b11107824 */ /* 0x000fc400078e02ff */
[C---:B------:R-:W-:Y:S01]  /*2c290*/  IMAD R15, R17.reuse, 0x1b, RZ ;  /* 0x0000001b110f7824 */ /* 0x040fe200078e02ff */
[----:B----4-:R-:W-:Y:S01]  /*2c2a0*/  HMMA.1688.F32.TF32 R8, R8, R6, R24 ;  /* 0x000000060808723c */ /* 0x010fe20000081018 */
[----:B------:R-:W-:Y:S01]  /*2c2b0*/  IMAD R17, R17, 0x1f, RZ ;  /* 0x0000001f11117824 */ /* 0x000fe200078e02ff */
[----:B------:R-:W-:Y:S01]  /*2c2c0*/  SHF.R.S32.HI R16, RZ, 0x1f, R16 ;  /* 0x0000001fff107819 */ /* 0x000fe20000011410 */
[----:B------:R-:W-:Y:S01]  /*2c2d0*/  IMAD.X R5, R29, 0x1, R14, P6 ;  /* 0x000000011d057824 */ /* 0x000fe200030e060e */
[----:B-1----:R-:W-:Y:S01]  /*2c2e0*/  LOP3.LUT R28, R28, 0x1f, RZ, 0xc0, !PT ;  /* 0x0000001f1c1c7812 */ /* 0x002fe200078ec0ff */
[----:B------:R-:W4:Y:S01]  /*2c2f0*/  LDL.LU R14, [R1+0xea4] ;  /* 0x000ea400010e7983 */ /* 0x000f220000300800 */
[----:B------:R-:W-:Y:S02]  /*2c300*/  ISETP.NE.U32.AND P1, PT, R12, RZ, PT ;  /* 0x000000ff0c00720c */ /* 0x000fe40003f25070 */
[C---:B------:R-:W-:Y:S01]  /*2c310*/  LEA R6, P6, R15.reuse, R18, 0x2 ;  /* 0x000000120f067211 */ /* 0x040fe200078c10ff */
[----:B------:R-:W-:Y:S01]  /*2c320*/  SHF.L.U64.HI R15, R15, 0x2, R16 ;  /* 0x000000020f0f7819 */ /* 0x000fe20000010210 */
[----:B------:R-:W-:Y:S01]  /*2c330*/  SHF.R.S32.HI R16, RZ, 0x1f, R17 ;  /* 0x0000001fff107819 */ /* 0x000fe20000011411 */
[----:B------:R-:W-:Y:S01]  /*2c340*/  IMAD R25, R28, c[0x0][0x18c], RZ ;  /* 0x000063001c197a24 */ /* 0x000fe200078e02ff */
[----:B------:R1:W-:Y:S01]  /*2c350*/  LDGSTS.E [R0+0x9800], [R4.64], P3 ;  /* 0x0980000004007fae */ /* 0x0003e20009921844 */
[----:B------:R1:W-:Y:S01]  /*2c360*/  LDGSTS.E [R0+0xb800], [R2.64], P4 ;  /* 0x0b80000002007fae */ /* 0x0003e2000a121844 */
[----:B------:R-:W-:Y:S01]  /*2c370*/  SHF.L.U64.HI R16, R17, 0x2, R16 ;  /* 0x0000000211107819 */ /* 0x000fe20000010210 */
[----:B------:R-:W-:-:S08]  /*2c380*/  IMAD.X R7, R29, 0x1, R15, P6 ;  /* 0x000000011d077824 */ /* 0x000fd000030e060f */
[----:B------:R1:W-:Y:S01]  /*2c390*/  STL.64 [R1+0x800], R8 ;  /* 0x0008000801007387 */ /* 0x0003e20000100a00 */
[----:B------:R1:W-:Y:S02]  /*2c3a0*/  STL.64 [R1+0x808], R10 ;  /* 0x0008080a01007387 */ /* 0x0003e40000100a00 */
[----:B------:R-:W4:Y:S02]  /*2c3b0*/  LDL.LU R12, [R1+0xe9c] ;  /* 0x000e9c00010c7983 */ /* 0x000f240000300800 */
[----:B------:R-:W-:Y:S01]  /*2c3c0*/  STL [R1+0xf74], R18 ;  /* 0x000f741201007387 */ /* 0x000fe20000100800 */
[----:B------:R-:W4:Y:S01]  /*2c3d0*/  LDL.LU R26, [R1+0xea0] ;  /* 0x000ea000011a7983 */ /* 0x000f220000300800 */
[----:B------:R-:W4:Y:S02]  /*2c3e0*/  LDL.LU R15, [R1+0xe94] ;  /* 0x000e9400010f7983 */ /* 0x000f240000300800 */
[----:B---3--:R-:W-:Y:S02]  /*2c3f0*/  STL [R1+0xf78], R20 ;  /* 0x000f781401007387 */ /* 0x008fe40000100800 */
[----:B------:R3:W-:Y:S02]  /*2c400*/  STL [R1+0xf7c], R29 ;  /* 0x000f7c1d01007387 */ /* 0x0007e40000100800 */
[----:B------:R-:W-:Y:S01]  /*2c410*/  IMAD.SHL.U32 R27, R25, 0x4, RZ ;  /* 0x00000004191b7824 */ /* 0x000fe200078e00ff */
[----:B------:R-:W2:Y:S04]  /*2c420*/  S2R R28, SR_TID.X ;  /* 0x00000000001c7919 */ /* 0x000ea80000002100 */
[----:B------:R2:W-:Y:S01]  /*2c430*/  LDGSTS.E [R0+0xd800], [R6.64], P5 ;  /* 0x0d80000006007fae */ /* 0x0005e2000a921844 */
[----:B-1----:R-:W-:-:S02]  /*2c440*/  LEA R8, P0, R17, R18, 0x2 ;  /* 0x0000001211087211 */ /* 0x002fc400078010ff */
[----:B------:R-:W-:-:S03]  /*2c450*/  SHF.R.S32.HI R10, RZ, 0x1f, R25 ;  /* 0x0000001fff0a7819 */ /* 0x000fc60000011419 */
[----:B------:R-:W-:Y:S02]  /*2c460*/  IMAD.X R9, R29, 0x1, R16, P0 ;  /* 0x000000011d097824 */ /* 0x000fe400000e0610 */
[----:B---3--:R-:W3:Y:S01]  /*2c470*/  LDL.LU R29, [R1+0xe90] ;  /* 0x000e9000011d7983 */ /* 0x008ee20000300800 */
[----:B------:R-:W3:Y:S01]  /*2c480*/  LDL.LU R18, [R1+0xe98] ;  /* 0x000e980001127983 */ /* 0x000ee20000300800 */
[----:B------:R-:W-:Y:S02]  /*2c490*/  IADD3 R2, P3, R27, R20, RZ ;  /* 0x000000141b027210 */ /* 0x000fe40007f7e0ff */
[----:B------:R-:W-:Y:S01]  /*2c4a0*/  SHF.L.U64.HI R10, R25, 0x2, R10 ;  /* 0x00000002190a7819 */ /* 0x000fe2000001020a */
[----:B------:R-:W3:Y:S01]  /*2c4b0*/  LDL.LU R17, [R1+0xe84] ;  /* 0x000e840001117983 */ /* 0x000ee20000300800 */
[----:B------:R-:W3:Y:S03]  /*2c4c0*/  LDL.LU R16, [R1+0xe8c] ;  /* 0x000e8c0001107983 */ /* 0x000ee60000300800 */
[----:B------:R1:W-:Y:S01]  /*2c4d0*/  LDGSTS.E [R0+0xf800], [R8.64], P2 ;  /* 0x0f80000008007fae */ /* 0x0003e20009121844 */
[----:B------:R-:W0:Y:S02]  /*2c4e0*/  LDGDEPBAR ;  /* 0x00000000000079af */ /* 0x000e240000000000 */
[----:B------:R-:W-:Y:S01]  /*2c4f0*/  IMAD.X R3, R13, 0x1, R10, P3 ;  /* 0x000000010d037824 */ /* 0x000fe200018e060a */
[----:B--2---:R-:W-:Y:S01]  /*2c500*/  STL [R1+0xf80], R22 ;  /* 0x000f801601007387 */ /* 0x004fe20000100800 */
[----:B------:R2:W-:Y:S03]  /*2c510*/  STL [R1+0xf84], R13 ;  /* 0x000f840d01007387 */ /* 0x0005e60000100800 */
[----:B--2---:R-:W2:Y:S01]  /*2c520*/  LDL.LU R13, [R1+0xe88] ;  /* 0x000e8800010d7983 */ /* 0x004ea20000300800 */
[----:B------:R-:W-:-:S04]  /*2c530*/  SHF.R.U32.HI R28, RZ, 0x1, R28 ;  /* 0x00000001ff1c7819 */ /* 0x000fc8000001161c */
[----:B------:R-:W-:Y:S01]  /*2c540*/  LOP3.LUT R11, R23, 0x70, R28, 0x78, !PT ;  /* 0x00000070170b7812 */ /* 0x000fe200078e781c */
[----:B-1----:R-:W-:Y:S01]  /*2c550*/  IMAD R8, R19, c[0x0][0x18c], RZ ;  /* 0x0000630013087a24 */ /* 0x002fe200078e02ff */
[----:B------:R-:W-:-:S03]  /*2c560*/  IADD3 R4, P0, R27, R22, RZ ;  /* 0x000000161b047210 */ /* 0x000fc60007f1e0ff */
[----:B------:R-:W-:Y:S02]  /*2c570*/  IMAD R0, R21, 0x10000, R11 ;  /* 0x0001000015007824 */ /* 0x000fe400078e020b */
[----:B------:R-:W2:Y:S04]  /*2c580*/  LDL R21, [R1+0xe80] ;  /* 0x000e800001157983 */ /* 0x000ea80000100800 */
[----:B------:R-:W2:Y:S01]  /*2c590*/  LDL R11, [R1+0xe60] ;  /* 0x000e6000010b7983 */ /* 0x000ea20000100800 */
[----:B------:R-:W2:Y:S02]  /*2c5a0*/  LDL.LU R22, [R1+0xe54] ;  /* 0x000e540001167983 */ /* 0x000ea40000300800 */
[----:B------:R-:W2:Y:S02]  /*2c5b0*/  LDL.LU R20, [R1+0xe5c] ;  /* 0x000e5c0001147983 */ /* 0x000ea40000300800 */
[----:B------:R-:W2:Y:S02]  /*2c5c0*/  LDL.LU R27, [R1+0xe64] ;  /* 0x000e6400011b7983 */ /* 0x000ea40000300800 */
[----:B------:R-:W-:Y:S01]  /*2c5d0*/  IMAD.SHL.U32 R9, R8, 0x4, RZ ;  /* 0x0000000408097824 */ /* 0x000fe200078e00ff */
[----:B------:R-:W-:Y:S01]  /*2c5e0*/  STL [R1+0x101c], R8 ;  /* 0x00101c0801007387 */ /* 0x000fe20000100800 */
[----:B------:R-:W2:Y:S02]  /*2c5f0*/  LDL.LU R25, [R1+0xe6c] ;  /* 0x000e6c0001197983 */ /* 0x000ea40000300800 */
[----:B------:R-:W2:Y:S02]  /*2c600*/  LDL.LU R24, [R1+0xe74] ;  /* 0x000e740001187983 */ /* 0x000ea40000300800 */
[----:B------:R-:W2:Y:S01]  /*2c610*/  LDL.LU R19, [R1+0xe7c] ;  /* 0x000e7c0001137983 */ /* 0x000ea20000300800 */
[----:B------:R3:W-:Y:S01]  /*2c620*/  LDGSTS.E [R0+0x20000], [R2.64], P1 ;  /* 0x2000000002007fae */ /* 0x0007e20008921844 */
[----:B----4-:R-:W-:-:S05]  /*2c630*/  IMAD.X R5, R14, 0x1, R10, P0 ;  /* 0x000000010e057824 */ /* 0x010fca00000e060a */
[----:B------:R1:W-:Y:S01]  /*2c640*/  LDGSTS.E [R0+0x20800], [R4.64], P1 ;  /* 0x2080000004007fae */ /* 0x0003e20008921844 */
[----:B------:R-:W-:-:S03]  /*2c650*/  IADD3 R6, P2, R9, R26, RZ ;  /* 0x0000001a09067210 */ /* 0x000fc60007f5e0ff */
[----:B------:R4:W-:Y:S02]  /*2c660*/  STL [R1+0xf88], R26 ;  /* 0x000f881a01007387 */ /* 0x0009e40000100800 */
[----:B------:R-:W-:-:S05]  /*2c670*/  IMAD.X R7, R12, 0x1, R10, P2 ;  /* 0x000000010c077824 */ /* 0x000fca00010e060a */
[----:B------:R2:W-:Y:S04]  /*2c680*/  LDGSTS.E [R0+0x21000], [R6.64], P1 ;  /* 0x2100000006007fae */ /* 0x0005e80008921844 */
[----:B----4-:R-:W4:Y:S01]  /*2c690*/  LDL.LU R26, [R1+0xe4c] ;  /* 0x000e4c00011a7983 */ /* 0x010f220000300800 */
[----:B------:R-:W-:Y:S01]  /*2c6a0*/  STL [R1+0xf8c], R14 ;  /* 0x000f8c0e01007387 */ /* 0x000fe20000100800 */
[C---:B---3--:R-:W-:Y:S02]  /*2c6b0*/  IADD3 R2, P0, R9.reuse, R18, RZ ;  /* 0x0000001209027210 */ /* 0x048fe40007f1e0ff */
[----:B------:R3:W-:Y:S01]  /*2c6c0*/  STL [R1+0xf90], R18 ;  /* 0x000f901201007387 */ /* 0x0007e20000100800 */
[----:B-1----:R-:W-:-:S03]  /*2c6d0*/  IADD3 R4, P2, R9, R29, RZ ;  /* 0x0000001d09047210 */ /* 0x002fc60007f5e0ff */
[----:B---3--:R-:W3:Y:S01]  /*2c6e0*/  LDL.LU R18, [R1+0xe78] ;  /* 0x000e780001127983 */ /* 0x008ee20000300800 */
[----:B------:R-:W-:Y:S02]  /*2c6f0*/  STL [R1+0xf94], R12 ;  /* 0x000f940c01007387 */ /* 0x000fe40000100800 */
[----:B------:R1:W-:Y:S02]  /*2c700*/  STL [R1+0xf98], R29 ;  /* 0x000f981d01007387 */ /* 0x0003e40000100800 */
[--C-:B------:R-:W-:Y:S02]  /*2c710*/  IMAD.X R3, R15, 0x1, R10.reuse, P0 ;  /* 0x000000010f037824 */ /* 0x100fe400000e060a */
[----:B------:R-:W-:-:S03]  /*2c720*/  IMAD.X R5, R16, 0x1, R10, P2 ;  /* 0x0000000110057824 */ /* 0x000fc600010e060a */
[----:B------:R2:W-:Y:S02]  /*2c730*/  LDGSTS.E [R0+0x21800], [R2.64], P1 ;  /* 0x2180000002007fae */ /* 0x0005e40008921844 */
[----:B------:R3:W-:Y:S02]  /*2c740*/  LDGSTS.E [R0+0x22000], [R4.64], P1 ;  /* 0x2200000004007fae */ /* 0x0007e40008921844 */
[----:B-1----:R-:W4:Y:S01]  /*2c750*/  LDL.LU R29, [R1+0xe70] ;  /* 0x000e7000011d7983 */ /* 0x002f220000300800 */
[----:B------:R-:W-:Y:S01]  /*2c760*/  STL [R1+0xf9c], R15 ;  /* 0x000f9c0f01007387 */ /* 0x000fe20000100800 */
[C---:B--2---:R-:W-:Y:S02]  /*2c770*/  IADD3 R6, P0, R9.reuse, R13, RZ ;  /* 0x0000000d09067210 */ /* 0x044fe40007f1e0ff */
[----:B------:R1:W-:Y:S04]  /*2c780*/  STL [R1+0xfa0], R13 ;  /* 0x000fa00d01007387 */ /* 0x0003e80000100800 */
[----:B-1----:R-:W2:Y:S01]  /*2c790*/  LDL.LU R13, [R1+0xe68] ;  /* 0x000e6800010d7983 */ /* 0x002ea20000300800 */
[----:B------:R1:W-:Y:S02]  /*2c7a0*/  STL [R1+0xfa4], R16 ;  /* 0x000fa41001007387 */ /* 0x0003e40000100800 */
[----:B------:R-:W2:Y:S01]  /*2c7b0*/  LDL R8, [R1+0xe40] ;  /* 0x000e400001087983 */ /* 0x000ea20000100800 */
[----:B------:R-:W-:Y:S01]  /*2c7c0*/  IADD3 R2, P2, R9, R21, RZ ;  /* 0x0000001509027210 */ /* 0x000fe20007f5e0ff */
[----:B------:R-:W-:-:S05]  /*2c7d0*/  IMAD.X R7, R17, 0x1, R10, P0 ;  /* 0x0000000111077824 */ /* 0x000fca00000e060a */
[----:B------:R4:W-:Y:S04]  /*2c7e0*/  LDGSTS.E [R0+0x22800], [R6.64], P1 ;  /* 0x2280000006007fae */ /* 0x0009e80008921844 */
[----:B-1----:R-:W2:Y:S01]  /*2c7f0*/  LDL.LU R16, [R1+0xe2c] ;  /* 0x000e2c0001107983 */ /* 0x002ea20000300800 */
[----:B------:R-:W2:Y:S02]  /*2c800*/  LDL.LU R15, [R1+0xe34] ;  /* 0x000e3400010f7983 */ /* 0x000ea40000300800 */
[----:B------:R-:W2:Y:S02]  /*2c810*/  LDL.LU R12, [R1+0xe3c] ;  /* 0x000e3c00010c7983 */ /* 0x000ea40000300800 */
[----:B------:R-:W2:Y:S01]  /*2c820*/  LDL.LU R14, [R1+0xe44] ;  /* 0x000e4400010e7983 */ /* 0x000ea20000300800 */
[----:B------:R-:W-:Y:S01]  /*2c830*/  STL [R1+0xfa8], R17 ;  /* 0x000fa81101007387 */ /* 0x000fe20000100800 */
[----:B------:R-:W-:-:S05]  /*2c840*/  IMAD.X R3, R19, 0x1, R10, P2 ;  /* 0x0000000113037824 */ /* 0x000fca00010e060a */
[----:B------:R2:W-:Y:S01]  /*2c850*/  LDGSTS.E [R0+0x23000], [R2.64], P1 ;  /* 0x2300000002007fae */ /* 0x0005e20008921844 */
[----:B---3--:R-:W-:-:S03]  /*2c860*/  IADD3 R4, P0, R9, R18, RZ ;  /* 0x0000001209047210 */ /* 0x008fc60007f1e0ff */
[----:B------:R1:W-:Y:S04]  /*2c870*/  STL [R1+0xfac], R18 ;  /* 0x000fac1201007387 */ /* 0x0003e80000100800 */
[----:B-1----:R-:W3:Y:S01]  /*2c880*/  LDL.LU R18, [R1+0xe58] ;  /* 0x000e580001127983 */ /* 0x002ee20000300800 */
[----:B------:R-:W-:Y:S01]  /*2c890*/  STL [R1+0xfb0], R19 ;  /* 0x000fb01301007387 */ /* 0x000fe20000100800 */
[----:B----4-:R-:W-:Y:S01]  /*2c8a0*/  IADD3 R6, P2, R9, R29, RZ ;  /* 0x0000001d09067210 */ /* 0x010fe20007f5e0ff */
[----:B------:R1:W-:Y:S02]  /*2c8b0*/  STL [R1+0xfb4], R29 ;  /* 0x000fb41d01007387 */ /* 0x0003e40000100800 */
[--C-:B------:R-:W-:Y:S02]  /*2c8c0*/  IMAD.X R5, R24, 0x1, R10.reuse, P0 ;  /* 0x0000000118057824 */ /* 0x100fe400000e060a */
[----:B------:R-:W-:-:S03]  /*2c8d0*/  IMAD.X R7, R25, 0x1, R10, P2 ;  /* 0x0000000119077824 */ /* 0x000fc600010e060a */
[----:B------:R4:W-:Y:S02]  /*2c8e0*/  LDGSTS.E [R0+0x23800], [R4.64], P1 ;  /* 0x2380000004007fae */ /* 0x0009e40008921844 */
[----:B------:R3:W-:Y:S02]  /*2c8f0*/  LDGSTS.E [R0+0x24000], [R6.64], P1 ;  /* 0x2400000006007fae */ /* 0x0007e40008921844 */
[----:B-1----:R-:W3:Y:S01]  /*2c900*/  LDL.LU R29, [R1+0xe50] ;  /* 0x000e5000011d7983 */ /* 0x002ee20000300800 */
[----:B------:R-:W-:Y:S01]  /*2c910*/  STL [R1+0xfb8], R24 ;  /* 0x000fb81801007387 */ /* 0x000fe20000100800 */
[C---:B--2---:R-:W-:Y:S02]  /*2c920*/  IADD3 R2, P0, R9.reuse, R13, RZ ;  /* 0x0000000d09027210 */ /* 0x044fe40007f1e0ff */
[----:B------:R1:W-:Y:S04]  /*2c930*/  STL [R1+0xfbc], R13 ;  /* 0x000fbc0d01007387 */ /* 0x0003e80000100800 */
[----:B-1----:R-:W2:Y:S01]  /*2c940*/  LDL.LU R13, [R1+0xe48] ;  /* 0x000e4800010d7983 */ /* 0x002ea20000300800 */
[----:B------:R1:W-:Y:S01]  /*2c950*/  STL [R1+0xfc0], R25 ;  /* 0x000fc01901007387 */ /* 0x0003e20000100800 */
[----:B----4-:R-:W-:Y:S01]  /*2c960*/  IADD3 R4, P2, R9, R11, RZ ;  /* 0x0000000b09047210 */ /* 0x010fe20007f5e0ff */
[--C-:B------:R-:W-:Y:S01]  /*2c970*/  IMAD.X R3, R27, 0x1, R10.reuse, P0 ;  /* 0x000000011b037824 */ /* 0x100fe200000e060a */
[----:B-1----:R-:W4:Y:S01]  /*2c980*/  LDL.LU R25, [R1+0xe0c] ;  /* 0x000e0c0001197983 */ /* 0x002f220000300800 */
[----:B------:R-:W4:Y:S02]  /*2c990*/  LDL.LU R24, [R1+0xe14] ;  /* 0x000e140001187983 */ /* 0x000f240000300800 */
[----:B------:R-:W4:Y:S02]  /*2c9a0*/  LDL.LU R19, [R1+0xe1c] ;  /* 0x000e1c0001137983 */ /* 0x000f240000300800 */
[----:B------:R-:W4:Y:S01]  /*2c9b0*/  LDL.LU R17, [R1+0xe24] ;  /* 0x000e240001117983 */ /* 0x000f220000300800 */
[----:B------:R-:W-:Y:S01]  /*2c9c0*/  STL [R1+0xfc4], R27 ;  /* 0x000fc41b01007387 */ /* 0x000fe20000100800 */
[----:B------:R-:W-:-:S03]  /*2c9d0*/  IMAD.X R5, R20, 0x1, R10, P2 ;  /* 0x0000000114057824 */ /* 0x000fc600010e060a */
[----:B------:R1:W-:Y:S04]  /*2c9e0*/  LDGSTS.E [R0+0x24800], [R2.64], P1 ;  /* 0x2480000002007fae */ /* 0x0003e80008921844 */
[----:B------:R2:W-:Y:S01]  /*2c9f0*/  LDGSTS.E [R0+0x25000], [R4.64], P1 ;  /* 0x2500000004007fae */ /* 0x0005e20008921844 */
[----:B---3--:R-:W-:-:S03]  /*2ca00*/  IADD3 R6, P0, R9, R18, RZ ;  /* 0x0000001209067210 */ /* 0x008fc60007f1e0ff */
[----:B------:R3:W-:Y:S02]  /*2ca10*/  STL [R1+0xfc8], R18 ;  /* 0x000fc81201007387 */ /* 0x0007e40000100800 */
[----:B------:R-:W-:-:S05]  /*2ca20*/  IMAD.X R7, R22, 0x1, R10, P0 ;  /* 0x0000000116077824 */ /* 0x000fca00000e060a */
[----:B------:R1:W-:Y:S04]  /*2ca30*/  LDGSTS.E [R0+0x25800], [R6.64], P1 ;  /* 0x2580000006007fae */ /* 0x0003e80008921844 */
[----:B---3--:R-:W3:Y:S01]  /*2ca40*/  LDL.LU R18, [R1+0xe38] ;  /* 0x000e380001127983 */ /* 0x008ee20000300800 */
[----:B------:R-:W-:Y:S01]  /*2ca50*/  STL [R1+0xfcc], R20 ;  /* 0x000fcc1401007387 */ /* 0x000fe20000100800 */
[C---:B-1----:R-:W-:Y:S02]  /*2ca60*/  IADD3 R2, P2, R9.reuse, R29, RZ ;  /* 0x0000001d09027210 */ /* 0x042fe40007f5e0ff */
[----:B------:R1:W-:Y:S04]  /*2ca70*/  STL [R1+0xfd0], R29 ;  /* 0x000fd01d01007387 */ /* 0x0003e80000100800 */
[----:B-1----:R-:W4:Y:S01]  /*2ca80*/  LDL.LU R29, [R1+0xe30] ;  /* 0x000e3000011d7983 */ /* 0x002f220000300800 */
[----:B------:R1:W-:Y:S02]  /*2ca90*/  STL [R1+0xfd4], R22 ;  /* 0x000fd41601007387 */ /* 0x0003e40000100800 */
[----:B------:R-:W-:Y:S01]  /*2caa0*/  IMAD.X R3, R26, 0x1, R10, P2 ;  /* 0x000000011a037824 */ /* 0x000fe200010e060a */
[----:B-1----:R-:W4:Y:S01]  /*2cab0*/  LDL.LU R22, [R1+0xe28] ;  /* 0x000e280001167983 */ /* 0x002f220000300800 */
[----:B------:R-:W-:-:S03]  /*2cac0*/  IADD3 R6, P2, R9, R8, RZ ;  /* 0x0000000809067210 */ /* 0x000fc60007f5e0ff */
[----:B------:R-:W1:Y:S04]  /*2cad0*/  S2R R11, SR_TID.X ;  /* 0x00000000000b7919 */ /* 0x000e680000002100 */
[----:B------:R3:W-:Y:S01]  /*2cae0*/  LDGSTS.E [R0+0x26000], [R2.64], P1 ;  /* 0x2600000002007fae */ /* 0x0007e20008921844 */
[----:B--2---:R-:W-:-:S03]  /*2caf0*/  IADD3 R4, P0, R9, R13, RZ ;  /* 0x0000000d09047210 */ /* 0x004fc60007f1e0ff */
[----:B------:R2:W-:Y:S04]  /*2cb00*/  STL [R1+0xfd8], R13 ;  /* 0x000fd80d01007387 */ /* 0x0005e80000100800 */
[----:B--2---:R-:W2:Y:S01]  /*2cb10*/  LDL.LU R13, [R1+0xe20] ;  /* 0x000e2000010d7983 */ /* 0x004ea20000300800 */
[----:B------:R1:W-:Y:S02]  /*2cb20*/  STL [R1+0xfdc], R26 ;  /* 0x000fdc1a01007387 */ /* 0x0003e40000100800 */
[----:B------:R-:W2:Y:S01]  /*2cb30*/  LDL R8, [R1+0xe10] ;  /* 0x000e100001087983 */ /* 0x000ea20000100800 */
[----:B-1----:R-:W2:Y:S01]  /*2cb40*/  LDL.LU R26, [R1+0xe18] ;  /* 0x000e1800011a7983 */ /* 0x002ea20000300800 */
[----:B------:R-:W2:Y:S02]  /*2cb50*/  LDL.LU R20, [R1+0xdfc] ;  /* 0x000dfc0001147983 */ /* 0x000ea40000300800 */
[----:B------:R-:W2:Y:S02]  /*2cb60*/  LDL.LU R27, [R1+0xe04] ;  /* 0x000e0400011b7983 */ /* 0x000ea40000300800 */
[--C-:B------:R-:W-:Y:S01]  /*2cb70*/  IMAD.X R5, R14, 0x1, R10.reuse, P0 ;  /* 0x000000010e057824 */ /* 0x100fe200000e060a */
[----:B------:R1:W-:Y:S01]  /*2cb80*/  STL [R1+0xfe0], R14 ;  /* 0x000fe00e01007387 */ /* 0x0003e20000100800 */
[----:B------:R-:W-:-:S03]  /*2cb90*/  IMAD.X R7, R12, 0x1, R10, P2 ;  /* 0x000000010c077824 */ /* 0x000fc600010e060a */
[----:B------:R4:W-:Y:S02]  /*2cba0*/  LDGSTS.E [R0+0x26800], [R4.64], P1 ;  /* 0x2680000004007fae */ /* 0x0009e40008921844 */
[----:B------:R3:W-:Y:S02]  /*2cbb0*/  LDGSTS.E [R0+0x27000], [R6.64], P1 ;  /* 0x2700000006007fae */ /* 0x0007e40008921844 */
[----:B-1----:R-:W2:Y:S01]  /*2cbc0*/  LDL.LU R14, [R1+0xe08] ;  /* 0x000e0800010e7983 */ /* 0x002ea20000300800 */
[----:B---3--:R-:W-:-:S05]  /*2cbd0*/  IADD3 R2, P0, R9, R18, RZ ;  /* 0x0000001209027210 */ /* 0x008fca0007f1e0ff */
[----:B------:R-:W-:-:S05]  /*2cbe0*/  IMAD.X R3, R15, 0x1, R10, P0 ;  /* 0x000000010f037824 */ /* 0x000fca00000e060a */
[----:B------:R2:W-:Y:S01]  /*2cbf0*/  LDGSTS.E [R0+0x27800], [R2.64], P1 ;  /* 0x2780000002007fae */ /* 0x0005e20008921844 */
[----:B----4-:R-:W-:-:S05]  /*2cc00*/  IADD3 R4, P2, R9, R29, RZ ;  /* 0x0000001d09047210 */ /* 0x010fca0007f5e0ff */
[----:B------:R-:W-:-:S05]  /*2cc10*/  IMAD.X R5, R16, 0x1, R10, P2 ;  /* 0x0000000110057824 */ /* 0x000fca00010e060a */
[----:B------:R1:W-:Y:S01]  /*2cc20*/  LDGSTS.E [R0+0x28000], [R4.64], P1 ;  /* 0x2800000004007fae */ /* 0x0003e20008921844 */
[----:B------:R-:W-:-:S05]  /*2cc30*/  IADD3 R6, P0, R9, R22, RZ ;  /* 0x0000001609067210 */ /* 0x000fca0007f1e0ff */
[----:B------:R-:W-:-:S05]  /*2cc40*/  IMAD.X R7, R17, 0x1, R10, P0 ;  /* 0x0000000111077824 */ /* 0x000fca00000e060a */
[----:B------:R3:W-:Y:S04]  /*2cc50*/  LDGSTS.E [R0+0x28800], [R6.64], P1 ;  /* 0x2880000006007fae */ /* 0x0007e80008921844 */
[----:B------:R-:W-:Y:S01]  /*2cc60*/  STL [R1+0xfe4], R18 ;  /* 0x000fe41201007387 */ /* 0x000fe20000100800 */
[----:B------:R4:W-:Y:S03]  /*2cc70*/  STL [R1+0xfe8], R12 ;  /* 0x000fe80c01007387 */ /* 0x0009e60000100800 */
[----:B----4-:R-:W2:Y:S01]  /*2cc80*/  LDL.LU R12, [R1+0xe00] ;  /* 0x000e0000010c7983 */ /* 0x010ea20000300800 */
[----:B------:R-:W-:Y:S02]  /*2cc90*/  STL [R1+0xfec], R29 ;  /* 0x000fec1d01007387 */ /* 0x000fe40000100800 */
[----:B------:R1:W-:Y:S02]  /*2cca0*/  STL [R1+0xff0], R15 ;  /* 0x000ff00f01007387 */ /* 0x0003e40000100800 */
[----:B-1----:R-:W2:Y:S01]  /*2ccb0*/  LDL.LU R15, [R1+0xdf8] ;  /* 0x000df800010f7983 */ /* 0x002ea20000300800 */
[----:B------:R-:W-:Y:S02]  /*2ccc0*/  STL [R1+0xff4], R22 ;  /* 0x000ff41601007387 */ /* 0x000fe40000100800 */
[----:B------:R1:W-:Y:S02]  /*2ccd0*/  STL [R1+0xff8], R16 ;  /* 0x000ff81001007387 */ /* 0x0003e40000100800 */
[----:B-1----:R-:W2:Y:S02]  /*2cce0*/  LDL.LU R16, [R1+0xdf0] ;  /* 0x000df00001107983 */ /* 0x002ea40000300800 */
[----:B--2---:R-:W-:-:S05]  /*2ccf0*/  IADD3 R2, P2, R9, R13, RZ ;  /* 0x0000000d09027210 */ /* 0x004fca0007f5e0ff */
[----:B------:R-:W-:Y:S01]  /*2cd00*/  IMAD.X R3, R19, 0x1, R10, P2 ;  /* 0x0000000113037824 */ /* 0x000fe200010e060a */
[----:B---3--:R-:W-:Y:S01]  /*2cd10*/  IADD3 R6, P2, R9, R8, RZ ;  /* 0x0000000809067210 */ /* 0x008fe20007f5e0ff */
[----:B------:R-:W-:Y:S01]  /*2cd20*/  LOP3.LUT R8, R11, 0x1f, RZ, 0xc0, !PT ;  /* 0x0000001f0b087812 */ /* 0x000fe200078ec0ff */
[----:B------:R-:W-:Y:S04]  /*2cd30*/  STL [R1+0xffc], R13 ;  /* 0x000ffc0d01007387 */ /* 0x000fe80000100800 */
[----:B------:R1:W-:Y:S01]  /*2cd40*/  LDGSTS.E [R0+0x29000], [R2.64], P1 ;  /* 0x2900000002007fae */ /* 0x0003e20008921844 */
[----:B------:R-:W-:-:S05]  /*2cd50*/  IMAD R8, R8, c[0x0][0x18c], RZ ;  /* 0x0000630008087a24 */ /* 0x000fca00078e02ff */
[----:B------:R-:W-:-:S04]  /*2cd60*/  SHF.R.S32.HI R7, RZ, 0x1f, R8 ;  /* 0x0000001fff077819 */ /* 0x000fc80000011408 */
[----:B------:R-:W-:Y:S02]  /*2cd70*/  SHF.L.U64.HI R7, R8, 0x2, R7 ;  /* 0x0000000208077819 */ /* 0x000fe40000010207 */
[----:B------:R-:W2:Y:S04]  /*2cd80*/  S2R R8, SR_TID.X ;  /* 0x0000000000087919 */ /* 0x000ea80000002100 */
[----:B------:R-:W-:Y:S01]  /*2cd90*/  STL [R1+0x1000], R17 ;  /* 0x0010001101007387 */ /* 0x000fe20000100800 */
[----:B------:R-:W-:Y:S02]  /*2cda0*/  STL [R1+0x1004], R26 ;  /* 0x0010041a01007387 */ /* 0x000fe40000100800 */
[----:B------:R3:W-:Y:S02]  /*2cdb0*/  STL [R1+0x1008], R19 ;  /* 0x0010081301007387 */ /* 0x0007e40000100800 */
[----:B------:R-:W4:Y:S01]  /*2cdc0*/  LDL.LU R28, [R1+0xde4] ;  /* 0x000de400011c7983 */ /* 0x000f220000300800 */
[----:B------:R-:W4:Y:S01]  /*2cdd0*/  LDL.LU R23, [R1+0xdec] ;  /* 0x000dec0001177983 */ /* 0x000f220000300800 */
[----:B------:R-:W4:Y:S01]  /*2cde0*/  LDL.LU R21, [R1+0xdd4] ;  /* 0x000dd40001157983 */ /* 0x000f220000300800 */
[----:B------:R-:W-:-:S02]  /*2cdf0*/  IADD3 R4, P0, R9, R26, RZ ;  /* 0x0000001a09047210 */ /* 0x000fc40007f1e0ff */
[----:B---3--:R-:W3:Y:S01]  /*2ce00*/  LDL.LU R19, [R1+0xdc0] ;  /* 0x000dc00001137983 */ /* 0x008ee20000300800 */
[----:B------:R-:W3:Y:S02]  /*2ce10*/  LDL.LU R11, [R1+0xdc8] ;  /* 0x000dc800010b7983 */ /* 0x000ee40000300800 */
[----:B------:R-:W3:Y:S02]  /*2ce20*/  LDL.LU R10, [R1+0xdd0] ;  /* 0x000dd000010a7983 */ /* 0x000ee40000300800 */
[----:B------:R-:W3:Y:S01]  /*2ce30*/  LDL.LU R26, [R1+0xdd8] ;  /* 0x000dd800011a7983 */ /* 0x000ee20000300800 */
[----:B------:R-:W3:Y:S01]  /*2ce40*/  LDL.LU R17, [R1+0xde0] ;  /* 0x000de00001117983 */ /* 0x000ee20000300800 */
[----:B------:R-:W3:Y:S02]  /*2ce50*/  LDL.LU R13, [R1+0xde8] ;  /* 0x000de800010d7983 */ /* 0x000ee40000300800 */
[----:B------:R-:W3:Y:S01]  /*2ce60*/  LDL.LU R22, [R1+0xdbc] ;  /* 0x000dbc0001167983 */ /* 0x000ee20000300800 */
[----:B--2---:R-:W-:Y:S01]  /*2ce70*/  LOP3.LUT R8, R8, 0x1f, RZ, 0xc0, !PT ;  /* 0x0000001f08087812 */ /* 0x004fe200078ec0ff */
[----:B------:R-:W-:Y:S01]  /*2ce80*/  IMAD.X R5, R24, 0x1, R7, P0 ;  /* 0x0000000118057824 */ /* 0x000fe200000e0607 */
[----:B------:R-:W2:Y:S03]  /*2ce90*/  LDL.LU R29, [R1+0xdc4] ;  /* 0x000dc400011d7983 */ /* 0x000ea60000300800 */
[----:B-1----:R-:W-:-:S02]  /*2cea0*/  IMAD R3, R8, c[0x0][0x18c], RZ ;  /* 0x0000630008037a24 */ /* 0x002fc400078e02ff */
[----:B------:R-:W-:Y:S01]  /*2ceb0*/  IMAD.X R7, R25, 0x1, R7, P2 ;  /* 0x0000000119077824 */ /* 0x000fe200010e0607 */
[----:B------:R-:W1:Y:S04]  /*2cec0*/  S2R R8, SR_TID.X ;  /* 0x0000000000087919 */ /* 0x000e680000002100 */
[----:B------:R-:W2:Y:S01]  /*2ced0*/  LDL.LU R18, [R1+0xdcc] ;  /* 0x000dcc0001127983 */ /* 0x000ea20000300800 */
[----:B------:R1:W-:Y:S01]  /*2cee0*/  STL [R1+0x100c], R24 ;  /* 0x00100c1801007387 */ /* 0x0003e20000100800 */
[----:B------:R-:W-:Y:S02]  /*2cef0*/  IADD3 R2, P0, R9, R14, RZ ;  /* 0x0000000e09027210 */ /* 0x000fe40007f1e0ff */
[----:B------:R1:W-:Y:S01]  /*2cf00*/  LDGSTS.E [R0+0x29800], [R4.64], P1 ;  /* 0x2980000004007fae */ /* 0x0003e20008921844 */
[----:B------:R1:W-:Y:S03]  /*2cf10*/  LDGSTS.E [R0+0x2a000], [R6.64], P1 ;  /* 0x2a00000006007fae */ /* 0x0003e60008921844 */
[----:B-1----:R-:W2:Y:S01]  /*2cf20*/  LDL.LU R24, [R1+0xdb8] ;  /* 0x000db80001187983 */ /* 0x002ea20000300800 */
[----:B------:R1:W-:Y:S01]  /*2cf30*/  STL [R1+0x1010], R14 ;  /* 0x0010100e01007387 */ /* 0x0003e20000100800 */
[----:B------:R-:W-:-:S02]  /*2cf40*/  SHF.R.S32.HI R5, RZ, 0x1f, R3 ;  /* 0x0000001fff057819 */ /* 0x000fc40000011403 */
[----:B-1----:R-:W2:Y:S01]  /*2cf50*/  LDL.LU R14, [R1+0xddc] ;  /* 0x000ddc00010e7983 */ /* 0x002ea20000300800 */
[----:B------:R-:W2:Y:S01]  /*2cf60*/  LDL R7, [R1+0xdf4] ;  /* 0x000df40001077983 */ /* 0x000ea20000100800 */
[----:B------:R-:W-:Y:S02]  /*2cf70*/  SHF.L.U64.HI R5, R3, 0x2, R5 ;  /* 0x0000000203057819 */ /* 0x000fe40000010205 */
[----:B------:R-:W-:-:S03]  /*2cf80*/  LOP3.LUT R8, R8, 0x1f, RZ, 0xc0, !PT ;  /* 0x0000001f08087812 */ /* 0x000fc600078ec0ff */
[----:B------:R-:W-:Y:S02]  /*2cf90*/  IMAD.X R3, R27, 0x1, R5, P0 ;  /* 0x000000011b037824 */ /* 0x000fe400000e0605 */
[----:B------:R-:W-:-:S03]  /*2cfa0*/  IMAD R8, R8, c[0x0][0x18c], RZ ;  /* 0x0000630008087a24 */ /* 0x000fc600078e02ff */
[----:B------:R1:W-:Y:S02]  /*2cfb0*/  LDGSTS.E [R0+0x2a800], [R2.64], P1 ;  /* 0x2a80000002007fae */ /* 0x0003e40008921844 */
[----:B-1----:R-:W-:-:S04]  /*2cfc0*/  SHF.R.S32.HI R3, RZ, 0x1f, R8 ;  /* 0x0000001fff037819 */ /* 0x002fc80000011408 */
[----:B------:R-:W-:Y:S02]  /*2cfd0*/  SHF.L.U64.HI R3, R8, 0x2, R3 ;  /* 0x0000000208037819 */ /* 0x000fe40000010203 */
[----:B------:R-:W4:Y:S01]  /*2cfe0*/  LDL.LU R8, [R1+0x101c] ;  /* 0x00101c0001087983 */ /* 0x000f220000300800 */
[----:B------:R-:W-:-:S05]  /*2cff0*/  IADD3 R4, P2, R9, R12, RZ ;  /* 0x0000000c09047210 */ /* 0x000fca0007f5e0ff */
[----:B------:R-:W-:-:S05]  /*2d000*/  IMAD.X R5, R20, 0x1, R5, P2 ;  /* 0x0000000114057824 */ /* 0x000fca00010e0605 */
[----:B------:R1:W-:Y:S04]  /*2d010*/  LDGSTS.E [R0+0x2b000], [R4.64], P1 ;  /* 0x2b00000004007fae */ /* 0x0003e80008921844 */
[----:B-1----:R-:W1:Y:S01]  /*2d020*/  S2R R5, SR_TID.X ;  /* 0x0000000000057919 */ /* 0x002e620000002100 */
[C---:B------:R-:W-:Y:S02]  /*2d030*/  IADD3 R6, P0, R9.reuse, R15, RZ ;  /* 0x0000000f09067210 */ /* 0x040fe40007f1e0ff */
[----:B------:R-:W-:Y:S02]  /*2d040*/  IADD3 R2, P2, R9, R16, RZ ;  /* 0x0000001009027210 */ /* 0x000fe40007f5e0ff */
[----:B-1----:R-:W-:-:S05]  /*2d050*/  LOP3.LUT R5, R5, 0x1f, RZ, 0xc0, !PT ;  /* 0x0000001f05057812 */ /* 0x002fca00078ec0ff */
[----:B------:R-:W-:Y:S02]  /*2d060*/  IMAD R5, R5, c[0x0][0x18c], RZ ;  /* 0x0000630005057a24 */ /* 0x000fe400078e02ff */
[----:B--2---:R-:W-:-:S05]  /*2d070*/  IMAD.X R7, R7, 0x1, R3, P0 ;  /* 0x0000000107077824 */ /* 0x004fca00000e0603 */
[----:B------:R1:W-:Y:S01]  /*2d080*/  LDGSTS.E [R0+0x2b800], [R6.64], P1 ;  /* 0x2b80000006007fae */ /* 0x0003e20008921844 */
[----:B---3--:R-:W-:Y:S01]  /*2d090*/  IADD3 R4, P0, R9, R13, RZ ;  /* 0x0000000d09047210 */ /* 0x008fe20007f1e0ff */
[----:B----4-:R-:W-:-:S05]  /*2d0a0*/  IMAD.X R3, R23, 0x1, R3, P2 ;  /* 0x0000000117037824 */ /* 0x010fca00010e0603 */
[----:B------:R2:W-:Y:S01]  /*2d0b0*/  LDGSTS.E [R0+0x2c000], [R2.64], P1 ;  /* 0x2c00000002007fae */ /* 0x0005e20008921844 */
[----:B-1----:R-:W-:-:S04]  /*2d0c0*/  SHF.R.S32.HI R7, RZ, 0x1f, R5 ;  /* 0x0000001fff077819 */ /* 0x002fc80000011405 */
[----:B------:R-:W-:-:S05]  /*2d0d0*/  SHF.L.U64.HI R7, R5, 0x2, R7 ;  /* 0x0000000205077819 */ /* 0x000fca0000010207 */
[----:B------:R-:W-:-:S05]  /*2d0e0*/  IMAD.X R5, R28, 0x1, R7, P0 ;  /* 0x000000011c057824 */ /* 0x000fca00000e0607 */
[----:B------:R1:W-:Y:S02]  /*2d0f0*/  LDGSTS.E [R0+0x2c800], [R4.64], P1 ;  /* 0x2c80000004007fae */ /* 0x0003e40008921844 */
[----:B-1----:R-:W-:-:S04]  /*2d100*/  SHF.R.S32.HI R5, RZ, 0x1f, R8 ;  /* 0x0000001fff057819 */ /* 0x002fc80000011408 */
[----:B------:R-:W-:Y:S02]  /*2d110*/  SHF.L.U64.HI R5, R8, 0x2, R5 ;  /* 0x0000000208057819 */ /* 0x000fe40000010205 */
[----:B------:R-:W1:Y:S01]  /*2d120*/  S2R R8, SR_TID.X ;  /* 0x0000000000087919 */ /* 0x000e620000002100 */
[----:B------:R-:W-:-:S05]  /*2d130*/  IADD3 R6, P2, R9, R17, RZ ;  /* 0x0000001109067210 */ /* 0x000fca0007f5e0ff */
[----:B------:R-:W-:Y:S01]  /*2d140*/  IMAD.X R7, R14, 0x1, R7, P2 ;  /* 0x000000010e077824 */ /* 0x000fe200010e0607 */
[----:B--2---:R-:W-:-:S04]  /*2d150*/  IADD3 R2, P0, R9, R26, RZ ;  /* 0x0000001a09027210 */ /* 0x004fc80007f1e0ff */
[----:B------:R1:W-:Y:S01]  /*2d160*/  LDGSTS.E [R0+0x2d000], [R6.64], P1 ;  /* 0x2d00000006007fae */ /* 0x0003e20008921844 */
[----:B------:R-:W-:Y:S01]  /*2d170*/  IMAD.X R3, R21, 0x1, R5, P0 ;  /* 0x0000000115037824 */ /* 0x000fe200000e0605 */
[----:B------:R-:W-:-:S04]  /*2d180*/  IADD3 R4, P2, R9, R10, RZ ;  /* 0x0000000a09047210 */ /* 0x000fc80007f5e0ff */
[----:B------:R2:W-:Y:S01]  /*2d190*/  LDGSTS.E [R0+0x2d800], [R2.64], P1 ;  /* 0x2d80000002007fae */ /* 0x0005e20008921844 */
[----:B-1----:R-:W-:-:S05]  /*2d1a0*/  LOP3.LUT R7, R8, 0x1f, RZ, 0xc0, !PT ;  /* 0x0000001f08077812 */ /* 0x002fca00078ec0ff */
[----:B------:R-:W-:Y:S02]  /*2d1b0*/  IMAD R7, R7, c[0x0][0x18c], RZ ;  /* 0x0000630007077a24 */ /* 0x000fe400078e02ff */
[----:B------:R-:W-:-:S03]  /*2d1c0*/  IMAD.X R5, R18, 0x1, R5, P2 ;  /* 0x0000000112057824 */ /* 0x000fc600010e0605 */
[----:B--2---:R-:W-:Y:S02]  /*2d1d0*/  SHF.R.S32.HI R3, RZ, 0x1f, R7 ;  /* 0x0000001fff037819 */ /* 0x004fe40000011407 */
[----:B------:R-:W-:Y:S01]  /*2d1e0*/  IADD3 R6, P0, R9, R11, RZ ;  /* 0x0000000b09067210 */ /* 0x000fe20007f1e0ff */
[----:B------:R1:W-:Y:S01]  /*2d1f0*/  LDGSTS.E [R0+0x2e000], [R4.64], P1 ;  /* 0x2e00000004007fae */ /* 0x0003e20008921844 */
[----:B------:R-:W-:-:S05]  /*2d200*/  SHF.L.U64.HI R3, R7, 0x2, R3 ;  /* 0x0000000207037819 */ /* 0x000fca0000010203 */
[----:B------:R-:W-:Y:S01]  /*2d210*/  IMAD.X R7, R29, 0x1, R3, P0 ;  /* 0x000000011d077824 */ /* 0x000fe200000e0603 */
[----:B-1----:R-:W2:Y:S01]  /*2d220*/  LDL.LU R4, [R1+0xdf4] ;  /* 0x000df40001047983 */ /* 0x002ea20000300800 */
[----:B------:R-:W3:Y:S03]  /*2d230*/  LDL.LU R5, [R1+0xdb4] ;  /* 0x000db40001057983 */ /* 0x000ee60000300800 */
[----:B------:R1:W-:Y:S02]  /*2d240*/  LDGSTS.E [R0+0x2e800], [R6.64], P1 ;  /* 0x2e80000006007fae */ /* 0x0003e40008921844 */
[----:B-1----:R-:W-:Y:S02]  /*2d250*/  IMAD.MOV.U32 R6, RZ, RZ, R28 ;  /* 0x000000ffff067224 */ /* 0x002fe400078e001c */
[----:B------:R-:W-:Y:S01]  /*2d260*/  IMAD.MOV.U32 R7, RZ, RZ, R23 ;  /* 0x000000ffff077224 */ /* 0x000fe200078e0017 */
[----:B------:R-:W4:Y:S01]  /*2d270*/  LDL.LU R28, [R1+0x1018] ;  /* 0x00101800011c7983 */ /* 0x000f220000300800 */
[----:B------:R-:W2:Y:S01]  /*2d280*/  LDL.LU R23, [R1+0x1014] ;  /* 0x0010140001177983 */ /* 0x000ea20000300800 */
[----:B------:R-:W-:-:S02]  /*2d290*/  IADD3 R8, P3, R9, R19, RZ ;  /* 0x0000001309087210 */ /* 0x000fc40007f7e0ff */
[----:B------:R-:W1:Y:S02]  /*2d2a0*/  S2R R9, SR_TID.X ;  /* 0x0000000000097919 */ /* 0x000e640000002100 */
[----:B-1----:R-:W-:-:S05]  /*2d2b0*/  LOP3.LUT R9, R9, 0x1f, RZ, 0xc0, !PT ;  /* 0x0000001f09097812 */ /* 0x002fca00078ec0ff */
[----:B------:R-:W-:-:S04]  /*2d2c0*/  IMAD R9, R9, c[0x0][0x18c], RZ ;  /* 0x0000630009097a24 */ /* 0x000fc800078e02ff */
[----:B------:R-:W-:-:S05]  /*2d2d0*/  IMAD.SHL.U32 R9, R9, 0x4, RZ ;  /* 0x0000000409097824 */ /* 0x000fca00078e00ff */
[----:B------:R-:W-:Y:S01]  /*2d2e0*/  IADD3 R2, P2, R9, R24, RZ ;  /* 0x0000001809027210 */ /* 0x000fe20007f5e0ff */
[----:B------:R-:W-:-:S05]  /*2d2f0*/  IMAD.X R9, R22, 0x1, R3, P3 ;  /* 0x0000000116097824 */ /* 0x000fca00018e0603 */
[----:B------:R1:W-:Y:S02]  /*2d300*/  LDGSTS.E [R0+0x2f000], [R8.64], P1 ;  /* 0x2f00000008007fae */ /* 0x0003e40008921844 */
[----:B-1----:R-:W-:Y:S02]  /*2d310*/  IMAD.MOV.U32 R9, RZ, RZ, R21 ;  /* 0x000000ffff097224 */ /* 0x002fe400078e0015 */
[----:B------:R-:W-:-:S04]  /*2d320*/  IMAD.MOV.U32 R21, RZ, RZ, c[0x0][0x18c] ;  /* 0x00006300ff157624 */ /* 0x000fc800078e00ff */
[----:B------:R-:W-:-:S04]  /*2d330*/  IMAD.SHL.U32 R21, R21, 0x20, RZ ;  /* 0x0000002015157824 */ /* 0x000fc800078e00ff */
[----:B------:R-:W-:Y:S02]  /*2d340*/  IMAD.SHL.U32 R21, R21, 0x4, RZ ;  /* 0x0000000415157824 */ /* 0x000fe400078e00ff */
[----:B------:R-:W-:Y:S02]  /*2d350*/  IMAD.MOV.U32 R8, RZ, RZ, R14 ;  /* 0x000000ffff087224 */ /* 0x000fe400078e000e */
[----:B------:R-:W4:Y:S01]  /*2d360*/  LDL.LU R14, [R1+0x1010] ;  /* 0x00101000010e7983 */ /* 0x000f220000300800 */
[-C--:B------:R-:W-:Y:S02]  /*2d370*/  IADD3 R24, P0, R24, R21.reuse, RZ ;  /* 0x0000001518187210 */ /* 0x080fe40007f1e0ff */
[-C--:B------:R-:W-:Y:S02]  /*2d380*/  IADD3 R10, P3, R10, R21.reuse, RZ ;  /* 0x000000150a0a7210 */ /* 0x080fe40007f7e0ff */
[-C--:B------:R-:W-:Y:S02]  /*2d390*/  IADD3 R26, P4, R26, R21.reuse, RZ ;  /* 0x000000151a1a7210 */ /* 0x080fe40007f9e0ff */
[----:B------:R-:W-:-:S02]  /*2d3a0*/  IADD3 R17, P5, R17, R21, RZ ;  /* 0x0000001511117210 */ /* 0x000fc40007fbe0ff */
[----:B------:R-:W-:Y:S01]  /*2d3b0*/  IADD3 R13, P6, R13, R21, RZ ;  /* 0x000000150d0d7210 */ /* 0x000fe20007fde0ff */
[----:B---3--:R-:W-:-:S05]  /*2d3c0*/  IMAD.X R3, R5, 0x1, R3, P2 ;  /* 0x0000000105037824 */ /* 0x008fca00010e0603 */
[----:B------:R1:W-:Y:S01]  /*2d3d0*/  LDGSTS.E [R0+0x2f800], [R2.64], P1 ;  /* 0x2f80000002007fae */ /* 0x0003e20008921844 */
[-C--:B------:R-:W-:Y:S02]  /*2d3e0*/  IADD3 R19, P1, R19, R21.reuse, RZ ;  /* 0x0000001513137210 */ /* 0x080fe40007f3e0ff */
[----:B------:R-:W-:Y:S01]  /*2d3f0*/  IADD3 R11, P2, R11, R21, RZ ;  /* 0x000000150b0b7210 */ /* 0x000fe20007f5e0ff */
[----:B------:R-:W0:Y:S01]  /*2d400*/  LDGDEPBAR ;  /* 0x00000000000079af */ /* 0x000e220000000000 */
[----:B--2---:R-:W-:Y:S01]  /*2d410*/  IADD3 R23, R23, 0x1, RZ ;  /* 0x0000000117177810 */ /* 0x004fe20007ffe0ff */
[----:B-1----:R-:W2:Y:S01]  /*2d420*/  LDL.LU R2, [R1+0xe10] ;  /* 0x000e100001027983 */ /* 0x002ea20000300800 */
[----:B------:R1:W-:Y:S02]  /*2d430*/  STL [R1+0xdb8], R24 ;  /* 0x000db81801007387 */ /* 0x0003e40000100800 */
[----:B------:R-:W-:Y:S02]  /*2d440*/  IMAD.MOV.U32 R0, RZ, RZ, R9 ;  /* 0x000000ffff007224 */ /* 0x000fe400078e0009 */
[----:B------:R-:W-:Y:S01]  /*2d450*/  IMAD.MOV.U32 R9, RZ, RZ, R7 ;  /* 0x000000ffff097224 */ /* 0x000fe200078e0007 */
[----:B-1----:R-:W3:Y:S01]  /*2d460*/  LDL.LU R24, [R1+0x100c] ;  /* 0x00100c0001187983 */ /* 0x002ee20000300800 */
[----:B------:R1:W-:Y:S03]  /*2d470*/  STL [R1+0xdc0], R19 ;  /* 0x000dc01301007387 */ /* 0x0003e60000100800 */
[----:B-1----:R-:W3:Y:S01]  /*2d480*/  LDL.LU R19, [R1+0x1008] ;  /* 0x0010080001137983 */ /* 0x002ee20000300800 */
[----:B------:R-:W-:Y:S02]  /*2d490*/  STL [R1+0x83c], R23 ;  /* 0x00083c1701007387 */ /* 0x000fe40000100800 */
[----:B------:R-:W3:Y:S02]  /*2d4a0*/  LDL.LU R7, [R1+0xe40] ;  /* 0x000e400001077983 */ /* 0x000ee40000300800 */
[----:B------:R1:W-:Y:S01]  /*2d4b0*/  STL [R1+0xdc8], R11 ;  /* 0x000dc80b01007387 */ /* 0x0003e20000100800 */
[----:B------:R1:W-:Y:S02]  /*2d4c0*/  STL [R1+0xdd0], R10 ;  /* 0x000dd00a01007387 */ /* 0x0003e40000100800 */
[----:B-1----:R-:W-:-:S02]  /*2d4d0*/  IMAD.MOV.U32 R11, RZ, RZ, c[0x0][0x18c] ;  /* 0x00006300ff0b7624 */ /* 0x002fc400078e00ff */
[----:B------:R-:W-:Y:S02]  /*2d4e0*/  IMAD.MOV.U32 R10, RZ, RZ, c[0x0][0x18c] ;  /* 0x00006300ff0a7624 */ /* 0x000fe400078e00ff */
[----:B------:R-:W-:Y:S02]  /*2d4f0*/  IMAD.SHL.U32 R11, R11, 0x20, RZ ;  /* 0x000000200b0b7824 */ /* 0x000fe400078e00ff */
[----:B------:R-:W-:-:S03]  /*2d500*/  IMAD.SHL.U32 R10, R10, 0x20, RZ ;  /* 0x000000200a0a7824 */ /* 0x000fc600078e00ff */
[----:B------:R-:W-:-:S04]  /*2d510*/  SHF.R.S32.HI R11, RZ, 0x1f, R11 ;  /* 0x0000001fff0b7819 */ /* 0x000fc8000001140b */
[----:B------:R-:W-:Y:S01]  /*2d520*/  SHF.L.U64.HI R10, R10, 0x2, R11 ;  /* 0x000000020a0a7819 */ /* 0x000fe2000001020b */
[----:B------:R1:W-:Y:S01]  /*2d530*/  STL [R1+0xdd8], R26 ;  /* 0x000dd81a01007387 */ /* 0x0003e20000100800 */
[----:B------:R-:W-:-:S03]  /*2d540*/  IMAD.MOV.U32 R3, RZ, RZ, R8 ;  /* 0x000000ffff037224 */ /* 0x000fc600078e0008 */
[----:B------:R-:W-:Y:S01]  /*2d550*/  IMAD.X R5, R5, 0x1, R10, P0 ;  /* 0x0000000105057824 */ /* 0x000fe200000e060a */
[-C--:B------:R-:W-:Y:S01]  /*2d560*/  IADD3 R16, P0, R16, R21.reuse, RZ ;  /* 0x0000001510107210 */ /* 0x080fe20007f1e0ff */
[----:B------:R-:W-:Y:S01]  /*2d570*/  IMAD.MOV.U32 R8, RZ, RZ, R6 ;  /* 0x000000ffff087224 */ /* 0x000fe200078e0006 */
[----:B-1----:R-:W3:Y:S01]  /*2d580*/  LDL.LU R26, [R1+0x1004] ;  /* 0x00100400011a7983 */ /* 0x002ee20000300800 */
[----:B------:R1:W-:Y:S02]  /*2d590*/  STL [R1+0xde0], R17 ;  /* 0x000de01101007387 */ /* 0x0003e40000100800 */
[----:B------:R-:W-:Y:S02]  /*2d5a0*/  IMAD.MOV.U32 R6, RZ, RZ, R4 ;  /* 0x000000ffff067224 */ /* 0x000fe400078e0004 */
[--C-:B------:R-:W-:Y:S01]  /*2d5b0*/  IMAD.X R22, R22, 0x1, R10.reuse, P1 ;  /* 0x0000000116167824 */ /* 0x100fe200008e060a */
[-C--:B------:R-:W-:Y:S01]  /*2d5c0*/  IADD3 R15, P1, R15, R21.reuse, RZ ;  /* 0x000000150f0f7210 */ /* 0x080fe20007f3e0ff */
[----:B------:R-:W-:Y:S01]  /*2d5d0*/  IMAD.X R29, R29, 0x1, R10, P2 ;  /* 0x000000011d1d7824 */ /* 0x000fe200010e060a */
[----:B-1----:R-:W3:Y:S01]  /*2d5e0*/  LDL.LU R17, [R1+0x1000] ;  /* 0x0010000001117983 */ /* 0x002ee20000300800 */
[----:B------:R1:W-:Y:S01]  /*2d5f0*/  STL [R1+0xde8], R13 ;  /* 0x000de80d01007387 */ /* 0x0003e20000100800 */
[----:B------:R-:W-:-:S02]  /*2d600*/  IADD3 R12, P2, R12, R21, RZ ;  /* 0x000000150c0c7210 */ /* 0x000fc40007f5e0ff */
[----:B-1----:R-:W3:Y:S01]  /*2d610*/  LDL.LU R13, [R1+0xffc] ;  /* 0x000ffc00010d7983 */ /* 0x002ee20000300800 */
[----:B------:R-:W3:Y:S02]  /*2d620*/  LDL.LU R4, [R1+0xe60] ;  /* 0x000e600001047983 */ /* 0x000ee40000300800 */
[----:B------:R1:W-:Y:S02]  /*2d630*/  STL [R1+0xdf0], R16 ;  /* 0x000df01001007387 */ /* 0x0003e40000100800 */
[--C-:B------:R-:W-:Y:S01]  /*2d640*/  IMAD.X R18, R18, 0x1, R10.reuse, P3 ;  /* 0x0000000112127824 */ /* 0x100fe200018e060a */
[----:B-1----:R-:W3:Y:S01]  /*2d650*/  LDL.LU R16, [R1+0xff8] ;  /* 0x000ff80001107983 */ /* 0x002ee20000300800 */
[----:B------:R-:W-:Y:S02]  /*2d660*/  STL [R1+0xdb4], R5 ;  /* 0x000db40501007387 */ /* 0x000fe40000100800 */
[----:B------:R1:W-:Y:S02]  /*2d670*/  STL [R1+0xdbc], R22 ;  /* 0x000dbc1601007387 */ /* 0x0003e40000100800 */
[----:B-1----:R-:W3:Y:S01]  /*2d680*/  LDL.LU R22, [R1+0xff4] ;  /* 0x000ff40001167983 */ /* 0x002ee20000300800 */
[----:B------:R1:W-:Y:S03]  /*2d690*/  STL [R1+0xdf8], R15 ;  /* 0x000df80f01007387 */ /* 0x0003e60000100800 */
[----:B-1----:R-:W3:Y:S01]  /*2d6a0*/  LDL.LU R15, [R1+0xff0] ;  /* 0x000ff000010f7983 */ /* 0x002ee20000300800 */
[----:B------:R1:W-:Y:S03]  /*2d6b0*/  STL [R1+0xdc4], R29 ;  /* 0x000dc41d01007387 */ /* 0x0003e60000100800 */
[----:B-1----:R-:W3:Y:S01]  /*2d6c0*/  LDL.LU R29, [R1+0xfec] ;  /* 0x000fec00011d7983 */ /* 0x002ee20000300800 */
[----:B------:R1:W-:Y:S03]  /*2d6d0*/  STL [R1+0xe00], R12 ;  /* 0x000e000c01007387 */ /* 0x0003e60000100800 */
[----:B-1----:R-:W3:Y:S01]  /*2d6e0*/  LDL.LU R12, [R1+0xfe8] ;  /* 0x000fe800010c7983 */ /* 0x002ee20000300800 */
[----:B------:R1:W-:Y:S03]  /*2d6f0*/  STL [R1+0xdcc], R18 ;  /* 0x000dcc1201007387 */ /* 0x0003e60000100800 */
[----:B-1----:R-:W3:Y:S01]  /*2d700*/  LDL.LU R18, [R1+0xfe4] ;  /* 0x000fe40001127983 */ /* 0x002ee20000300800 */
[----:B----4-:R-:W-:Y:S01]  /*2d710*/  IADD3 R14, P3, R14, R21, RZ ;  /* 0x000000150e0e7210 */ /* 0x010fe20007f7e0ff */
[----:B------:R-:W-:-:S02]  /*2d720*/  IMAD.X R0, R0, 0x1, R10, P4 ;  /* 0x0000000100007824 */ /* 0x000fc400020e060a */
[--C-:B------:R-:W-:Y:S01]  /*2d730*/  IMAD.X R3, R3, 0x1, R10.reuse, P5 ;  /* 0x0000000103037824 */ /* 0x100fe200028e060a */
[----:B------:R-:W4:Y:S01]  /*2d740*/  LDL.LU R5, [R1+0xe80] ;  /* 0x000e800001057983 */ /* 0x000f220000300800 */
[----:B------:R1:W-:Y:S02]  /*2d750*/  STL [R1+0xe08], R14 ;  /* 0x000e080e01007387 */ /* 0x0003e40000100800 */
[--C-:B------:R-:W-:Y:S02]  /*2d760*/  IMAD.X R8, R8, 0x1, R10.reuse, P6 ;  /* 0x0000000108087824 */ /* 0x100fe400030e060a */
[--C-:B------:R-:W-:Y:S01]  /*2d770*/  IMAD.X R9, R9, 0x1, R10.reuse, P0 ;  /* 0x0000000109097824 */ /* 0x100fe200000e060a */
[----:B-1----:R-:W4:Y:S01]  /*2d780*/  LDL.LU R14, [R1+0xfe0] ;  /* 0x000fe000010e7983 */ /* 0x002f220000300800 */
[----:B------:R-:W-:Y:S02]  /*2d790*/  STL [R1+0xdd4], R0 ;  /* 0x000dd40001007387 */ /* 0x000fe40000100800 */
[----:B------:R-:W-:-:S02]  /*2d7a0*/  IMAD.X R6, R6, 0x1, R10, P1 ;  /* 0x0000000106067824 */ /* 0x000fc400008e060a */
[----:B------:R-:W-:Y:S01]  /*2d7b0*/  IMAD.X R20, R20, 0x1, R10, P2 ;  /* 0x0000000114147824 */ /* 0x000fe200010e060a */
[-C--:B--2---:R-:W-:Y:S02]  /*2d7c0*/  IADD3 R2, P4, R2, R21.reuse, RZ ;  /* 0x0000001502027210 */ /* 0x084fe40007f9e0ff */
[----:B---3--:R-:W-:-:S05]  /*2d7d0*/  IADD3 R26, P5, R26, R21, RZ ;  /* 0x000000151a1a7210 */ /* 0x008fca0007fbe0ff */
[----:B------:R1:W-:Y:S01]  /*2d7e0*/  STL [R1+0xe18], R26 ;  /* 0x000e181a01007387 */ /* 0x0003e20000100800 */
[----:B------:R-:W-:Y:S03]  /*2d7f0*/  STL [R1+0xe10], R2 ;  /* 0x000e100201007387 */ /* 0x000fe60000100800 */
[----:B-1----:R-:W2:Y:S01]  /*2d800*/  LDL.LU R26, [R1+0xfdc] ;  /* 0x000fdc00011a7983 */ /* 0x002ea20000300800 */
[----:B------:R-:W-:Y:S01]  /*2d810*/  STL [R1+0xddc], R3 ;  /* 0x000ddc0301007387 */ /* 0x000fe20000100800 */
[----:B------:R-:W-:-:S05]  /*2d820*/  IADD3 R13, P6, R13, R21, RZ ;  /* 0x000000150d0d7210 */ /* 0x000fca0007fde0ff */
[----:B------:R1:W-:Y:S04]  /*2d830*/  STL [R1+0xe20], R13 ;  /* 0x000e200d01007387 */ /* 0x0003e80000100800 */
[----:B-1----:R-:W3:Y:S01]  /*2d840*/  LDL.LU R13, [R1+0xfd8] ;  /* 0x000fd800010d7983 */ /* 0x002ee20000300800 */
[----:B------:R-:W-:Y:S01]  /*2d850*/  STL [R1+0xde4], R8 ;  /* 0x000de40801007387 */ /* 0x000fe20000100800 */
[----:B------:R-:W-:-:S05]  /*2d860*/  IADD3 R22, P0, R22, R21, RZ ;  /* 0x0000001516167210 */ /* 0x000fca0007f1e0ff */
[----:B------:R1:W-:Y:S04]  /*2d870*/  STL [R1+0xe28], R22 ;  /* 0x000e281601007387 */ /* 0x0003e80000100800 */
[----:B-1----:R-:W2:Y:S01]  /*2d880*/  LDL.LU R22, [R1+0xfd4] ;  /* 0x000fd40001167983 */ /* 0x002ea20000300800 */
[----:B------:R-:W-:Y:S01]  /*2d890*/  STL [R1+0xdec], R9 ;  /* 0x000dec0901007387 */ /* 0x000fe20000100800 */
[----:B------:R-:W-:-:S05]  /*2d8a0*/  IADD3 R29, P1, R29, R21, RZ ;  /* 0x000000151d1d7210 */ /* 0x000fca0007f3e0ff */
[----:B------:R1:W-:Y:S04]  /*2d8b0*/  STL [R1+0xe30], R29 ;  /* 0x000e301d01007387 */ /* 0x0003e80000100800 */
[----:B-1----:R-:W2:Y:S01]  /*2d8c0*/  LDL.LU R29, [R1+0xfd0] ;  /* 0x000fd000011d7983 */ /* 0x002ea20000300800 */
[----:B------:R-:W-:Y:S02]  /*2d8d0*/  STL [R1+0xdf4], R6 ;  /* 0x000df40601007387 */ /* 0x000fe40000100800 */
[----:B------:R1:W-:Y:S01]  /*2d8e0*/  STL [R1+0xdfc], R20 ;  /* 0x000dfc1401007387 */ /* 0x0003e20000100800 */
[----:B------:R-:W-:Y:S01]  /*2d8f0*/  IADD3 R18, P2, R18, R21, RZ ;  /* 0x0000001512127210 */ /* 0x000fe20007f5e0ff */
[----:B-1----:R-:W4:Y:S04]  /*2d900*/  LDL.LU R20, [R1+0xfcc] ;  /* 0x000fcc0001147983 */ /* 0x002f280000300800 */
[----:B------:R1:W-:Y:S02]  /*2d910*/  STL [R1+0xe38], R18 ;  /* 0x000e381201007387 */ /* 0x0003e40000100800 */
[----:B-1----:R-:W4:Y:S01]  /*2d920*/  LDL.LU R18, [R1+0xfc8] ;  /* 0x000fc80001127983 */ /* 0x002f220000300800 */
[----:B------:R-:W-:-:S02]  /*2d930*/  IMAD.X R27, R27, 0x1, R10, P3 ;  /* 0x000000011b1b7824 */ /* 0x000fc400018e060a */
[--C-:B------:R-:W-:Y:S01]  /*2d940*/  IMAD.X R25, R25, 0x1, R10.reuse, P4 ;  /* 0x0000000119197824 */ /* 0x100fe200020e060a */
[----:B------:R-:W-:Y:S02]  /*2d950*/  IADD3 R7, P3, R7, R21, RZ ;  /* 0x0000001507077210 */ /* 0x000fe40007f7e0ff */
[----:B------:R1:W-:Y:S01]  /*2d960*/  STL [R1+0xe04], R27 ;  /* 0x000e041b01007387 */ /* 0x0003e20000100800 */
[----:B------:R-:W-:-:S03]  /*2d970*/  IMAD.X R24, R24, 0x1, R10, P5 ;  /* 0x0000000118187824 */ /* 0x000fc600028e060a */
[----:B-1----:R-:W4:Y:S01]  /*2d980*/  LDL.LU R27, [R1+0xfc4] ;  /* 0x000fc400011b7983 */ /* 0x002f220000300800 */
[----:B------:R1:W-:Y:S02]  /*2d990*/  STL [R1+0xe0c], R25 ;  /* 0x000e0c1901007387 */ /* 0x0003e40000100800 */
[----:B------:R-:W-:Y:S01]  /*2d9a0*/  IMAD.X R19, R19, 0x1, R10, P6 ;  /* 0x0000000113137824 */ /* 0x000fe200030e060a */
[----:B-1----:R-:W4:Y:S01]  /*2d9b0*/  LDL.LU R25, [R1+0xfc0] ;  /* 0x000fc00001197983 */ /* 0x002f220000300800 */
[----:B------:R-:W-:Y:S01]  /*2d9c0*/  STL [R1+0xe40], R7 ;  /* 0x000e400701007387 */ /* 0x000fe20000100800 */
[----:B---3--:R-:W-:-:S05]  /*2d9d0*/  IADD3 R13, P4, R13, R21, RZ ;  /* 0x000000150d0d7210 */ /* 0x008fca0007f9e0ff */
[----:B------:R1:W-:Y:S04]  /*2d9e0*/  STL [R1+0xe48], R13 ;  /* 0x000e480d01007387 */ /* 0x0003e80000100800 */
[----:B-1----:R-:W3:Y:S01]  /*2d9f0*/  LDL.LU R13, [R1+0xfbc] ;  /* 0x000fbc00010d7983 */ /* 0x002ee20000300800 */
[----:B------:R1:W-:Y:S03]  /*2da00*/  STL [R1+0xe14], R24 ;  /* 0x000e141801007387 */ /* 0x0003e60000100800 */
[----:B-1----:R-:W3:Y:S01]  /*2da10*/  LDL.LU R24, [R1+0xfb8] ;  /* 0x000fb80001187983 */ /* 0x002ee20000300800 */
[----:B--2---:R-:W-:-:S05]  /*2da20*/  IADD3 R29, P5, R29, R21, RZ ;  /* 0x000000151d1d7210 */ /* 0x004fca0007fbe0ff */
[----:B------:R1:W-:Y:S04]  /*2da30*/  STL [R1+0xe50], R29 ;  /* 0x000e501d01007387 */ /* 0x0003e80000100800 */
[----:B-1----:R-:W2:Y:S01]  /*2da40*/  LDL.LU R29, [R1+0xfb4] ;  /* 0x000fb400011d7983 */ /* 0x002ea20000300800 */
[----:B------:R1:W-:Y:S01]  /*2da50*/  STL [R1+0xe1c], R19 ;  /* 0x000e1c1301007387 */ /* 0x0003e20000100800 */
[----:B----4-:R-:W-:Y:S02]  /*2da60*/  IADD3 R18, P6, R18, R21, RZ ;  /* 0x0000001512127210 */ /* 0x010fe40007fde0ff */
[----:B-1----:R-:W4:Y:S04]  /*2da70*/  LDL.LU R19, [R1+0xfb0] ;  /* 0x000fb00001137983 */ /* 0x002f280000300800 */
[----:B------:R1:W-:Y:S04]  /*2da80*/  STL [R1+0xe58], R18 ;  /* 0x000e581201007387 */ /* 0x0003e80000100800 */
        /* <DEDUP_REMOVED lines=26> */
[-C--:B------:R-:W-:Y:S01]  /*2dc30*/  IADD3 R5, P4, R5, R21.reuse, RZ ;  /* 0x0000001505057210 */ /* 0x080fe20007f9e0ff */
[--C-:B------:R-:W-:Y:S01]  /*2dc40*/  IMAD.X R22, R22, 0x1, R10.reuse, P6 ;  /* 0x0000000116167824 */ /* 0x100fe200030e060a */
[----:B------:R1:W-:Y:S04]  /*2dc50*/  STL [R1+0xe44], R14 ;  /* 0x000e440e01007387 */ /* 0x0003e80000100800 */
        /* <DEDUP_REMOVED lines=17> */
[----:B-1----:R-:W2:Y:S01]  /*2dd70*/  LDL.LU R18, [R1+0xf74] ;  /* 0x000f740001127983 */ /* 0x002ea20000300800 */
[----:B------:R-:W-:-:S02]  /*2dd80*/  IMAD.X R27, R27, 0x1, R10, P1 ;  /* 0x000000011b1b7824 */ /* 0x000fc400008e060a */
[----:B------:R-:W-:-:S03]  /*2dd90*/  IMAD.X R25, R25, 0x1, R10, P2 ;  /* 0x0000000119197824 */ /* 0x000fc600010e060a */
[----:B------:R1:W-:Y:S01]  /*2dda0*/  STL [R1+0xe64], R27 ;  /* 0x000e641b01007387 */ /* 0x0003e20000100800 */
[----:B------:R-:W-:Y:S01]  /*2ddb0*/  IADD3 R26, P1, R26, R21, RZ ;  /* 0x000000151a1a7210 */ /* 0x000fe20007f3e0ff */
[----:B-1----:R-:W-:-:S04]  /*2ddc0*/  IMAD.MOV.U32 R27, RZ, RZ, c[0x0][0x188] ;  /* 0x00006200ff1b7624 */ /* 0x002fc800078e00ff */
[----:B------:R-:W-:Y:S01]  /*2ddd0*/  STL [R1+0xea0], R26 ;  /* 0x000ea01a01007387 */ /* 0x000fe20000100800 */
[--C-:B------:R-:W-:Y:S02]  /*2dde0*/  IMAD.X R24, R24, 0x1, R10.reuse, P3 ;  /* 0x0000000118187824 */ /* 0x100fe400018e060a */
[----:B------:R-:W-:Y:S02]  /*2ddf0*/  IMAD.SHL.U32 R2, R27, 0x20, RZ ;  /* 0x000000201b027824 */ /* 0x000fe400078e00ff */
[--C-:B------:R-:W-:Y:S02]  /*2de00*/  IMAD.X R19, R19, 0x1, R10.reuse, P4 ;  /* 0x0000000113137824 */ /* 0x100fe400020e060a */
[--C-:B------:R-:W-:Y:S02]  /*2de10*/  IMAD.X R17, R17, 0x1, R10.reuse, P5 ;  /* 0x0000000111117824 */ /* 0x100fe400028e060a */
[--C-:B------:R-:W-:Y:S02]  /*2de20*/  IMAD.X R16, R16, 0x1, R10.reuse, P6 ;  /* 0x0000000110107824 */ /* 0x100fe400030e060a */
[----:B------:R-:W-:-:S02]  /*2de30*/  IMAD.X R15, R15, 0x1, R10, P0 ;  /* 0x000000010f0f7824 */ /* 0x000fc400000e060a */
[----:B------:R-:W-:Y:S01]  /*2de40*/  IMAD.X R12, R12, 0x1, R10, P1 ;  /* 0x000000010c0c7824 */ /* 0x000fe200008e060a */
[----:B------:R-:W-:Y:S02]  /*2de50*/  IADD3 R28, R28, -0x20, RZ ;  /* 0xffffffe01c1c7810 */ /* 0x000fe40007ffe0ff */
[----:B---3--:R-:W-:-:S05]  /*2de60*/  IADD3 R22, P2, R22, R21, RZ ;  /* 0x0000001516167210 */ /* 0x008fca0007f5e0ff */
[----:B------:R1:W-:Y:S01]  /*2de70*/  STL [R1+0xea8], R22 ;  /* 0x000ea81601007387 */ /* 0x0003e20000100800 */
[----:B------:R3:W-:Y:S02]  /*2de80*/  STL [R1+0xe6c], R25 ;  /* 0x000e6c1901007387 */ /* 0x0007e40000100800 */
[----:B------:R3:W-:Y:S02]  /*2de90*/  STL [R1+0xe74], R24 ;  /* 0x000e741801007387 */ /* 0x0007e40000100800 */
[----:B-1----:R-:W-:-:S05]  /*2dea0*/  IMAD.MOV.U32 R22, RZ, RZ, 0x1f ;  /* 0x0000001fff167424 */ /* 0x002fca00078e00ff */
[----:B------:R-:W-:Y:S01]  /*2deb0*/  IADD3 R22, R22, c[0x0][0x180], RZ ;  /* 0x0000600016167a10 */ /* 0x000fe20007ffe0ff */
[----:B------:R-:W-:-:S03]  /*2dec0*/  IMAD.X R14, R14, 0x1, R10, P2 ;  /* 0x000000010e0e7824 */ /* 0x000fc600010e060a */
[----:B------:R-:W-:-:S04]  /*2ded0*/  SHF.R.S32.HI R0, RZ, 0x1f, R22 ;  /* 0x0000001fff007819 */ /* 0x000fc80000011416 */
[----:B------:R-:W-:-:S04]  /*2dee0*/  LEA.HI R0, R0, R22, RZ, 0x5 ;  /* 0x0000001600007211 */ /* 0x000fc800078f28ff */
[----:B------:R-:W-:Y:S02]  /*2def0*/  SHF.R.S32.HI R0, RZ, 0x5, R0 ;  /* 0x00000005ff007819 */ /* 0x000fe40000011400 */
[----:B----4-:R-:W-:-:S05]  /*2df00*/  IADD3 R20, P3, R20, R21, RZ ;  /* 0x0000001514147210 */ /* 0x010fca0007f7e0ff */
[----:B------:R3:W-:Y:S01]  /*2df10*/  STL [R1+0xeb0], R20 ;  /* 0x000eb01401007387 */ /* 0x0007e20000100800 */
[----:B------:R3:W-:Y:S01]  /*2df20*/  STL [R1+0xe7c], R19 ;  /* 0x000e7c1301007387 */ /* 0x0007e20000100800 */
[----:B--2---:R-:W-:Y:S01]  /*2df30*/  LEA R18, P4, R2, R18, 0x2 ;  /* 0x0000001202127211 */ /* 0x004fe200078810ff */
[----:B------:R-:W-:-:S04]  /*2df40*/  IMAD.X R13, R13, 0x1, R10, P3 ;  /* 0x000000010d0d7824 */ /* 0x000fc800018e060a */
[----:B------:R3:W-:Y:S01]  /*2df50*/  STL [R1+0x750], R18 ;  /* 0x0007501201007387 */ /* 0x0007e20000100800 */
[----:B------:R3:W-:Y:S02]  /*2df60*/  STL [R1+0xe84], R17 ;  /* 0x000e841101007387 */ /* 0x0007e40000100800 */
[----:B------:R3:W-:Y:S02]  /*2df70*/  STL [R1+0xe8c], R16 ;  /* 0x000e8c1001007387 */ /* 0x0007e40000100800 */
[----:B------:R3:W-:Y:S01]  /*2df80*/  STL [R1+0xe94], R15 ;  /* 0x000e940f01007387 */ /* 0x0007e20000100800 */
[----:B------:R3:W-:Y:S01]  /*2df90*/  STL [R1+0xe9c], R12 ;  /* 0x000e9c0c01007387 */ /* 0x0007e20000100800 */
[----:B------:R3:W-:Y:S02]  /*2dfa0*/  STL [R1+0xeac], R13 ;  /* 0x000eac0d01007387 */ /* 0x0007e40000100800 */
[----:B------:R3:W-:Y:S01]  /*2dfb0*/  STL [R1+0xea4], R14 ;  /* 0x000ea40e01007387 */ /* 0x0007e20000100800 */
[----:B------:R-:W-:Y:S01]  /*2dfc0*/  ISETP.NE.U32.AND P5, PT, R0, R23, PT ;  /* 0x000000170000720c */ /* 0x000fe20003fa5070 */
[----:B------:R-:W-:-:S04]  /*2dfd0*/  SHF.R.S32.HI R0, RZ, 0x1f, R2 ;  /* 0x0000001fff007819 */ /* 0x000fc80000011402 */
[----:B------:R-:W-:-:S05]  /*2dfe0*/  SHF.L.U64.HI R0, R2, 0x2, R0 ;  /* 0x0000000202007819 */ /* 0x000fca0000010200 */
[----:B------:R-:W-:-:S03]  /*2dff0*/  IMAD.X R29, R29, 0x1, R0, P4 ;  /* 0x000000011d1d7824 */ /* 0x000fc600020e0600 */
[----:B---3--:R-:W-:Y:S01]  /*2e000*/  @!P5 CALL.REL.NOINC `(.L_x_1) ;  /* 0x000000100000d944 */ /* 0x008fe20003c00000 */
[----:B------:R-:W-:Y:S05]  /*2e010*/  BRA `(.L_x_2) ;  /* 0xfffdf4b000007947 */ /* 0x000fea000383ffff */
.L_x_1:
[----:B-1----:R-:W2:Y:S01]  /*2e020*/  LDL.LU R0, [R1+0xf58] ;  /* 0x000f580001007983 */ /* 0x002ea20000300800 */
[----:B------:R-:W-:-:S04]  /*2e030*/  DEPBAR.LE SB0, 0x0 ;  /* 0x000080000000791a */ /* 0x000fc80000000000 */
[----:B------:R-:W3:Y:S04]  /*2e040*/  LDL.LU R4, [R1+0xf5c] ;  /* 0x000f5c0001047983 */ /* 0x000ee80000300800 */
[----:B------:R-:W1:Y:S02]  /*2e050*/  S2R R20, SR_TID.X ;  /* 0x0000000000147919 */ /* 0x000e640000002100 */
[C---:B-1----:R-:W-:Y:S02]  /*2e060*/  IMAD.SHL.U32 R2, R20.reuse, 0x4, RZ ;  /* 0x0000000414027824 */ /* 0x042fe400078e00ff */
[----:B------:R-:W-:-:S05]  /*2e070*/  IMAD.SHL.U32 R3, R20, 0x1000, RZ ;  /* 0x0000100014037824 */ /* 0x000fca00078e00ff */
[----:B------:R-:W-:Y:S01]  /*2e080*/  LOP3.LUT R3, R3, 0x18000, RZ, 0xc0, !PT ;  /* 0x0001800003037812 */ /* 0x000fe200078ec0ff */
[----:B------:R-:W-:Y:S01]  /*2e090*/  BAR.SYNC.DEFER_BLOCKING 0x0 ;  /* 0x0000000000007b1d */ /* 0x000fe20000010000 */
[----:B--2---:R-:W-:-:S04]  /*2e0a0*/  LOP3.LUT R0, R0, 0x60, RZ, 0xc0, !PT ;  /* 0x0000006000007812 */ /* 0x004fc800078ec0ff */
[----:B------:R-:W-:Y:S01]  /*2e0b0*/  LOP3.LUT R0, R0, 0x70, R2, 0x78, !PT ;  /* 0x0000007000007812 */ /* 0x000fe200078e7802 */
[----:B------:R-:W-:-:S05]  /*2e0c0*/  IMAD.SHL.U32 R2, R20, 0x100, RZ ;  /* 0x0000010014027824 */ /* 0x000fca00078e00ff */
[----:B------:R-:W-:-:S04]  /*2e0d0*/  LOP3.LUT R2, R2, 0x6000, RZ, 0xc0, !PT ;  /* 0x0000600002027812 */ /* 0x000fc800078ec0ff */
[----:B------:R-:W-:Y:S02]  /*2e0e0*/  IADD3 R2, R0, R3, R2 ;  /* 0x0000000300027210 */ /* 0x000fe40007ffe002 */
[----:B---3--:R-:W-:Y:S02]  /*2e0f0*/  LOP3.LUT R0, R4, 0x300, RZ, 0xc0, !PT ;  /* 0x0000030004007812 */ /* 0x008fe400078ec0ff */
[----:B------:R-:W2:Y:S03]  /*2e100*/  LDL.LU R4, [R1+0x760] ;  /* 0x0007600001047983 */ /* 0x000ea60000300800 */
[----:B------:R-:W-:Y:S01]  /*2e110*/  IMAD.IADD R0, R2, 0x1, R0 ;  /* 0x0000000102007824 */ /* 0x000fe200078e0200 */
[----:B------:R-:W2:Y:S04]  /*2e120*/  LDL.LU R5, [R1+0x764] ;  /* 0x0007640001057983 */ /* 0x000ea80000300800 */
[----:B------:R-:W2:Y:S04]  /*2e130*/  LDL.LU R6, [R1+0x720] ;  /* 0x0007200001067983 */ /* 0x000ea80000300800 */
[----:B------:R-:W2:Y:S04]  /*2e140*/  LDL.LU R7, [R1+0x724] ;  /* 0x0007240001077983 */ /* 0x000ea80000300800 */
[----:B------:R-:W3:Y:S04]  /*2e150*/  LDL.LU R8, [R1+0x768] ;  /* 0x0007680001087983 */ /* 0x000ee80000300800 */
[----:B------:R-:W3:Y:S04]  /*2e160*/  LDL.LU R9, [R1+0x76c] ;  /* 0x00076c0001097983 */ /* 0x000ee80000300800 */
[----:B------:R-:W3:Y:S04]  /*2e170*/  LDL.LU R10, [R1+0x728] ;  /* 0x00072800010a7983 */ /* 0x000ee80000300800 */
[----:B------:R-:W3:Y:S04]  /*2e180*/  LDL.LU R11, [R1+0x72c] ;  /* 0x00072c00010b7983 */ /* 0x000ee80000300800 */
[----:B--2---:R1:W-:Y:S04]  /*2e190*/  STS.128 [R0], R4 ;  /* 0x0000000400007388 */ /* 0x0043e80000000c00 */
[----:B-1----:R-:W2:Y:S04]  /*2e1a0*/  LDL.LU R4, [R1+0x440] ;  /* 0x0004400001047983 */ /* 0x002ea80000300800 */
[----:B------:R-:W2:Y:S04]  /*2e1b0*/  LDL.LU R5, [R1+0x444] ;  /* 0x0004440001057983 */ /* 0x000ea80000300800 */
[----:B------:R-:W2:Y:S04]  /*2e1c0*/  LDL.LU R6, [R1+0x460] ;  /* 0x0004600001067983 */ /* 0x000ea80000300800 */
[----:B------:R-:W2:Y:S04]  /*2e1d0*/  LDL.LU R7, [R1+0x464] ;  /* 0x0004640001077983 */ /* 0x000ea80000300800 */
[----:B--2---:R1:W-:Y:S04]  /*2e1e0*/  STS.128 [R0+0x400], R4 ;  /* 0x0004000400007388 */ /* 0x0043e80000000c00 */
[----:B-1----:R-:W2:Y:S04]  /*2e1f0*/  LDL.LU R4, [R1+0x448] ;  /* 0x0004480001047983 */ /* 0x002ea80000300800 */
[----:B------:R-:W2:Y:S04]  /*2e200*/  LDL.LU R5, [R1+0x44c] ;  /* 0x00044c0001057983 */ /* 0x000ea80000300800 */
[----:B------:R-:W2:Y:S04]  /*2e210*/  LDL.LU R6, [R1+0x468] ;  /* 0x0004680001067983 */ /* 0x000ea80000300800 */
[----:B------:R-:W2:Y:S04]  /*2e220*/  LDL.LU R7, [R1+0x46c] ;  /* 0x00046c0001077983 */ /* 0x000ea80000300800 */
[----:B---3--:R1:W-:Y:S04]  /*2e230*/  STS.128 [R0+0x80], R8 ;  /* 0x0000800800007388 */ /* 0x0083e80000000c00 */
[----:B-1----:R-:W3:Y:S04]  /*2e240*/  LDL.LU R8, [R1+0x390] ;  /* 0x0003900001087983 */ /* 0x002ee80000300800 */
[----:B------:R-:W3:Y:S04]  /*2e250*/  LDL.LU R9, [R1+0x394] ;  /* 0x0003940001097983 */ /* 0x000ee80000300800 */
[----:B------:R-:W3:Y:S04]  /*2e260*/  LDL.LU R10, [R1+0x3a0] ;  /* 0x0003a000010a7983 */ /* 0x000ee80000300800 */
[----:B------:R-:W3:Y:S04]  /*2e270*/  LDL.LU R11, [R1+0x3a4] ;  /* 0x0003a400010b7983 */ /* 0x000ee80000300800 */
[----:B--2---:R1:W-:Y:S04]  /*2e280*/  STS.128 [R0+0x480], R4 ;  /* 0x0004800400007388 */ /* 0x0043e80000000c00 */
        /* <DEDUP_REMOVED lines=9> */
[----:B------:R-:W4:Y:S04]  /*2e320*/  LDL.LU R16, [R1+0x308] ;  /* 0x0003080001107983 */ /* 0x000f280000300800 */
[----:B------:R-:W4:Y:S04]  /*2e330*/  LDL.LU R17, [R1+0x30c] ;  /* 0x00030c0001117983 */ /* 0x000f280000300800 */
[----:B------:R-:W4:Y:S04]  /*2e340*/  LDL.LU R18, [R1+0x318] ;  /* 0x0003180001127983 */ /* 0x000f280000300800 */
[----:B------:R-:W4:Y:S04]  /*2e350*/  LDL.LU R19, [R1+0x31c] ;  /* 0x00031c0001137983 */ /* 0x000f280000300800 */
[----:B------:R-:W4:Y:S04]  /*2e360*/  LDL.LU R12, [R1+0x280] ;  /* 0x00028000010c7983 */ /* 0x000f280000300800 */
[----:B------:R-:W4:Y:S04]  /*2e370*/  LDL.LU R13, [R1+0x284] ;  /* 0x00028400010d7983 */ /* 0x000f280000300800 */
[----:B------:R-:W4:Y:S04]  /*2e380*/  LDL.LU R14, [R1+0x2a0] ;  /* 0x0002a000010e7983 */ /* 0x000f280000300800 */
[----:B---3--:R1:W-:Y:S04]  /*2e390*/  STS.128 [R0+0x800], R8 ;  /* 0x0008000800007388 */ /* 0x0083e80000000c00 */
[----:B------:R-:W3:Y:S04]  /*2e3a0*/  LDL.LU R15, [R1+0x2a4] ;  /* 0x0002a400010f7983 */ /* 0x000ee80000300800 */
        /* <DEDUP_REMOVED lines=8> */
[----:B------:R-:W2:Y:S01]  /*2e430*/  LDL.LU R7, [R1+0x264] ;  /* 0x0002640001077983 */ /* 0x000ea20000300800 */
[C---:B------:R-:W-:Y:S01]  /*2e440*/  IMAD.SHL.U32 R2, R20.reuse, 0x4000, RZ ;  /* 0x0000400014027824 */ /* 0x040fe200078e00ff */
[----:B------:R-:W-:-:S02]  /*2e450*/  LOP3.LUT R3, R20, 0x1ff, RZ, 0xc0, !PT ;  /* 0x000001ff14037812 */ /* 0x000fc400078ec0ff */
[----:B------:R-:W2:Y:S04]  /*2e460*/  LDL.LU R20, [R1+0x1b8] ;  /* 0x0001b80001147983 */ /* 0x000ea80000300800 */
[----:B------:R-:W2:Y:S04]  /*2e470*/  LDL.LU R21, [R1+0x1bc] ;  /* 0x0001bc0001157983 */ /* 0x000ea80000300800 */
[----:B------:R-:W2:Y:S04]  /*2e480*/  LDL.LU R22, [R1+0x268] ;  /* 0x0002680001167983 */ /* 0x000ea80000300800 */
[----:B----4-:R1:W-:Y:S04]  /*2e490*/  STS.128 [R0+0xc80], R16 ;  /* 0x000c801000007388 */ /* 0x0103e80000000c00 */
[----:B------:R-:W4:Y:S04]  /*2e4a0*/  LDL.LU R23, [R1+0x26c] ;  /* 0x00026c0001177983 */ /* 0x000f280000300800 */
[----:B---3--:R3:W-:Y:S04]  /*2e4b0*/  STS.128 [R0+0x1000], R12 ;  /* 0x0010000c00007388 */ /* 0x0087e80000000c00 */
[----:B-1----:R-:W4:Y:S04]  /*2e4c0*/  LDL.LU R16, [R1+0x180] ;  /* 0x0001800001107983 */ /* 0x002f280000300800 */
[----:B------:R-:W4:Y:S04]  /*2e4d0*/  LDL.LU R17, [R1+0x184] ;  /* 0x0001840001117983 */ /* 0x000f280000300800 */
[----:B------:R-:W4:Y:S04]  /*2e4e0*/  LDL.LU R18, [R1+0x190] ;  /* 0x0001900001127983 */ /* 0x000f280000300800 */
[----:B------:R-:W4:Y:S04]  /*2e4f0*/  LDL.LU R19, [R1+0x194] ;  /* 0x0001940001137983 */ /* 0x000f280000300800 */
[----:B---3--:R-:W3:Y:S04]  /*2e500*/  LDL.LU R12, [R1+0x188] ;  /* 0x00018800010c7983 */ /* 0x008ee80000300800 */
[----:B------:R-:W3:Y:S04]  /*2e510*/  LDL.LU R13, [R1+0x18c] ;  /* 0x00018c00010d7983 */ /* 0x000ee80000300800 */
[----:B------:R-:W3:Y:S04]  /*2e520*/  LDL.LU R14, [R1+0x198] ;  /* 0x00019800010e7983 */ /* 0x000ee80000300800 */
[----:B------:R1:W-:Y:S04]  /*2e530*/  STS.128 [R0+0x1080], R8 ;  /* 0x0010800800007388 */ /* 0x0003e80000000c00 */
        /* <DEDUP_REMOVED lines=10> */
[----:B----4-:R-:W-:Y:S04]  /*2e5e0*/  STS.128 [R0+0x1480], R20 ;  /* 0x0014801400007388 */ /* 0x010fe80000000c00 */
[----:B------:R-:W-:Y:S01]  /*2e5f0*/  STS.128 [R0+0x1800], R16 ;  /* 0x0018001000007388 */ /* 0x000fe20000000c00 */
[----:B------:R-:W-:-:S03]  /*2e600*/  LOP3.LUT R2, R2, 0x18000, RZ, 0xc0, !PT ;  /* 0x0001800002027812 */ /* 0x000fc600078ec0ff */
[----:B---3--:R-:W-:Y:S02]  /*2e610*/  STS.128 [R0+0x1880], R12 ;  /* 0x0018800c00007388 */ /* 0x008fe40000000c00 */
[----:B------:R-:W-:Y:S02]  /*2e620*/  IMAD R24, R3, 0x10, R2 ;  /* 0x0000001003187824 */ /* 0x000fe400078e0202 */
[----:B------:R-:W-:Y:S03]  /*2e630*/  STS.128 [R0+0x1c00], R8 ;  /* 0x001c000800007388 */ /* 0x000fe60000000c00 */
[C---:B-----5:R-:W-:Y:S02]  /*2e640*/  LOP3.LUT R29, R24.reuse, 0x20, RZ, 0x3c, !PT ;  /* 0x00000020181d7812 */ /* 0x060fe400078e3cff */
[C---:B------:R-:W-:Y:S02]  /*2e650*/  LOP3.LUT R3, R24.reuse, 0x40, RZ, 0x3c, !PT ;  /* 0x0000004018037812 */ /* 0x040fe400078e3cff */
[----:B------:R-:W-:Y:S01]  /*2e660*/  LOP3.LUT R2, R24, 0x60, RZ, 0x3c, !PT ;  /* 0x0000006018027812 */ /* 0x000fe200078e3cff */
[----:B--2---:R1:W-:Y:S04]  /*2e670*/  STS.128 [R0+0x1c80], R4 ;  /* 0x001c800400007388 */ /* 0x0043e80000000c00 */
[----:B------:R-:W-:Y:S06]  /*2e680*/  BAR.SYNC.DEFER_BLOCKING 0x0 ;  /* 0x0000000000007b1d */ /* 0x000fec0000010000 */
[----:B-1----:R-:W2:Y:S04]  /*2e690*/  LDL.LU R4, [R1+0x8a0] ;  /* 0x0008a00001047983 */ /* 0x002ea80000300800 */
[----:B------:R-:W2:Y:S04]  /*2e6a0*/  LDL.LU R5, [R1+0x8a4] ;  /* 0x0008a40001057983 */ /* 0x000ea80000300800 */
[----:B------:R-:W2:Y:S04]  /*2e6b0*/  LDL.LU R6, [R1+0x8c0] ;  /* 0x0008c00001067983 */ /* 0x000ea80000300800 */
[----:B------:R-:W2:Y:S04]  /*2e6c0*/  LDL.LU R7, [R1+0x8c4] ;  /* 0x0008c40001077983 */ /* 0x000ea80000300800 */
[----:B------:R-:W1:Y:S04]  /*2e6d0*/  LDS.128 R8, [R24] ;  /* 0x0000000018087984 */ /* 0x000e680000000c00 */
[----:B------:R-:W3:Y:S04]  /*2e6e0*/  LDS.128 R16, [R24+0x2000] ;  /* 0x0020000018107984 */ /* 0x000ee80000000c00 */
[----:B------:R-:W4:Y:S04]  /*2e6f0*/  LDS.128 R12, [R24+0x4000] ;  /* 0x00400000180c7984 */ /* 0x000f280000000c00 */
[----:B-1----:R-:W-:Y:S04]  /*2e700*/  STL.64 [R1+0x30], R8 ;  /* 0x0000300801007387 */ /* 0x002fe80000100a00 */
[----:B------:R-:W-:Y:S04]  /*2e710*/  STL.64 [R1+0x38], R10 ;  /* 0x0000380a01007387 */ /* 0x000fe80000100a00 */
[----:B------:R-:W1:Y:S04]  /*2e720*/  LDS.128 R8, [R24+0x6000] ;  /* 0x0060000018087984 */ /* 0x000e680000000c00 */
[----:B---3--:R-:W-:Y:S04]  /*2e730*/  STL.64 [R1+0x80], R16 ;  /* 0x0000801001007387 */ /* 0x008fe80000100a00 */
[----:B------:R-:W-:Y:S04]  /*2e740*/  STL.64 [R1+0x88], R18 ;  /* 0x0000881201007387 */ /* 0x000fe80000100a00 */
[----:B------:R-:W3:Y:S04]  /*2e750*/  LDS.128 R16, [R29] ;  /* 0x000000001d107984 */ /* 0x000ee80000000c00 */
[----:B----4-:R-:W-:Y:S04]  /*2e760*/  STL.64 [R1+0x100], R12 ;  /* 0x0001000c01007387 */ /* 0x010fe80000100a00 */
[----:B------:R-:W-:Y:S04]  /*2e770*/  STL.64 [R1+0x108], R14 ;  /* 0x0001080e01007387 */ /* 0x000fe80000100a00 */
[----:B------:R-:W4:Y:S04]  /*2e780*/  LDS.128 R12, [R29+0x2000] ;  /* 0x002000001d0c7984 */ /* 0x000f280000000c00 */
[----:B-1----:R-:W-:Y:S04]  /*2e790*/  STL.64 [R1+0x140], R8 ;  /* 0x0001400801007387 */ /* 0x002fe80000100a00 */
[----:B------:R-:W-:Y:S04]  /*2e7a0*/  STL.64 [R1+0x148], R10 ;  /* 0x0001480a01007387 */ /* 0x000fe80000100a00 */
[----:B------:R-:W1:Y:S04]  /*2e7b0*/  LDS.128 R8, [R29+0x4000] ;  /* 0x004000001d087984 */ /* 0x000e680000000c00 */
[----:B---3--:R-:W-:Y:S04]  /*2e7c0*/  STL.64 [R1+0x40], R16 ;  /* 0x0000401001007387 */ /* 0x008fe80000100a00 */
[----:B------:R-:W-:Y:S04]  /*2e7d0*/  STL.64 [R1+0x48], R18 ;  /* 0x0000481201007387 */ /* 0x000fe80000100a00 */
[----:B------:R-:W3:Y:S04]  /*2e7e0*/  LDS.128 R16, [R29+0x6000] ;  /* 0x006000001d107984 */ /* 0x000ee80000000c00 */
[----:B----4-:R-:W-:Y:S04]  /*2e7f0*/  STL.64 [R1+0x90], R12 ;  /* 0x0000900c01007387 */ /* 0x010fe80000100a00 */
[----:B------:R-:W-:Y:S04]  /*2e800*/  STL.64 [R1+0x98], R14 ;  /* 0x0000980e01007387 */ /* 0x000fe80000100a00 */
[----:B------:R-:W4:Y:S04]  /*2e810*/  LDS.128 R12, [R3] ;  /* 0x00000000030c7984 */ /* 0x000f280000000c00 */
        /* <DEDUP_REMOVED lines=8> */
[----:B------:R-:W4:Y:S04]  /*2e8a0*/  LDS.128 R12, [R3+0x6000] ;  /* 0x00600000030c7984 */ /* 0x000f280000000c00 */
[----:B-1----:R-:W-:Y:S04]  /*2e8b0*/  STL.64 [R1+0xa0], R8 ;  /* 0x0000a00801007387 */ /* 0x002fe80000100a00 */
[----:B------:R-:W-:Y:S04]  /*2e8c0*/  STL.64 [R1+0xa8], R10 ;  /* 0x0000a80a01007387 */ /* 0x000fe80000100a00 */
[----:B------:R-:W1:Y:S04]  /*2e8d0*/  LDS.128 R8, [R2] ;  /* 0x0000000002087984 */ /* 0x000e680000000c00 */
        /* <DEDUP_REMOVED lines=8> */
[----:B------:R-:W1:Y:S04]  /*2e960*/  LDS.128 R8, [R2+0x6000] ;  /* 0x0060000002087984 */ /* 0x000e680000000c00 */
[----:B------:R-:W-:Y:S06]  /*2e970*/  BAR.SYNC.DEFER_BLOCKING 0x0 ;  /* 0x0000000000007b1d */ /* 0x000fec0000010000 */
[----:B---3--:R-:W-:Y:S04]  /*2e980*/  STL.64 [R1+0xb0], R16 ;  /* 0x0000b01001007387 */ /* 0x008fe80000100a00 */
[----:B------:R-:W-:Y:S04]  /*2e990*/  STL.64 [R1+0xb8], R18 ;  /* 0x0000b81201007387 */ /* 0x000fe80000100a00 */
[----:B----4-:R-:W-:Y:S04]  /*2e9a0*/  STL.64 [R1+0x130], R12 ;  /* 0x0001300c01007387 */ /* 0x010fe80000100a00 */
[----:B------:R-:W-:Y:S04]  /*2e9b0*/  STL.64 [R1+0x138], R14 ;  /* 0x0001380e01007387 */ /* 0x000fe80000100a00 */
[----:B-1----:R1:W-:Y:S04]  /*2e9c0*/  STL.64 [R1+0x170], R8 ;  /* 0x0001700801007387 */ /* 0x0023e80000100a00 */
[----:B------:R3:W-:Y:S04]  /*2e9d0*/  STL.64 [R1+0x178], R10 ;  /* 0x0001780a01007387 */ /* 0x0007e80000100a00 */
[----:B-1----:R-:W4:Y:S04]  /*2e9e0*/  LDL.LU R8, [R1+0x8a8] ;  /* 0x0008a80001087983 */ /* 0x002f280000300800 */
[----:B------:R-:W4:Y:S04]  /*2e9f0*/  LDL.LU R9, [R1+0x8ac] ;  /* 0x0008ac0001097983 */ /* 0x000f280000300800 */
[----:B---3--:R-:W4:Y:S04]  /*2ea00*/  LDL.LU R10, [R1+0x8c8] ;  /* 0x0008c800010a7983 */ /* 0x008f280000300800 */
[----:B--2---:R1:W-:Y:S04]  /*2ea10*/  STS.128 [R0], R4 ;  /* 0x0000000400007388 */ /* 0x0043e80000000c00 */
[----:B------:R-:W4:Y:S04]  /*2ea20*/  LDL.LU R11, [R1+0x8cc] ;  /* 0x0008cc00010b7983 */ /* 0x000f280000300800 */
        /* <DEDUP_REMOVED lines=9> */
[----:B----4-:R1:W-:Y:S04]  /*2eac0*/  STS.128 [R0+0x80], R8 ;  /* 0x0000800800007388 */ /* 0x0103e80000000c00 */
        /* <DEDUP_REMOVED lines=57> */
[----:B------:R-:W-:Y:S04]  /*2ee60*/  STS.128 [R0+0x1800], R16 ;  /* 0x0018001000007388 */ /* 0x000fe80000000c00 */
[----:B---3--:R-:W-:Y:S04]  /*2ee70*/  STS.128 [R0+0x1880], R12 ;  /* 0x0018800c00007388 */ /* 0x008fe80000000c00 */
[----:B------:R-:W-:Y:S04]  /*2ee80*/  STS.128 [R0+0x1c00], R8 ;  /* 0x001c000800007388 */ /* 0x000fe80000000c00 */
        /* <DEDUP_REMOVED lines=408> */
[----:B------:R-:W-:Y:S04]  /*30810*/  LDS.128 R24, [R2+0x4000] ;  /* 0x0040000002187984 */ /* 0x000fe80000000c00 */
        /* <DEDUP_REMOVED lines=26> */
[----:B-1----:R-:W-:Y:S04]  /*309c0*/  STL.64 [R1+0x10], R12 ;  /* 0x0000100c01007387 */ /* 0x002fe80000100a00 */
[----:B------:R-:W-:Y:S04]  /*309d0*/  STL.64 [R1+0x18], R14 ;  /* 0x0000180e01007387 */ /* 0x000fe80000100a00 */
[----:B------:R-:W-:Y:S04]  /*309e0*/  STL [R1+0x1134], R27 ;  /* 0x0011341b01007387 */ /* 0x000fe80000100800 */
[----:B---3--:R-:W-:Y:S04]  /*309f0*/  STL.64 [R1], R8 ;  /* 0x0000000801007387 */ /* 0x008fe80000100a00 */
[----:B------:R-:W-:Y:S04]  /*30a00*/  STL.64 [R1+0x8], R10 ;  /* 0x0000080a01007387 */ /* 0x000fe80000100a00 */
[----:B------:R-:W1:Y:S04]  /*30a10*/  LDS.128 R8, [R2+0x6000] ;  /* 0x0060000002087984 */ /* 0x000e680000000c00 */
[----:B------:R-:W-:Y:S06]  /*30a20*/  BAR.SYNC.DEFER_BLOCKING 0x0 ;  /* 0x0000000000007b1d */ /* 0x000fec0000010000 */
[----:B-1----:R1:W-:Y:S04]  /*30a30*/  STL.64 [R1+0x530], R8 ;  /* 0x0005300801007387 */ /* 0x0023e80000100a00 */
[----:B------:R3:W-:Y:S04]  /*30a40*/  STL.64 [R1+0x538], R10 ;  /* 0x0005380a01007387 */ /* 0x0007e80000100a00 */
[----:B--2---:R2:W-:Y:S04]  /*30a50*/  STS.128 [R0], R4 ;  /* 0x0000000400007388 */ /* 0x0045e80000000c00 */
[----:B-1----:R-:W4:Y:S04]  /*30a60*/  LDL.LU R8, [R1+0xb58] ;  /* 0x000b580001087983 */ /* 0x002f280000300800 */
[----:B------:R-:W4:Y:S04]  /*30a70*/  LDL.LU R9, [R1+0xb5c] ;  /* 0x000b5c0001097983 */ /* 0x000f280000300800 */
[----:B---3--:R-:W4:Y:S04]  /*30a80*/  LDL.LU R10, [R1+0xb48] ;  /* 0x000b4800010a7983 */ /* 0x008f280000300800 */
[----:B------:R-:W4:Y:S04]  /*30a90*/  LDL.LU R11, [R1+0xb4c] ;  /* 0x000b4c00010b7983 */ /* 0x000f280000300800 */
[----:B--2---:R-:W2:Y:S04]  /*30aa0*/  LDL.LU R4, [R1+0xaa0] ;  /* 0x000aa00001047983 */ /* 0x004ea80000300800 */
        /* <DEDUP_REMOVED lines=65> */
[----:B------:R-:W1:Y:S04]  /*30ec0*/  S2R R27, SR_TID.X ;  /* 0x00000000001b7919 */ /* 0x000e680000002100 */
[----:B----4-:R-:W-:Y:S04]  /*30ed0*/  STS.128 [R0+0x1480], R20 ;  /* 0x0014801400007388 */ /* 0x010fe80000000c00 */
[----:B------:R-:W-:Y:S04]  /*30ee0*/  STS.128 [R0+0x1800], R16 ;  /* 0x0018001000007388 */ /* 0x000fe80000000c00 */
[----:B---3--:R-:W-:Y:S01]  /*30ef0*/  STS.128 [R0+0x1880], R12 ;  /* 0x0018800c00007388 */ /* 0x008fe20000000c00 */
[C---:B-1----:R-:W-:Y:S01]  /*30f00*/  LOP3.LUT R28, R27.reuse, 0x1ff, RZ, 0xc0, !PT ;  /* 0x000001ff1b1c7812 */ /* 0x042fe200078ec0ff */
[----:B------:R-:W-:-:S05]  /*30f10*/  IMAD.SHL.U32 R27, R27, 0x4000, RZ ;  /* 0x000040001b1b7824 */ /* 0x000fca00078e00ff */
[----:B------:R-:W-:Y:S01]  /*30f20*/  LOP3.LUT R27, R27, 0x18000, RZ, 0xc0, !PT ;  /* 0x000180001b1b7812 */ /* 0x000fe200078ec0ff */
[----:B------:R-:W-:Y:S04]  /*30f30*/  STS.128 [R0+0x1c00], R8 ;  /* 0x001c000800007388 */ /* 0x000fe80000000c00 */
[----:B------:R-:W-:Y:S01]  /*30f40*/  IMAD R27, R28, 0x10, R27 ;  /* 0x000000101c1b7824 */ /* 0x000fe200078e021b */
[----:B--2---:R1:W-:Y:S04]  /*30f50*/  STS.128 [R0+0x1c80], R4 ;  /* 0x001c800400007388 */ /* 0x0043e80000000c00 */
[----:B------:R-:W-:Y:S06]  /*30f60*/  BAR.SYNC.DEFER_BLOCKING 0x0 ;  /* 0x0000000000007b1d */ /* 0x000fec0000010000 */
[----:B-1----:R-:W2:Y:S04]  /*30f70*/  LDL.LU R4, [R1+0xb30] ;  /* 0x000b300001047983 */ /* 0x002ea80000300800 */
[----:B------:R-:W2:Y:S04]  /*30f80*/  LDL.LU R5, [R1+0xb34] ;  /* 0x000b340001057983 */ /* 0x000ea80000300800 */
[----:B------:R-:W2:Y:S04]  /*30f90*/  LDL.LU R6, [R1+0xb20] ;  /* 0x000b200001067983 */ /* 0x000ea80000300800 */
[----:B------:R-:W2:Y:S04]  /*30fa0*/  LDL.LU R7, [R1+0xb24] ;  /* 0x000b240001077983 */ /* 0x000ea80000300800 */
[----:B------:R-:W1:Y:S04]  /*30fb0*/  LDS.128 R8, [R27+0x2000] ;  /* 0x002000001b087984 */ /* 0x000e680000000c00 */
[----:B------:R-:W3:Y:S04]  /*30fc0*/  LDS.128 R12, [R27] ;  /* 0x000000001b0c7984 */ /* 0x000ee80000000c00 */
[----:B------:R-:W-:Y:S04]  /*30fd0*/  LDS.128 R16, [R29] ;  /* 0x000000001d107984 */ /* 0x000fe80000000c00 */
[----:B-1----:R-:W-:Y:S01]  /*30fe0*/  STL [R1+0x564], R9 ;  /* 0x0005640901007387 */ /* 0x002fe20000100800 */
[----:B------:R-:W-:-:S03]  /*30ff0*/  IMAD.MOV.U32 R28, RZ, RZ, R8 ;  /* 0x000000ffff1c7224 */ /* 0x000fc600078e0008 */
[----:B---3--:R-:W-:Y:S04]  /*31000*/  STL.64 [R1+0x510], R12 ;  /* 0x0005100c01007387 */ /* 0x008fe80000100a00 */
[----:B------:R-:W-:Y:S04]  /*31010*/  STL.64 [R1+0x518], R14 ;  /* 0x0005180e01007387 */ /* 0x000fe80000100a00 */
[----:B------:R-:W1:Y:S04]  /*31020*/  LDS.128 R12, [R27+0x4000] ;  /* 0x004000001b0c7984 */ /* 0x000e680000000c00 */
[----:B------:R-:W-:Y:S04]  /*31030*/  STL.64 [R1+0x568], R10 ;  /* 0x0005680a01007387 */ /* 0x000fe80000100a00 */
[----:B------:R-:W3:Y:S04]  /*31040*/  LDS.128 R8, [R27+0x6000] ;  /* 0x006000001b087984 */ /* 0x000ee80000000c00 */
[----:B------:R-:W-:Y:S04]  /*31050*/  STL [R1+0x1130], R28 ;  /* 0x0011301c01007387 */ /* 0x000fe80000100800 */
[----:B-1----:R-:W-:Y:S04]  /*31060*/  STL.64 [R1+0x5a0], R12 ;  /* 0x0005a00c01007387 */ /* 0x002fe80000100a00 */
[----:B------:R-:W-:Y:S04]  /*31070*/  STL.64 [R1+0x5a8], R14 ;  /* 0x0005a80e01007387 */ /* 0x000fe80000100a00 */
[----:B------:R-:W1:Y:S04]  /*31080*/  LDS.128 R12, [R29+0x2000] ;  /* 0x002000001d0c7984 */ /* 0x000e680000000c00 */
[----:B---3--:R-:W-:Y:S04]  /*31090*/  STL.64 [R1+0x600], R8 ;  /* 0x0006000801007387 */ /* 0x008fe80000100a00 */
[----:B------:R-:W-:Y:S04]  /*310a0*/  STL.64 [R1+0x608], R10 ;  /* 0x0006080a01007387 */ /* 0x000fe80000100a00 */
[----:B------:R-:W3:Y:S04]  /*310b0*/  LDS.128 R8, [R29+0x4000] ;  /* 0x004000001d087984 */ /* 0x000ee80000000c00 */
[----:B------:R-:W-:Y:S04]  /*310c0*/  STL.64 [R1+0x520], R16 ;  /* 0x0005201001007387 */ /* 0x000fe80000100a00 */
        /* <DEDUP_REMOVED lines=13> */
[----:B------:R-:W-:Y:S04]  /*311a0*/  LDS.128 R12, [R3+0x6000] ;  /* 0x00600000030c7984 */ /* 0x000fe80000000c00 */
[----:B---3--:R-:W-:Y:S04]  /*311b0*/  STL.64 [R1+0x580], R8 ;  /* 0x0005800801007387 */ /* 0x008fe80000100a00 */
[----:B------:R-:W-:Y:S04]  /*311c0*/  STL.64 [R1+0x588], R10 ;  /* 0x0005880a01007387 */ /* 0x000fe80000100a00 */
[----:B------:R-:W1:Y:S04]  /*311d0*/  LDS.128 R8, [R2] ;  /* 0x0000000002087984 */ /* 0x000e680000000c00 */
[----:B----4-:R-:W-:Y:S04]  /*311e0*/  STL.64 [R1+0x5e0], R16 ;  /* 0x0005e01001007387 */ /* 0x010fe80000100a00 */
[----:B------:R-:W-:Y:S04]  /*311f0*/  STL.64 [R1+0x5e8], R18 ;  /* 0x0005e81201007387 */ /* 0x000fe80000100a00 */
[----:B------:R-:W3:Y:S04]  /*31200*/  LDS.128 R16, [R2+0x2000] ;  /* 0x0020000002107984 */ /* 0x000ee80000000c00 */
[----:B-1----:R-:W-:Y:S01]  /*31210*/  STL [R1+0x554], R9 ;  /* 0x0005540901007387 */ /* 0x002fe20000100800 */
[----:B------:R-:W-:-:S03]  /*31220*/  IMAD.MOV.U32 R28, RZ, RZ, R8 ;  /* 0x000000ffff1c7224 */ /* 0x000fc600078e0008 */
[----:B------:R-:W-:Y:S04]  /*31230*/  STL.64 [R1+0x620], R12 ;  /* 0x0006200c01007387 */ /* 0x000fe80000100a00 */
[----:B------:R-:W-:Y:S04]  /*31240*/  STL.64 [R1+0x628], R14 ;  /* 0x0006280e01007387 */ /* 0x000fe80000100a00 */
[----:B------:R-:W1:Y:S04]  /*31250*/  LDS.128 R12, [R2+0x4000] ;  /* 0x00400000020c7984 */ /* 0x000e680000000c00 */
[----:B------:R-:W-:Y:S04]  /*31260*/  STL.64 [R1+0x558], R10 ;  /* 0x0005580a01007387 */ /* 0x000fe80000100a00 */
[----:B------:R-:W4:Y:S04]  /*31270*/  LDS.128 R8, [R2+0x6000] ;  /* 0x0060000002087984 */ /* 0x000f280000000c00 */
[----:B------:R-:W-:Y:S06]  /*31280*/  BAR.SYNC.DEFER_BLOCKING 0x0 ;  /* 0x0000000000007b1d */ /* 0x000fec0000010000 */
[----:B---3--:R-:W-:Y:S04]  /*31290*/  STL.64 [R1+0x590], R16 ;  /* 0x0005901001007387 */ /* 0x008fe80000100a00 */
[----:B------:R-:W-:Y:S04]  /*312a0*/  STL.64 [R1+0x598], R18 ;  /* 0x0005981201007387 */ /* 0x000fe80000100a00 */
[----:B-1----:R-:W-:Y:S04]  /*312b0*/  STL.64 [R1+0x5f0], R12 ;  /* 0x0005f00c01007387 */ /* 0x002fe80000100a00 */
[----:B------:R-:W-:Y:S04]  /*312c0*/  STL.64 [R1+0x5f8], R14 ;  /* 0x0005f80e01007387 */ /* 0x000fe80000100a00 */
[----:B----4-:R1:W-:Y:S04]  /*312d0*/  STL.64 [R1+0x630], R8 ;  /* 0x0006300801007387 */ /* 0x0103e80000100a00 */
        /* <DEDUP_REMOVED lines=53> */
[----:B-1----:R-:W4:Y:S04]  /*31630*/  LDL.LU R16, [R1+0x880] ;  /* 0x0008800001107983 */ /* 0x002f280000300800 */
        /* <DEDUP_REMOVED lines=8> */
[----:B------:R-:W-:Y:S04]  /*316c0*/  STS.128 [R0+0x1000], R12 ;  /* 0x0010000c00007388 */ /* 0x000fe80000000c00 */
        /* <DEDUP_REMOVED lines=8> */
[----:B------:R-:W2:Y:S04]  /*31750*/  LDL.LU R15, [R1+0x81c] ;  /* 0x00081c00010f7983 */ /* 0x000ea80000300800 */
[----:B----4-:R-:W-:Y:S04]  /*31760*/  STS.128 [R0+0x1480], R20 ;  /* 0x0014801400007388 */ /* 0x010fe80000000c00 */
[----:B---3--:R-:W-:Y:S04]  /*31770*/  STS.128 [R0+0x1800], R16 ;  /* 0x0018001000007388 */ /* 0x008fe80000000c00 */
[----:B------:R-:W-:Y:S04]  /*31780*/  STS.128 [R0+0x1880], R8 ;  /* 0x0018800800007388 */ /* 0x000fe80000000c00 */
[----:B--2---:R1:W-:Y:S04]  /*31790*/  STS.128 [R0+0x1c00], R4 ;  /* 0x001c000400007388 */ /* 0x0043e80000000c00 */
[----:B-1----:R-:W2:Y:S04]  /*317a0*/  LDL.LU R4, [R1+0xbb0] ;  /* 0x000bb00001047983 */ /* 0x002ea80000300800 */
[----:B------:R-:W2:Y:S04]  /*317b0*/  LDL.LU R5, [R1+0xbb4] ;  /* 0x000bb40001057983 */ /* 0x000ea80000300800 */
[----:B------:R-:W2:Y:S04]  /*317c0*/  LDL.LU R6, [R1+0xba0] ;  /* 0x000ba00001067983 */ /* 0x000ea80000300800 */
[----:B------:R-:W2:Y:S04]  /*317d0*/  LDL.LU R7, [R1+0xba4] ;  /* 0x000ba40001077983 */ /* 0x000ea80000300800 */
[----:B------:R-:W-:Y:S04]  /*317e0*/  STS.128 [R0+0x1c80], R12 ;  /* 0x001c800c00007388 */ /* 0x000fe80000000c00 */
[----:B------:R-:W-:Y:S06]  /*317f0*/  BAR.SYNC.DEFER_BLOCKING 0x0 ;  /* 0x0000000000007b1d */ /* 0x000fec0000010000 */
        /* <DEDUP_REMOVED lines=47> */
[----:B--2---:R2:W-:Y:S04]  /*31af0*/  STS.128 [R0], R4 ;  /* 0x0000000400007388 */ /* 0x0045e80000000c00 */
[----:B-1----:R1:W-:Y:S04]  /*31b00*/  STL.64 [R1+0x700], R8 ;  /* 0x0007000801007387 */ /* 0x0023e80000100a00 */
[----:B------:R3:W-:Y:S04]  /*31b10*/  STL.64 [R1+0x708], R10 ;  /* 0x0007080a01007387 */ /* 0x0007e80000100a00 */
[----:B--2---:R-:W2:Y:S04]  /*31b20*/  LDL.LU R4, [R1+0xbb8] ;  /* 0x000bb80001047983 */ /* 0x004ea80000300800 */
[----:B------:R-:W2:Y:S04]  /*31b30*/  LDL.LU R5, [R1+0xbbc] ;  /* 0x000bbc0001057983 */ /* 0x000ea80000300800 */
[----:B------:R-:W2:Y:S04]  /*31b40*/  LDL.LU R6, [R1+0xba8] ;  /* 0x000ba80001067983 */ /* 0x000ea80000300800 */
[----:B------:R-:W2:Y:S04]  /*31b50*/  LDL.LU R7, [R1+0xbac] ;  /* 0x000bac0001077983 */ /* 0x000ea80000300800 */
[----:B-1----:R-:W4:Y:S04]  /*31b60*/  LDL.LU R8, [R1+0xb10] ;  /* 0x000b100001087983 */ /* 0x002f280000300800 */
[----:B------:R-:W4:Y:S04]  /*31b70*/  LDL.LU R9, [R1+0xb14] ;  /* 0x000b140001097983 */ /* 0x000f280000300800 */
[----:B---3--:R-:W4:Y:S04]  /*31b80*/  LDL.LU R10, [R1+0xb00] ;  /* 0x000b0000010a7983 */ /* 0x008f280000300800 */
[----:B------:R-:W4:Y:S04]  /*31b90*/  LDL.LU R11, [R1+0xb04] ;  /* 0x000b0400010b7983 */ /* 0x000f280000300800 */
[----:B--2---:R1:W-:Y:S04]  /*31ba0*/  STS.128 [R0+0x80], R4 ;  /* 0x0000800400007388 */ /* 0x0043e80000000c00 */
[----:B-1----:R-:W2:Y:S04]  /*31bb0*/  LDL.LU R4, [R1+0xb18] ;  /* 0x000b180001047983 */ /* 0x002ea80000300800 */
[----:B------:R-:W2:Y:S04]  /*31bc0*/  LDL.LU R5, [R1+0xb1c] ;  /* 0x000b1c0001057983 */ /* 0x000ea80000300800 */
[----:B------:R-:W2:Y:S04]  /*31bd0*/  LDL.LU R6, [R1+0xb08] ;  /* 0x000b080001067983 */ /* 0x000ea80000300800 */
[----:B------:R-:W2:Y:S04]  /*31be0*/  LDL.LU R7, [R1+0xb0c] ;  /* 0x000b0c0001077983 */ /* 0x000ea80000300800 */
[----:B------:R-:W3:Y:S04]  /*31bf0*/  LDL.LU R27, [R1+0xf60] ;  /* 0x000f6000011b7983 */ /* 0x000ee80000300800 */
[----:B------:R-:W3:Y:S04]  /*31c00*/  LDL R29, [R1+0x754] ;  /* 0x00075400011d7983 */ /* 0x000ee80000100800 */
[----:B--2---:R1:W-:Y:S04]  /*31c10*/  STS.128 [R0+0x480], R4 ;  /* 0x0004800400007388 */ /* 0x0043e80000000c00 */
[----:B-1----:R-:W2:Y:S04]  /*31c20*/  LDL.LU R4, [R1+0xaf0] ;  /* 0x000af00001047983 */ /* 0x002ea80000300800 */
[----:B------:R-:W2:Y:S04]  /*31c30*/  LDL.LU R5, [R1+0xaf4] ;  /* 0x000af40001057983 */ /* 0x000ea80000300800 */
[----:B------:R-:W2:Y:S04]  /*31c40*/  LDL.LU R6, [R1+0xa60] ;  /* 0x000a600001067983 */ /* 0x000ea80000300800 */
[----:B------:R-:W2:Y:S04]  /*31c50*/  LDL.LU R7, [R1+0xa64] ;  /* 0x000a640001077983 */ /* 0x000ea80000300800 */
[----:B----4-:R1:W-:Y:S04]  /*31c60*/  STS.128 [R0+0x400], R8 ;  /* 0x0004000800007388 */ /* 0x0103e80000000c00 */
[----:B-1----:R-:W4:Y:S04]  /*31c70*/  LDL.LU R8, [R1+0xaf8] ;  /* 0x000af80001087983 */ /* 0x002f280000300800 */
[----:B------:R-:W4:Y:S04]  /*31c80*/  LDL.LU R9, [R1+0xafc] ;  /* 0x000afc0001097983 */ /* 0x000f280000300800 */
[----:B------:R-:W4:Y:S04]  /*31c90*/  LDL.LU R10, [R1+0xa68] ;  /* 0x000a6800010a7983 */ /* 0x000f280000300800 */
[----:B------:R-:W4:Y:S04]  /*31ca0*/  LDL.LU R11, [R1+0xa6c] ;  /* 0x000a6c00010b7983 */ /* 0x000f280000300800 */
        /* <DEDUP_REMOVED lines=8> */
[----:B------:R-:W2:Y:S01]  /*31d30*/  LDL.LU R15, [R1+0xa4c] ;  /* 0x000a4c00010f7983 */ /* 0x000ea20000300800 */
[----:B---3--:R-:W-:-:S03]  /*31d40*/  ISETP.GE.AND P0, PT, R27, c[0x0][0x178], PT ;  /* 0x00005e001b007a0c */ /* 0x008fc60003f06270 */
[----:B----4-:R-:W-:Y:S04]  /*31d50*/  STS.128 [R0+0x880], R8 ;  /* 0x0008800800007388 */ /* 0x010fe80000000c00 */
[----:B--2---:R1:W-:Y:S02]  /*31d60*/  STS.128 [R0+0xc00], R4 ;  /* 0x000c000400007388 */ /* 0x0043e40000000c00 */
[----:B-1----:R-:W-:-:S04]  /*31d70*/  IADD3 R4, R29, 0x3, RZ ;  /* 0x000000031d047810 */ /* 0x002fc80007ffe0ff */
[----:B------:R-:W-:Y:S02]  /*31d80*/  ISETP.LT.AND P2, PT, R4, c[0x0][0x17c], !P0 ;  /* 0x00005f0004007a0c */ /* 0x000fe40004741270 */
        /* <DEDUP_REMOVED lines=8> */
[----:B------:R1:W-:Y:S04]  /*31e10*/  STS.128 [R0+0xc80], R12 ;  /* 0x000c800c00007388 */ /* 0x0003e80000000c00 */
[----:B-1----:R-:W4:Y:S04]  /*31e20*/  LDL.LU R12, [R1+0x970] ;  /* 0x00097000010c7983 */ /* 0x002f280000300800 */
        /* <DEDUP_REMOVED lines=12> */
[----:B-1----:R-:W3:Y:S04]  /*31ef0*/  LDL.LU R8, [R1+0x988] ;  /* 0x0009880001087983 */ /* 0x002ee80000300800 */
[----:B------:R-:W3:Y:S04]  /*31f00*/  LDL.LU R9, [R1+0x98c] ;  /* 0x00098c0001097983 */ /* 0x000ee80000300800 */
[----:B------:R-:W3:Y:S04]  /*31f10*/  LDL.LU R10, [R1+0x968] ;  /* 0x00096800010a7983 */ /* 0x000ee80000300800 */
[----:B------:R-:W3:Y:S01]  /*31f20*/  LDL.LU R11, [R1+0x96c] ;  /* 0x00096c00010b7983 */ /* 0x000ee20000300800 */
[----:B------:R-:W-:-:S04]  /*31f30*/  IADD3 R3, R29, 0x2, RZ ;  /* 0x000000021d037810 */ /* 0x000fc80007ffe0ff */
[----:B------:R-:W-:Y:S01]  /*31f40*/  ISETP.LT.AND P4, PT, R3, c[0x0][0x17c], !P0 ;  /* 0x00005f0003007a0c */ /* 0x000fe20004781270 */
[----:B------:R-:W-:Y:S01]  /*31f50*/  IMAD R3, R27, c[0x0][0x194], RZ ;  /* 0x000065001b037a24 */ /* 0x000fe200078e02ff */
[----:B--2---:R-:W-:Y:S04]  /*31f60*/  STS.128 [R0+0x1000], R4 ;  /* 0x0010000400007388 */ /* 0x004fe80000000c00 */
[----:B------:R-:W2:Y:S04]  /*31f70*/  LDL.LU R27, [R1+0x1134] ;  /* 0x00113400011b7983 */ /* 0x000ea80000300800 */
[----:B----4-:R-:W-:Y:S01]  /*31f80*/  STS.128 [R0+0x1400], R12 ;  /* 0x0014000c00007388 */ /* 0x010fe20000000c00 */
[----:B------:R-:W-:-:S03]  /*31f90*/  IADD3 R2, R29, 0x1, RZ ;  /* 0x000000011d027810 */ /* 0x000fc60007ffe0ff */
[----:B------:R1:W-:Y:S04]  /*31fa0*/  STS.128 [R0+0x1800], R20 ;  /* 0x0018001400007388 */ /* 0x0003e80000000c00 */
[----:B-1----:R-:W4:Y:S04]  /*31fb0*/  LDL.LU R23, [R1+0x34] ;  /* 0x0000340001177983 */ /* 0x002f280000300800 */
[----:B------:R-:W2:Y:S04]  /*31fc0*/  LDL.LU R4, [R1+0x840] ;  /* 0x0008400001047983 */ /* 0x000ea80000300800 */
[----:B------:R-:W2:Y:S04]  /*31fd0*/  LDL.LU R5, [R1+0x844] ;  /* 0x0008440001057983 */ /* 0x000ea80000300800 */
[----:B------:R-:W2:Y:S04]  /*31fe0*/  LDL.LU R6, [R1+0x800] ;  /* 0x0008000001067983 */ /* 0x000ea80000300800 */
[----:B------:R-:W2:Y:S04]  /*31ff0*/  LDL.LU R7, [R1+0x804] ;  /* 0x0008040001077983 */ /* 0x000ea80000300800 */
[----:B------:R-:W4:Y:S04]  /*32000*/  LDL.LU R12, [R1+0x848] ;  /* 0x00084800010c7983 */ /* 0x000f280000300800 */
[----:B------:R-:W4:Y:S04]  /*32010*/  LDL.LU R13, [R1+0x84c] ;  /* 0x00084c00010d7983 */ /* 0x000f280000300800 */
[----:B------:R-:W4:Y:S04]  /*32020*/  LDL.LU R14, [R1+0x808] ;  /* 0x00080800010e7983 */ /* 0x000f280000300800 */
[----:B------:R-:W4:Y:S01]  /*32030*/  LDL.LU R15, [R1+0x80c] ;  /* 0x00080c00010f7983 */ /* 0x000f220000300800 */
[----:B------:R-:W-:-:S02]  /*32040*/  ISETP.LT.AND P1, PT, R2, c[0x0][0x17c], !P0 ;  /* 0x00005f0002007a0c */ /* 0x000fc40004721270 */
[C---:B------:R-:W-:Y:S01]  /*32050*/  LEA R2, P5, R3.reuse, c[0x0][0x170], 0x2 ;  /* 0x00005c0003027a11 */ /* 0x040fe200078a10ff */
[----:B------:R1:W-:Y:S03]  /*32060*/  STS.128 [R0+0x1480], R16 ;  /* 0x0014801000007388 */ /* 0x0003e60000000c00 */
[----:B------:R-:W-:Y:S01]  /*32070*/  LEA.HI.X.SX32 R3, R3, c[0x0][0x174], 0x2, P5 ;  /* 0x00005d0003037a11 */ /* 0x000fe200028f16ff */
[----:B------:R-:W4:Y:S04]  /*32080*/  LDL.LU R21, [R1+0x44] ;  /* 0x0000440001157983 */ /* 0x000f280000300800 */
[----:B------:R-:W4:Y:S04]  /*32090*/  LDL.LU R22, [R1+0x54] ;  /* 0x0000540001167983 */ /* 0x000f280000300800 */
[----:B------:R-:W4:Y:S01]  /*320a0*/  LDL.LU R20, [R1+0x70] ;  /* 0x0000700001147983 */ /* 0x000f220000300800 */
[----:B-1----:R-:W-:-:S05]  /*320b0*/  IMAD R16, R29, c[0x0][0x198], RZ ;  /* 0x000066001d107a24 */ /* 0x002fca00078e02ff */
[C---:B------:R-:W-:Y:S02]  /*320c0*/  LEA R18, P5, R16.reuse, R2, 0x2 ;  /* 0x0000000210127211 */ /* 0x040fe400078a10ff */
[C---:B------:R-:W-:Y:S02]  /*320d0*/  IADD3 R17, R16.reuse, c[0x0][0x198], RZ ;  /* 0x0000660010117a10 */ /* 0x040fe40007ffe0ff */
[----:B------:R-:W-:Y:S02]  /*320e0*/  LEA.HI.X.SX32 R19, R16, R3, 0x2, P5 ;  /* 0x0000000310137211 */ /* 0x000fe400028f16ff */
[----:B------:R-:W4:Y:S04]  /*320f0*/  LDL.LU R16, [R1+0x40] ;  /* 0x0000400001107983 */ /* 0x000f280000300800 */
[----:B---3--:R1:W-:Y:S04]  /*32100*/  STS.128 [R0+0x1880], R8 ;  /* 0x0018800800007388 */ /* 0x0083e80000000c00 */
[----:B-1----:R-:W3:Y:S01]  /*32110*/  LDL.LU R11, [R1+0x30] ;  /* 0x00003000010b7983 */ /* 0x002ee20000300800 */
[----:B------:R-:W-:-:S03]  /*32120*/  ISETP.LT.AND P3, PT, R29, c[0x0][0x17c], !P0 ;  /* 0x00005f001d007a0c */ /* 0x000fc60004761270 */
[----:B------:R-:W3:Y:S04]  /*32130*/  LDL.LU R10, [R1+0x50] ;  /* 0x00005000010a7983 */ /* 0x000ee80000300800 */
[----:B--2---:R1:W-:Y:S04]  /*32140*/  STS.128 [R0+0x1c00], R4 ;  /* 0x001c000400007388 */ /* 0x0043e80000000c00 */
[----:B----4-:R-:W-:Y:S04]  /*32150*/  STS.128 [R0+0x1c80], R12 ;  /* 0x001c800c00007388 */ /* 0x010fe80000000c00 */
[----:B------:R-:W-:Y:S06]  /*32160*/  BAR.SYNC.DEFER_BLOCKING 0x0 ;  /* 0x0000000000007b1d */ /* 0x000fec0000010000 */
[----:B---3--:R-:W-:Y:S01]  /*32170*/  @P3 STG.E [R18.64], R11 ;  /* 0x0000000b12003986 */ /* 0x008fe2000c101904 */
[----:B-1----:R-:W-:-:S04]  /*32180*/  LEA R4, P3, R17, R2, 0x2 ;  /* 0x0000000211047211 */ /* 0x002fc800078610ff */
[----:B------:R-:W-:-:S05]  /*32190*/  LEA.HI.X.SX32 R5, R17, R3, 0x2, P3 ;  /* 0x0000000311057211 */ /* 0x000fca00018f16ff */
[----:B------:R1:W-:Y:S04]  /*321a0*/  @P1 STG.E [R4.64], R23 ;  /* 0x0000001704001986 */ /* 0x0003e8000c101904 */
[----:B-1----:R-:W2:Y:S01]  /*321b0*/  LDL.LU R23, [R1+0x74] ;  /* 0x0000740001177983 */ /* 0x002ea20000300800 */
[----:B------:R-:W-:Y:S02]  /*321c0*/  IADD3 R0, R17, c[0x0][0x198], RZ ;  /* 0x0000660011007a10 */ /* 0x000fe40007ffe0ff */
[----:B------:R-:W-:Y:S01]  /*321d0*/  IADD3 R7, R29, 0x4, RZ ;  /* 0x000000041d077810 */ /* 0x000fe20007ffe0ff */
[----:B------:R-:W3:Y:S01]  /*321e0*/  LDL.LU R11, [R1+0x80] ;  /* 0x00008000010b7983 */ /* 0x000ee20000300800 */
[----:B------:R-:W-:Y:S02]  /*321f0*/  LEA R6, P6, R0, R2, 0x2 ;  /* 0x0000000200067211 */ /* 0x000fe400078c10ff */
[----:B------:R-:W-:-:S02]  /*32200*/  ISETP.LT.AND P5, PT, R7, c[0x0][0x17c], !P0 ;  /* 0x00005f0007007a0c */ /* 0x000fc400047a1270 */
[C---:B------:R-:W-:Y:S02]  /*32210*/  LEA.HI.X.SX32 R7, R0.reuse, R3, 0x2, P6 ;  /* 0x0000000300077211 */ /* 0x040fe400030f16ff */
[----:B------:R-:W-:Y:S02]  /*32220*/  IADD3 R0, R0, c[0x0][0x198], RZ ;  /* 0x0000660000007a10 */ /* 0x000fe40007ffe0ff */
[----:B------:R-:W-:Y:S01]  /*32230*/  IADD3 R8, R29, 0x5, RZ ;  /* 0x000000051d087810 */ /* 0x000fe20007ffe0ff */
[----:B------:R1:W-:Y:S01]  /*32240*/  @P4 STG.E [R6.64], R16 ;  /* 0x0000001006004986 */ /* 0x0003e2000c101904 */
[----:B------:R-:W-:Y:S02]  /*32250*/  IADD3 R5, R0, c[0x0][0x198], RZ ;  /* 0x0000660000057a10 */ /* 0x000fe40007ffe0ff */
[----:B------:R-:W-:Y:S02]  /*32260*/  ISETP.LT.AND P3, PT, R8, c[0x0][0x17c], !P0 ;  /* 0x00005f0008007a0c */ /* 0x000fe40004761270 */
[----:B------:R-:W-:-:S02]  /*32270*/  LEA R4, P6, R5, R2, 0x2 ;  /* 0x0000000205047211 */ /* 0x000fc400078c10ff */
[C---:B------:R-:W-:Y:S02]  /*32280*/  IADD3 R8, R29.reuse, 0x7, RZ ;  /* 0x000000071d087810 */ /* 0x040fe40007ffe0ff */
[C---:B-1----:R-:W-:Y:S02]  /*32290*/  LEA R6, P1, R0.reuse, R2, 0x2 ;  /* 0x0000000200067211 */ /* 0x042fe400078210ff */
[----:B------:R-:W-:Y:S02]  /*322a0*/  IADD3 R9, R29, 0x6, RZ ;  /* 0x000000061d097810 */ /* 0x000fe40007ffe0ff */
[-C--:B------:R-:W-:Y:S02]  /*322b0*/  LEA.HI.X.SX32 R7, R0, R3.reuse, 0x2, P1 ;  /* 0x0000000300077211 */ /* 0x080fe400008f16ff */
[C---:B------:R-:W-:Y:S02]  /*322c0*/  IADD3 R0, R5.reuse, c[0x0][0x198], RZ ;  /* 0x0000660005007a10 */ /* 0x040fe40007ffe0ff */
[----:B------:R-:W-:Y:S01]  /*322d0*/  LEA.HI.X.SX32 R5, R5, R3, 0x2, P6 ;  /* 0x0000000305057211 */ /* 0x000fe200030f16ff */
[----:B------:R1:W-:Y:S01]  /*322e0*/  @P2 STG.E [R6.64], R21 ;  /* 0x0000001506002986 */ /* 0x0003e2000c101904 */
[----:B------:R-:W-:-:S02]  /*322f0*/  ISETP.LT.AND P1, PT, R8, c[0x0][0x17c], !P0 ;  /* 0x00005f0008007a0c */ /* 0x000fc40004721270 */
[----:B------:R-:W-:Y:S02]  /*32300*/  ISETP.LT.AND P4, PT, R9, c[0x0][0x17c], !P0 ;  /* 0x00005f0009007a0c */ /* 0x000fe40004781270 */
[----:B------:R-:W-:Y:S01]  /*32310*/  IADD3 R8, R0, c[0x0][0x198], RZ ;  /* 0x0000660000087a10 */ /* 0x000fe20007ffe0ff */
[----:B------:R4:W-:Y:S04]  /*32320*/  @P5 STG.E [R4.64], R10 ;  /* 0x0000000a04005986 */ /* 0x0009e8000c101904 */
[----:B-1----:R-:W3:Y:S01]  /*32330*/  LDL.LU R21, [R1+0x84] ;  /* 0x0000840001157983 */ /* 0x002ee20000300800 */
[----:B------:R-:W-:-:S03]  /*32340*/  IADD3 R7, R29, 0x8, RZ ;  /* 0x000000081d077810 */ /* 0x000fc60007ffe0ff */
[----:B------:R-:W3:Y:S01]  /*32350*/  LDL.LU R16, [R1+0x90] ;  /* 0x0000900001107983 */ /* 0x000ee20000300800 */
[-C--:B------:R-:W-:Y:S02]  /*32360*/  LEA R6, P6, R8, R2.reuse, 0x2 ;  /* 0x0000000208067211 */ /* 0x080fe400078c10ff */
[CC--:B----4-:R-:W-:Y:S02]  /*32370*/  LEA R4, P2, R0.reuse, R2.reuse, 0x2 ;  /* 0x0000000200047211 */ /* 0x0d0fe400078410ff */
[----:B------:R-:W-:Y:S02]  /*32380*/  ISETP.LT.AND P5, PT, R7, c[0x0][0x17c], !P0 ;  /* 0x00005f0007007a0c */ /* 0x000fe400047a1270 */
[-C--:B------:R-:W-:Y:S02]  /*32390*/  LEA.HI.X.SX32 R5, R0, R3.reuse, 0x2, P2 ;  /* 0x0000000300057211 */ /* 0x080fe400010f16ff */
[C---:B------:R-:W-:Y:S02]  /*323a0*/  LEA.HI.X.SX32 R7, R8.reuse, R3, 0x2, P6 ;  /* 0x0000000308077211 */ /* 0x040fe400030f16ff */
[----:B------:R-:W-:Y:S01]  /*323b0*/  IADD3 R0, R8, c[0x0][0x198], RZ ;  /* 0x0000660008007a10 */ /* 0x000fe20007ffe0ff */
[----:B------:R1:W-:Y:S04]  /*323c0*/  @P3 STG.E [R4.64], R22 ;  /* 0x0000001604003986 */ /* 0x0003e8000c101904 */
[----:B------:R4:W-:Y:S04]  /*323d0*/  @P4 STG.E [R6.64], R20 ;  /* 0x0000001406004986 */ /* 0x0009e8000c101904 */
[----:B-1----:R-:W3:Y:S01]  /*323e0*/  LDL.LU R22, [R1+0x94] ;  /* 0x0000940001167983 */ /* 0x002ee20000300800 */
[----:B----4-:R-:W-:-:S03]  /*323f0*/  LEA R6, P3, R0, R2, 0x2 ;  /* 0x0000000200067211 */ /* 0x010fc600078610ff */
[----:B------:R-:W4:Y:S01]  /*32400*/  LDL.LU R10, [R1+0xa0] ;  /* 0x0000a000010a7983 */ /* 0x000f220000300800 */
[----:B------:R-:W-:-:S05]  /*32410*/  LEA.HI.X.SX32 R7, R0, R3, 0x2, P3 ;  /* 0x0000000300077211 */ /* 0x000fca00018f16ff */
[----:B--2---:R1:W-:Y:S04]  /*32420*/  @P1 STG.E [R6.64], R23 ;  /* 0x0000001706001986 */ /* 0x0043e8000c101904 */
[----:B-1----:R-:W2:Y:S01]  /*32430*/  LDL.LU R23, [R1+0xa4] ;  /* 0x0000a40001177983 */ /* 0x002ea20000300800 */
[----:B------:R-:W-:Y:S02]  /*32440*/  IADD3 R5, R0, c[0x0][0x198], RZ ;  /* 0x0000660000057a10 */ /* 0x000fe40007ffe0ff */
[----:B------:R-:W-:Y:S01]  /*32450*/  IADD3 R9, R29, 0x9, RZ ;  /* 0x000000091d097810 */ /* 0x000fe20007ffe0ff */
[----:B------:R-:W2:Y:S01]  /*32460*/  LDL.LU R20, [R1+0xb0] ;  /* 0x0000b00001147983 */ /* 0x000ea20000300800 */
[----:B------:R-:W-:Y:S02]  /*32470*/  LEA R4, P6, R5, R2, 0x2 ;  /* 0x0000000205047211 */ /* 0x000fe400078c10ff */
[----:B------:R-:W-:-:S02]  /*32480*/  ISETP.LT.AND P2, PT, R9, c[0x0][0x17c], !P0 ;  /* 0x00005f0009007a0c */ /* 0x000fc40004741270 */
[----:B------:R-:W-:Y:S02]  /*32490*/  IADD3 R8, R29, 0xb, RZ ;  /* 0x0000000b1d087810 */ /* 0x000fe40007ffe0ff */
[----:B------:R-:W-:Y:S02]  /*324a0*/  IADD3 R0, R5, c[0x0][0x198], RZ ;  /* 0x0000660005007a10 */ /* 0x000fe40007ffe0ff */
[----:B------:R-:W-:Y:S02]  /*324b0*/  IADD3 R9, R29, 0xa, RZ ;  /* 0x0000000a1d097810 */ /* 0x000fe40007ffe0ff */
[----:B------:R-:W-:Y:S02]  /*324c0*/  LEA.HI.X.SX32 R5, R5, R3, 0x2, P6 ;  /* 0x0000000305057211 */ /* 0x000fe400030f16ff */
[----:B------:R-:W-:Y:S02]  /*324d0*/  ISETP.LT.AND P3, PT, R8, c[0x0][0x17c], !P0 ;  /* 0x00005f0008007a0c */ /* 0x000fe40004761270 */
[----:B------:R-:W-:Y:S01]  /*324e0*/  ISETP.LT.AND P4, PT, R9, c[0x0][0x17c], !P0 ;  /* 0x00005f0009007a0c */ /* 0x000fe20004781270 */
[----:B---3--:R1:W-:Y:S01]  /*324f0*/  @P5 STG.E [R4.64], R11 ;  /* 0x0000000b04005986 */ /* 0x0083e2000c101904 */
[----:B------:R-:W-:-:S02]  /*32500*/  IADD3 R8, R0, c[0x0][0x198], RZ ;  /* 0x0000660000087a10 */ /* 0x000fc40007ffe0ff */
[----:B------:R-:W-:Y:S02]  /*32510*/  IADD3 R7, R29, 0xc, RZ ;  /* 0x0000000c1d077810 */ /* 0x000fe40007ffe0ff */
[-C--:B------:R-:W-:Y:S02]  /*32520*/  LEA R6, P6, R8, R2.reuse, 0x2 ;  /* 0x0000000208067211 */ /* 0x080fe400078c10ff */
[----:B------:R-:W-:Y:S02]  /*32530*/  ISETP.LT.AND P5, PT, R7, c[0x0][0x17c], !P0 ;  /* 0x00005f0007007a0c */ /* 0x000fe400047a1270 */
[----:B-1----:R-:W-:Y:S02]  /*32540*/  LEA R4, P1, R0, R2, 0x2 ;  /* 0x0000000200047211 */ /* 0x002fe400078210ff */
[-C--:B------:R-:W-:Y:S02]  /*32550*/  LEA.HI.X.SX32 R7, R8, R3.reuse, 0x2, P6 ;  /* 0x0000000308077211 */ /* 0x080fe400030f16ff */
[----:B------:R-:W-:-:S02]  /*32560*/  LEA.HI.X.SX32 R5, R0, R3, 0x2, P1 ;  /* 0x0000000300057211 */ /* 0x000fc400008f16ff */
[----:B------:R-:W-:-:S03]  /*32570*/  IADD3 R0, R8, c[0x0][0x198], RZ ;  /* 0x0000660008007a10 */ /* 0x000fc60007ffe0ff */
[----:B------:R1:W-:Y:S04]  /*32580*/  @P2 STG.E [R4.64], R21 ;  /* 0x0000001504002986 */ /* 0x0003e8000c101904 */
[----:B------:R3:W-:Y:S01]  /*32590*/  @P4 STG.E [R6.64], R16 ;  /* 0x0000001006004986 */ /* 0x0007e2000c101904 */
[----:B------:R-:W-:-:S03]  /*325a0*/  IADD3 R9, R29, 0xd, RZ ;  /* 0x0000000d1d097810 */ /* 0x000fc60007ffe0ff */
[----:B-1----:R-:W2:Y:S01]  /*325b0*/  LDL.LU R21, [R1+0xb4] ;  /* 0x0000b40001157983 */ /* 0x002ea20000300800 */
[C---:B------:R-:W-:Y:S02]  /*325c0*/  IADD3 R5, R0.reuse, c[0x0][0x198], RZ ;  /* 0x0000660000057a10 */ /* 0x040fe40007ffe0ff */
[CC--:B---3--:R-:W-:Y:S01]  /*325d0*/  LEA R6, P2, R0.reuse, R2.reuse, 0x2 ;  /* 0x0000000200067211 */ /* 0x0c8fe200078410ff */
[----:B------:R-:W3:Y:S01]  /*325e0*/  LDL.LU R11, [R1+0x100] ;  /* 0x00010000010b7983 */ /* 0x000ee20000300800 */
[C---:B------:R-:W-:Y:S02]  /*325f0*/  LEA R4, P6, R5.reuse, R2, 0x2 ;  /* 0x0000000205047211 */ /* 0x040fe400078c10ff */
[-C--:B------:R-:W-:Y:S02]  /*32600*/  LEA.HI.X.SX32 R7, R0, R3.reuse, 0x2, P2 ;  /* 0x0000000300077211 */ /* 0x080fe400010f16ff */
[C---:B------:R-:W-:Y:S02]  /*32610*/  IADD3 R0, R5.reuse, c[0x0][0x198], RZ ;  /* 0x0000660005007a10 */ /* 0x040fe40007ffe0ff */
[----:B------:R-:W-:-:S02]  /*32620*/  LEA.HI.X.SX32 R5, R5, R3, 0x2, P6 ;  /* 0x0000000305057211 */ /* 0x000fc400030f16ff */
[----:B------:R-:W-:Y:S01]  /*32630*/  ISETP.LT.AND P1, PT, R9, c[0x0][0x17c], !P0 ;  /* 0x00005f0009007a0c */ /* 0x000fe20004721270 */
[----:B------:R1:W-:Y:S04]  /*32640*/  @P3 STG.E [R6.64], R22 ;  /* 0x0000001606003986 */ /* 0x0003e8000c101904 */
[----:B----4-:R4:W-:Y:S04]  /*32650*/  @P5 STG.E [R4.64], R10 ;  /* 0x0000000a04005986 */ /* 0x0109e8000c101904 */
[----:B-1----:R-:W3:Y:S04]  /*32660*/  LDL.LU R22, [R1+0x104] ;  /* 0x0001040001167983 */ /* 0x002ee80000300800 */
[----:B------:R-:W3:Y:S01]  /*32670*/  LDL.LU R16, [R1+0x110] ;  /* 0x0001100001107983 */ /* 0x000ee20000300800 */
[----:B----4-:R-:W-:-:S04]  /*32680*/  LEA R4, P3, R0, R2, 0x2 ;  /* 0x0000000200047211 */ /* 0x010fc800078610ff */
[----:B------:R-:W-:-:S05]  /*32690*/  LEA.HI.X.SX32 R5, R0, R3, 0x2, P3 ;  /* 0x0000000300057211 */ /* 0x000fca00018f16ff */
[----:B--2---:R1:W-:Y:S04]  /*326a0*/  @P1 STG.E [R4.64], R23 ;  /* 0x0000001704001986 */ /* 0x0043e8000c101904 */
[----:B-1----:R-:W2:Y:S01]  /*326b0*/  LDL.LU R23, [R1+0x114] ;  /* 0x0001140001177983 */ /* 0x002ea20000300800 */
[C---:B------:R-:W-:Y:S02]  /*326c0*/  IADD3 R8, R29.reuse, 0xf, RZ ;  /* 0x0000000f1d087810 */ /* 0x040fe40007ffe0ff */
[----:B------:R-:W-:Y:S01]  /*326d0*/  IADD3 R9, R29, 0xe, RZ ;  /* 0x0000000e1d097810 */ /* 0x000fe20007ffe0ff */
[----:B------:R-:W4:Y:S01]  /*326e0*/  LDL.LU R10, [R1+0x120] ;  /* 0x00012000010a7983 */ /* 0x000f220000300800 */
[----:B------:R-:W-:Y:S02]  /*326f0*/  ISETP.LT.AND P2, PT, R8, c[0x0][0x17c], !P0 ;  /* 0x00005f0008007a0c */ /* 0x000fe40004741270 */
[----:B------:R-:W-:-:S02]  /*32700*/  ISETP.LT.AND P4, PT, R9, c[0x0][0x17c], !P0 ;  /* 0x00005f0009007a0c */ /* 0x000fc40004781270 */
[----:B------:R-:W-:Y:S02]  /*32710*/  IADD3 R8, R0, c[0x0][0x198], RZ ;  /* 0x0000660000087a10 */ /* 0x000fe40007ffe0ff */
[----:B------:R-:W-:Y:S02]  /*32720*/  IADD3 R7, R29, 0x10, RZ ;  /* 0x000000101d077810 */ /* 0x000fe40007ffe0ff */
[C---:B------:R-:W-:Y:S02]  /*32730*/  LEA R6, P6, R8.reuse, R2, 0x2 ;  /* 0x0000000208067211 */ /* 0x040fe400078c10ff */
[----:B------:R-:W-:Y:S02]  /*32740*/  ISETP.LT.AND P5, PT, R7, c[0x0][0x17c], !P0 ;  /* 0x00005f0007007a0c */ /* 0x000fe400047a1270 */
[C---:B------:R-:W-:Y:S02]  /*32750*/  LEA.HI.X.SX32 R7, R8.reuse, R3, 0x2, P6 ;  /* 0x0000000308077211 */ /* 0x040fe400030f16ff */
[----:B------:R-:W-:-:S03]  /*32760*/  IADD3 R0, R8, c[0x0][0x198], RZ ;  /* 0x0000660008007a10 */ /* 0x000fc60007ffe0ff */
[----:B------:R1:W-:Y:S01]  /*32770*/  @P4 STG.E [R6.64], R20 ;  /* 0x0000001406004986 */ /* 0x0003e2000c101904 */
[C---:B------:R-:W-:Y:S02]  /*32780*/  IADD3 R5, R0.reuse, c[0x0][0x198], RZ ;  /* 0x0000660000057a10 */ /* 0x040fe40007ffe0ff */
[----:B------:R-:W-:Y:S02]  /*32790*/  IADD3 R9, R29, 0x11, RZ ;  /* 0x000000111d097810 */ /* 0x000fe40007ffe0ff */
[-C--:B------:R-:W-:Y:S02]  /*327a0*/  LEA R4, P6, R5, R2.reuse, 0x2 ;  /* 0x0000000205047211 */ /* 0x080fe400078c10ff */
[----:B------:R-:W-:Y:S02]  /*327b0*/  ISETP.LT.AND P3, PT, R9, c[0x0][0x17c], !P0 ;  /* 0x00005f0009007a0c */ /* 0x000fe40004761270 */
[----:B-1----:R-:W-:Y:S02]  /*327c0*/  LEA R6, P1, R0, R2, 0x2 ;  /* 0x0000000200067211 */ /* 0x002fe400078210ff */
[----:B------:R-:W-:-:S02]  /*327d0*/  IADD3 R8, R29, 0x13, RZ ;  /* 0x000000131d087810 */ /* 0x000fc40007ffe0ff */
[-C--:B------:R-:W-:Y:S02]  /*327e0*/  LEA.HI.X.SX32 R7, R0, R3.reuse, 0x2, P1 ;  /* 0x0000000300077211 */ /* 0x080fe400008f16ff */
[----:B------:R-:W-:Y:S02]  /*327f0*/  IADD3 R9, R29, 0x12, RZ ;  /* 0x000000121d097810 */ /* 0x000fe40007ffe0ff */
[C---:B------:R-:W-:Y:S02]  /*32800*/  IADD3 R0, R5.reuse, c[0x0][0x198], RZ ;  /* 0x0000660005007a10 */ /* 0x040fe40007ffe0ff */
[----:B------:R-:W-:Y:S01]  /*32810*/  LEA.HI.X.SX32 R5, R5, R3, 0x2, P6 ;  /* 0x0000000305057211 */ /* 0x000fe200030f16ff */
[----:B------:R1:W-:Y:S01]  /*32820*/  @P2 STG.E [R6.64], R21 ;  /* 0x0000001506002986 */ /* 0x0003e2000c101904 */
[----:B------:R-:W-:Y:S02]  /*32830*/  ISETP.LT.AND P1, PT, R8, c[0x0][0x17c], !P0 ;  /* 0x00005f0008007a0c */ /* 0x000fe40004721270 */
[----:B------:R-:W-:-:S02]  /*32840*/  ISETP.LT.AND P4, PT, R9, c[0x0][0x17c], !P0 ;  /* 0x00005f0009007a0c */ /* 0x000fc40004781270 */
[----:B------:R-:W-:Y:S01]  /*32850*/  IADD3 R8, R0, c[0x0][0x198], RZ ;  /* 0x0000660000087a10 */ /* 0x000fe20007ffe0ff */
[----:B---3--:R3:W-:Y:S04]  /*32860*/  @P5 STG.E [R4.64], R11 ;  /* 0x0000000b04005986 */ /* 0x0087e8000c101904 */
[----:B-1----:R-:W4:Y:S01]  /*32870*/  LDL.LU R21, [R1+0x124] ;  /* 0x0001240001157983 */ /* 0x002f220000300800 */
[----:B------:R-:W-:-:S03]  /*32880*/  IADD3 R7, R29, 0x14, RZ ;  /* 0x000000141d077810 */ /* 0x000fc60007ffe0ff */
[----:B------:R-:W4:Y:S01]  /*32890*/  LDL.LU R20, [R1+0x130] ;  /* 0x0001300001147983 */ /* 0x000f220000300800 */
[-C--:B------:R-:W-:Y:S02]  /*328a0*/  LEA R6, P6, R8, R2.reuse, 0x2 ;  /* 0x0000000208067211 */ /* 0x080fe400078c10ff */
[CC--:B---3--:R-:W-:Y:S02]  /*328b0*/  LEA R4, P2, R0.reuse, R2.reuse, 0x2 ;  /* 0x0000000200047211 */ /* 0x0c8fe400078410ff */
[----:B------:R-:W-:Y:S02]  /*328c0*/  ISETP.LT.AND P5, PT, R7, c[0x0][0x17c], !P0 ;  /* 0x00005f0007007a0c */ /* 0x000fe400047a1270 */
[-C--:B------:R-:W-:Y:S02]  /*328d0*/  LEA.HI.X.SX32 R5, R0, R3.reuse, 0x2, P2 ;  /* 0x0000000300057211 */ /* 0x080fe400010f16ff */
[C---:B------:R-:W-:Y:S02]  /*328e0*/  LEA.HI.X.SX32 R7, R8.reuse, R3, 0x2, P6 ;  /* 0x0000000308077211 */ /* 0x040fe400030f16ff */
[----:B------:R-:W-:Y:S01]  /*328f0*/  IADD3 R0, R8, c[0x0][0x198], RZ ;  /* 0x0000660008007a10 */ /* 0x000fe20007ffe0ff */
[----:B------:R1:W-:Y:S04]  /*32900*/  @P3 STG.E [R4.64], R22 ;  /* 0x0000001604003986 */ /* 0x0003e8000c101904 */
[----:B------:R3:W-:Y:S04]  /*32910*/  @P4 STG.E [R6.64], R16 ;  /* 0x0000001006004986 */ /* 0x0007e8000c101904 */
[----:B-1----:R-:W4:Y:S01]  /*32920*/  LDL.LU R22, [R1+0x134] ;  /* 0x0001340001167983 */ /* 0x002f220000300800 */
[----:B---3--:R-:W-:-:S03]  /*32930*/  LEA R6, P3, R0, R2, 0x2 ;  /* 0x0000000200067211 */ /* 0x008fc600078610ff */
[----:B------:R-:W3:Y:S01]  /*32940*/  LDL.LU R11, [R1+0x140] ;  /* 0x00014000010b7983 */ /* 0x000ee20000300800 */
        /* <DEDUP_REMOVED lines=14> */
[----:B----4-:R1:W-:Y:S01]  /*32a30*/  @P5 STG.E [R4.64], R10 ;  /* 0x0000000a04005986 */ /* 0x0103e2000c101904 */
        /* <DEDUP_REMOVED lines=13> */
[CC--:B----4-:R-:W-:Y:S01]  /*32b10*/  LEA R6, P2, R0.reuse, R2.reuse, 0x2 ;  /* 0x0000000200067211 */ /* 0x0d0fe200078410ff */
[----:B------:R-:W4:Y:S01]  /*32b20*/  LDL.LU R10, [R1+0x160] ;  /* 0x00016000010a7983 */ /* 0x000f220000300800 */
[C---:B------:R-:W-:Y:S02]  /*32b30*/  LEA R4, P6, R5.reuse, R2, 0x2 ;  /* 0x0000000205047211 */ /* 0x040fe400078c10ff */
[-C--:B------:R-:W-:Y:S02]  /*32b40*/  LEA.HI.X.SX32 R7, R0, R3.reuse, 0x2, P2 ;  /* 0x0000000300077211 */ /* 0x080fe400010f16ff */
[C---:B------:R-:W-:Y:S02]  /*32b50*/  IADD3 R0, R5.reuse, c[0x0][0x198], RZ ;  /* 0x0000660005007a10 */ /* 0x040fe40007ffe0ff */
[----:B------:R-:W-:-:S02]  /*32b60*/  LEA.HI.X.SX32 R5, R5, R3, 0x2, P6 ;  /* 0x0000000305057211 */ /* 0x000fc400030f16ff */
[----:B------:R-:W-:Y:S01]  /*32b70*/  ISETP.LT.AND P1, PT, R9, c[0x0][0x17c], !P0 ;  /* 0x00005f0009007a0c */ /* 0x000fe20004721270 */
[----:B------:R1:W-:Y:S04]  /*32b80*/  @P3 STG.E [R6.64], R22 ;  /* 0x0000001606003986 */ /* 0x0003e8000c101904 */
[----:B---3--:R3:W-:Y:S04]  /*32b90*/  @P5 STG.E [R4.64], R11 ;  /* 0x0000000b04005986 */ /* 0x0087e8000c101904 */
[----:B-1----:R-:W4:Y:S04]  /*32ba0*/  LDL.LU R22, [R1+0x164] ;  /* 0x0001640001167983 */ /* 0x002f280000300800 */
[----:B------:R-:W4:Y:S01]  /*32bb0*/  LDL.LU R20, [R1+0x170] ;  /* 0x0001700001147983 */ /* 0x000f220000300800 */
[----:B---3--:R-:W-:-:S04]  /*32bc0*/  LEA R4, P3, R0, R2, 0x2 ;  /* 0x0000000200047211 */ /* 0x008fc800078610ff */
[----:B------:R-:W-:-:S05]  /*32bd0*/  LEA.HI.X.SX32 R5, R0, R3, 0x2, P3 ;  /* 0x0000000300057211 */ /* 0x000fca00018f16ff */
[----:B--2---:R1:W-:Y:S04]  /*32be0*/  @P1 STG.E [R4.64], R23 ;  /* 0x0000001704001986 */ /* 0x0043e8000c101904 */
[----:B-1----:R-:W2:Y:S01]  /*32bf0*/  LDL.LU R23, [R1+0x174] ;  /* 0x0001740001177983 */ /* 0x002ea20000300800 */
[C---:B------:R-:W-:Y:S02]  /*32c00*/  IADD3 R8, R29.reuse, 0x1b, RZ ;  /* 0x0000001b1d087810 */ /* 0x040fe40007ffe0ff */
[----:B------:R-:W-:Y:S01]  /*32c10*/  IADD3 R9, R29, 0x1a, RZ ;  /* 0x0000001a1d097810 */ /* 0x000fe20007ffe0ff */
[----:B------:R-:W3:Y:S01]  /*32c20*/  LDL.LU R11, [R1+0x38] ;  /* 0x00003800010b7983 */ /* 0x000ee20000300800 */
        /* <DEDUP_REMOVED lines=12> */
[----:B-1----:R-:W-:-:S04]  /*32cf0*/  LEA R6, P1, R0, R2, 0x2 ;  /* 0x0000000200067211 */ /* 0x002fc800078210ff */
[-C--:B------:R-:W-:Y:S02]  /*32d00*/  LEA.HI.X.SX32 R7, R0, R3.reuse, 0x2, P1 ;  /* 0x0000000300077211 */ /* 0x080fe400008f16ff */
[C---:B------:R-:W-:Y:S02]  /*32d10*/  IADD3 R0, R5.reuse, c[0x0][0x198], RZ ;  /* 0x0000660005007a10 */ /* 0x040fe40007ffe0ff */
[----:B------:R-:W-:Y:S02]  /*32d20*/  LEA.HI.X.SX32 R5, R5, R3, 0x2, P6 ;  /* 0x0000000305057211 */ /* 0x000fe400030f16ff */
[----:B------:R-:W-:Y:S01]  /*32d30*/  ISETP.LT.AND P3, PT, R9, c[0x0][0x17c], !P0 ;  /* 0x00005f0009007a0c */ /* 0x000fe20004761270 */
[----:B------:R1:W-:Y:S01]  /*32d40*/  @P2 STG.E [R6.64], R21 ;  /* 0x0000001506002986 */ /* 0x0003e2000c101904 */
[----:B------:R-:W-:-:S03]  /*32d50*/  IADD3 R8, R29, 0x1f, RZ ;  /* 0x0000001f1d087810 */ /* 0x000fc60007ffe0ff */
[----:B----4-:R4:W-:Y:S01]  /*32d60*/  @P5 STG.E [R4.64], R10 ;  /* 0x0000000a04005986 */ /* 0x0109e2000c101904 */
[----:B------:R-:W-:-:S03]  /*32d70*/  IADD3 R9, R29, 0x1e, RZ ;  /* 0x0000001e1d097810 */ /* 0x000fc60007ffe0ff */
[----:B-1----:R-:W3:Y:S01]  /*32d80*/  LDL.LU R21, [R1+0x3c] ;  /* 0x00003c0001157983 */ /* 0x002ee20000300800 */
[----:B------:R-:W-:Y:S02]  /*32d90*/  ISETP.LT.AND P1, PT, R8, c[0x0][0x17c], !P0 ;  /* 0x00005f0008007a0c */ /* 0x000fe40004721270 */
[C---:B----4-:R-:W-:Y:S01]  /*32da0*/  LEA R4, P2, R0.reuse, R2, 0x2 ;  /* 0x0000000200047211 */ /* 0x050fe200078410ff */
[----:B------:R-:W4:Y:S01]  /*32db0*/  LDL.LU R16, [R1+0x48] ;  /* 0x0000480001107983 */ /* 0x000f220000300800 */
[C---:B------:R-:W-:Y:S02]  /*32dc0*/  IADD3 R8, R0.reuse, c[0x0][0x198], RZ ;  /* 0x0000660000087a10 */ /* 0x040fe40007ffe0ff */
[----:B------:R-:W-:Y:S02]  /*32dd0*/  LEA.HI.X.SX32 R5, R0, R3, 0x2, P2 ;  /* 0x0000000300057211 */ /* 0x000fe400010f16ff */
[----:B------:R-:W-:Y:S02]  /*32de0*/  ISETP.LT.AND P4, PT, R9, c[0x0][0x17c], !P0 ;  /* 0x00005f0009007a0c */ /* 0x000fe40004781270 */
[----:B------:R-:W-:-:S02]  /*32df0*/  IADD3 R0, R8, c[0x0][0x198], RZ ;  /* 0x0000660008007a10 */ /* 0x000fc40007ffe0ff */
[----:B------:R-:W-:Y:S01]  /*32e00*/  IADD3 R7, R29, 0x20, RZ ;  /* 0x000000201d077810 */ /* 0x000fe20007ffe0ff */
[----:B------:R1:W-:Y:S01]  /*32e10*/  @P3 STG.E [R4.64], R22 ;  /* 0x0000001604003986 */ /* 0x0003e2000c101904 */
[CC--:B------:R-:W-:Y:S02]  /*32e20*/  LEA R6, P6, R8.reuse, R2.reuse, 0x2 ;  /* 0x0000000208067211 */ /* 0x0c0fe400078c10ff */
[----:B------:R-:W-:Y:S02]  /*32e30*/  ISETP.LT.AND P5, PT, R7, c[0x0][0x17c], !P0 ;  /* 0x00005f0007007a0c */ /* 0x000fe400047a1270 */
[----:B------:R-:W-:Y:S01]  /*32e40*/  LEA.HI.X.SX32 R7, R8, R3, 0x2, P6 ;  /* 0x0000000308077211 */ /* 0x000fe200030f16ff */
[----:B-1----:R-:W4:Y:S01]  /*32e50*/  LDL.LU R22, [R1+0x4c] ;  /* 0x00004c0001167983 */ /* 0x002f220000300800 */
[----:B------:R-:W-:-:S03]  /*32e60*/  LEA R4, P3, R0, R2, 0x2 ;  /* 0x0000000200047211 */ /* 0x000fc600078610ff */
[----:B------:R-:W-:Y:S01]  /*32e70*/  @P4 STG.E [R6.64], R20 ;  /* 0x0000001406004986 */ /* 0x000fe2000c101904 */
[----:B------:R-:W-:-:S03]  /*32e80*/  LEA.HI.X.SX32 R5, R0, R3, 0x2, P3 ;  /* 0x0000000300057211 */ /* 0x000fc600018f16ff */
[----:B------:R-:W4:Y:S04]  /*32e90*/  LDL.LU R10, [R1+0x58] ;  /* 0x00005800010a7983 */ /* 0x000f280000300800 */
[----:B--2---:R1:W-:Y:S04]  /*32ea0*/  @P1 STG.E [R4.64], R23 ;  /* 0x0000001704001986 */ /* 0x0043e8000c101904 */
[----:B-1----:R-:W2:Y:S01]  /*32eb0*/  LDL.LU R23, [R1+0x5c] ;  /* 0x00005c0001177983 */ /* 0x002ea20000300800 */
[----:B------:R-:W-:Y:S02]  /*32ec0*/  IADD3 R7, R0, c[0x0][0x198], RZ ;  /* 0x0000660000077a10 */ /* 0x000fe40007ffe0ff */
[----:B------:R-:W-:Y:S01]  /*32ed0*/  IADD3 R9, R29, 0x21, RZ ;  /* 0x000000211d097810 */ /* 0x000fe20007ffe0ff */
[----:B------:R-:W2:Y:S01]  /*32ee0*/  LDL.LU R20, [R1+0x78] ;  /* 0x0000780001147983 */ /* 0x000ea20000300800 */
[----:B------:R-:W-:-:S02]  /*32ef0*/  LEA R6, P6, R7, R2, 0x2 ;  /* 0x0000000207067211 */ /* 0x000fc400078c10ff */
[----:B------:R-:W-:Y:S02]  /*32f00*/  ISETP.LT.AND P2, PT, R9, c[0x0][0x17c], !P0 ;  /* 0x00005f0009007a0c */ /* 0x000fe40004741270 */
[----:B------:R-:W-:Y:S02]  /*32f10*/  IADD3 R0, R7, c[0x0][0x198], RZ ;  /* 0x0000660007007a10 */ /* 0x000fe40007ffe0ff */
[C---:B------:R-:W-:Y:S02]  /*32f20*/  IADD3 R8, R29.reuse, 0x23, RZ ;  /* 0x000000231d087810 */ /* 0x040fe40007ffe0ff */
[----:B------:R-:W-:Y:S02]  /*32f30*/  IADD3 R9, R29, 0x22, RZ ;  /* 0x000000221d097810 */ /* 0x000fe40007ffe0ff */
[----:B------:R-:W-:Y:S02]  /*32f40*/  LEA.HI.X.SX32 R7, R7, R3, 0x2, P6 ;  /* 0x0000000307077211 */ /* 0x000fe400030f16ff */
[----:B------:R-:W-:-:S02]  /*32f50*/  LEA R4, P1, R0, R2, 0x2 ;  /* 0x0000000200047211 */ /* 0x000fc400078210ff */
[----:B------:R-:W-:Y:S02]  /*32f60*/  ISETP.LT.AND P3, PT, R8, c[0x0][0x17c], !P0 ;  /* 0x00005f0008007a0c */ /* 0x000fe40004761270 */
[----:B------:R-:W-:Y:S02]  /*32f70*/  ISETP.LT.AND P4, PT, R9, c[0x0][0x17c], !P0 ;  /* 0x00005f0009007a0c */ /* 0x000fe40004781270 */
[C---:B------:R-:W-:Y:S01]  /*32f80*/  IADD3 R8, R0.reuse, c[0x0][0x198], RZ ;  /* 0x0000660000087a10 */ /* 0x040fe20007ffe0ff */
[----:B---3--:R1:W-:Y:S01]  /*32f90*/  @P5 STG.E [R6.64], R11 ;  /* 0x0000000b06005986 */ /* 0x0083e2000c101904 */
[----:B------:R-:W-:Y:S02]  /*32fa0*/  LEA.HI.X.SX32 R5, R0, R3, 0x2, P1 ;  /* 0x0000000300057211 */ /* 0x000fe400008f16ff */
[----:B------:R-:W-:Y:S02]  /*32fb0*/  IADD3 R0, R8, c[0x0][0x198], RZ ;  /* 0x0000660008007a10 */ /* 0x000fe40007ffe0ff */
[----:B-1----:R-:W-:-:S02]  /*32fc0*/  IADD3 R7, R29, 0x24, RZ ;  /* 0x000000241d077810 */ /* 0x002fc40007ffe0ff */
[C---:B------:R-:W-:Y:S02]  /*32fd0*/  LEA R6, P6, R8.reuse, R2, 0x2 ;  /* 0x0000000208067211 */ /* 0x040fe400078c10ff */
[----:B------:R-:W-:Y:S02]  /*32fe0*/  ISETP.LT.AND P5, PT, R7, c[0x0][0x17c], !P0 ;  /* 0x00005f0007007a0c */ /* 0x000fe400047a1270 */
[----:B------:R-:W-:Y:S01]  /*32ff0*/  LEA.HI.X.SX32 R7, R8, R3, 0x2, P6 ;  /* 0x0000000308077211 */ /* 0x000fe200030f16ff */
[----:B------:R1:W-:Y:S01]  /*33000*/  @P2 STG.E [R4.64], R21 ;  /* 0x0000001504002986 */ /* 0x0003e2000c101904 */
[----:B------:R-:W-:-:S03]  /*33010*/  IADD3 R9, R29, 0x25, RZ ;  /* 0x000000251d097810 */ /* 0x000fc60007ffe0ff */
[----:B----4-:R3:W-:Y:S04]  /*33020*/  @P4 STG.E [R6.64], R16 ;  /* 0x0000001006004986 */ /* 0x0107e8000c101904 */
[----:B-1----:R-:W4:Y:S01]  /*33030*/  LDL.LU R21, [R1+0x7c] ;  /* 0x00007c0001157983 */ /* 0x002f220000300800 */
[C---:B------:R-:W-:Y:S02]  /*33040*/  LEA R4, P2, R0.reuse, R2, 0x2 ;  /* 0x0000000200047211 */ /* 0x040fe400078410ff */
[----:B------:R-:W-:Y:S01]  /*33050*/  ISETP.LT.AND P1, PT, R9, c[0x0][0x17c], !P0 ;  /* 0x00005f0009007a0c */ /* 0x000fe20004721270 */
[----:B------:R-:W4:Y:S01]  /*33060*/  LDL.LU R11, [R1+0x88] ;  /* 0x00008800010b7983 */ /* 0x000f220000300800 */
[C---:B------:R-:W-:Y:S02]  /*33070*/  LEA.HI.X.SX32 R5, R0.reuse, R3, 0x2, P2 ;  /* 0x0000000300057211 */ /* 0x040fe400010f16ff */
[----:B---3--:R-:W-:-:S04]  /*33080*/  IADD3 R7, R0, c[0x0][0x198], RZ ;  /* 0x0000660000077a10 */ /* 0x008fc80007ffe0ff */
[C---:B------:R-:W-:Y:S02]  /*33090*/  IADD3 R0, R7.reuse, c[0x0][0x198], RZ ;  /* 0x0000660007007a10 */ /* 0x040fe40007ffe0ff */
[CC--:B------:R-:W-:Y:S01]  /*330a0*/  LEA R6, P6, R7.reuse, R2.reuse, 0x2 ;  /* 0x0000000207067211 */ /* 0x0c0fe200078c10ff */
[----:B------:R1:W-:Y:S03]  /*330b0*/  @P3 STG.E [R4.64], R22 ;  /* 0x0000001604003986 */ /* 0x0003e6000c101904 */
[----:B------:R-:W-:Y:S01]  /*330c0*/  LEA.HI.X.SX32 R7, R7, R3, 0x2, P6 ;  /* 0x0000000307077211 */ /* 0x000fe200030f16ff */
[----:B-1----:R-:W3:Y:S01]  /*330d0*/  LDL.LU R22, [R1+0x8c] ;  /* 0x00008c0001167983 */ /* 0x002ee20000300800 */
[----:B------:R-:W-:-:S03]  /*330e0*/  LEA R4, P3, R0, R2, 0x2 ;  /* 0x0000000200047211 */ /* 0x000fc600078610ff */
[----:B------:R-:W-:Y:S01]  /*330f0*/  @P5 STG.E [R6.64], R10 ;  /* 0x0000000a06005986 */ /* 0x000fe2000c101904 */
[----:B------:R-:W-:-:S03]  /*33100*/  LEA.HI.X.SX32 R5, R0, R3, 0x2, P3 ;  /* 0x0000000300057211 */ /* 0x000fc600018f16ff */
[----:B------:R-:W3:Y:S04]  /*33110*/  LDL.LU R16, [R1+0x98] ;  /* 0x0000980001107983 */ /* 0x000ee80000300800 */
[----:B--2---:R1:W-:Y:S04]  /*33120*/  @P1 STG.E [R4.64], R23 ;  /* 0x0000001704001986 */ /* 0x0043e8000c101904 */
[----:B-1----:R-:W2:Y:S01]  /*33130*/  LDL.LU R23, [R1+0x9c] ;  /* 0x00009c0001177983 */ /* 0x002ea20000300800 */
[C---:B------:R-:W-:Y:S02]  /*33140*/  IADD3 R8, R29.reuse, 0x27, RZ ;  /* 0x000000271d087810 */ /* 0x040fe40007ffe0ff */
[----:B------:R-:W-:Y:S01]  /*33150*/  IADD3 R9, R29, 0x26, RZ ;  /* 0x000000261d097810 */ /* 0x000fe20007ffe0ff */
[----:B------:R-:W2:Y:S01]  /*33160*/  LDL.LU R10, [R1+0xa8] ;  /* 0x0000a800010a7983 */ /* 0x000ea20000300800 */
[----:B------:R-:W-:-:S02]  /*33170*/  ISETP.LT.AND P2, PT, R8, c[0x0][0x17c], !P0 ;  /* 0x00005f0008007a0c */ /* 0x000fc40004741270 */
[----:B------:R-:W-:Y:S02]  /*33180*/  ISETP.LT.AND P4, PT, R9, c[0x0][0x17c], !P0 ;  /* 0x00005f0009007a0c */ /* 0x000fe40004781270 */
[----:B------:R-:W-:Y:S02]  /*33190*/  IADD3 R8, R0, c[0x0][0x198], RZ ;  /* 0x0000660000087a10 */ /* 0x000fe40007ffe0ff */
[----:B------:R-:W-:Y:S02]  /*331a0*/  IADD3 R7, R29, 0x28, RZ ;  /* 0x000000281d077810 */ /* 0x000fe40007ffe0ff */
[C---:B------:R-:W-:Y:S02]  /*331b0*/  LEA R6, P6, R8.reuse, R2, 0x2 ;  /* 0x0000000208067211 */ /* 0x040fe400078c10ff */
[----:B------:R-:W-:Y:S02]  /*331c0*/  IADD3 R0, R8, c[0x0][0x198], RZ ;  /* 0x0000660008007a10 */ /* 0x000fe40007ffe0ff */
[----:B------:R-:W-:-:S02]  /*331d0*/  ISETP.LT.AND P5, PT, R7, c[0x0][0x17c], !P0 ;  /* 0x00005f0007007a0c */ /* 0x000fc400047a1270 */
[-C--:B------:R-:W-:Y:S02]  /*331e0*/  LEA.HI.X.SX32 R7, R8, R3.reuse, 0x2, P6 ;  /* 0x0000000308077211 */ /* 0x080fe400030f16ff */
[C---:B------:R-:W-:Y:S02]  /*331f0*/  LEA R4, P1, R0.reuse, R2, 0x2 ;  /* 0x0000000200047211 */ /* 0x040fe400078210ff */
[----:B------:R-:W-:Y:S01]  /*33200*/  IADD3 R9, R29, 0x29, RZ ;  /* 0x000000291d097810 */ /* 0x000fe20007ffe0ff */
[----:B------:R1:W-:Y:S01]  /*33210*/  @P4 STG.E [R6.64], R20 ;  /* 0x0000001406004986 */ /* 0x0003e2000c101904 */
[----:B------:R-:W-:Y:S02]  /*33220*/  LEA.HI.X.SX32 R5, R0, R3, 0x2, P1 ;  /* 0x0000000300057211 */ /* 0x000fe400008f16ff */
[----:B------:R-:W-:Y:S02]  /*33230*/  ISETP.LT.AND P3, PT, R9, c[0x0][0x17c], !P0 ;  /* 0x00005f0009007a0c */ /* 0x000fe40004761270 */
[----:B------:R-:W-:-:S02]  /*33240*/  IADD3 R8, R29, 0x2b, RZ ;  /* 0x0000002b1d087810 */ /* 0x000fc40007ffe0ff */
[----:B-1----:R-:W-:-:S04]  /*33250*/  IADD3 R7, R0, c[0x0][0x198], RZ ;  /* 0x0000660000077a10 */ /* 0x002fc80007ffe0ff */
[C---:B------:R-:W-:Y:S02]  /*33260*/  IADD3 R0, R7.reuse, c[0x0][0x198], RZ ;  /* 0x0000660007007a10 */ /* 0x040fe40007ffe0ff */
[-C--:B------:R-:W-:Y:S01]  /*33270*/  LEA R6, P6, R7, R2.reuse, 0x2 ;  /* 0x0000000207067211 */ /* 0x080fe200078c10ff */
[----:B----4-:R1:W-:Y:S01]  /*33280*/  @P2 STG.E [R4.64], R21 ;  /* 0x0000001504002986 */ /* 0x0103e2000c101904 */
[----:B------:R-:W-:Y:S02]  /*33290*/  IADD3 R9, R29, 0x2a, RZ ;  /* 0x0000002a1d097810 */ /* 0x000fe40007ffe0ff */
[----:B------:R-:W-:Y:S02]  /*332a0*/  ISETP.LT.AND P1, PT, R8, c[0x0][0x17c], !P0 ;  /* 0x00005f0008007a0c */ /* 0x000fe40004721270 */
[----:B------:R-:W-:Y:S01]  /*332b0*/  LEA.HI.X.SX32 R7, R7, R3, 0x2, P6 ;  /* 0x0000000307077211 */ /* 0x000fe200030f16ff */
[----:B-1----:R-:W4:Y:S01]  /*332c0*/  LDL.LU R21, [R1+0xac] ;  /* 0x0000ac0001157983 */ /* 0x002f220000300800 */
[----:B------:R-:W-:-:S02]  /*332d0*/  LEA R4, P2, R0, R2, 0x2 ;  /* 0x0000000200047211 */ /* 0x000fc400078410ff */
[C---:B------:R-:W-:Y:S01]  /*332e0*/  IADD3 R8, R0.reuse, c[0x0][0x198], RZ ;  /* 0x0000660000087a10 */ /* 0x040fe20007ffe0ff */
[----:B------:R-:W4:Y:S01]  /*332f0*/  LDL.LU R20, [R1+0xb8] ;  /* 0x0000b80001147983 */ /* 0x000f220000300800 */
[----:B------:R-:W-:Y:S02]  /*33300*/  LEA.HI.X.SX32 R5, R0, R3, 0x2, P2 ;  /* 0x0000000300057211 */ /* 0x000fe400010f16ff */
[----:B------:R-:W-:Y:S01]  /*33310*/  ISETP.LT.AND P4, PT, R9, c[0x0][0x17c], !P0 ;  /* 0x00005f0009007a0c */ /* 0x000fe20004781270 */
[----:B------:R1:W-:Y:S01]  /*33320*/  @P5 STG.E [R6.64], R11 ;  /* 0x0000000b06005986 */ /* 0x0003e2000c101904 */
[----:B------:R-:W-:-:S03]  /*33330*/  IADD3 R0, R8, c[0x0][0x198], RZ ;  /* 0x0000660008007a10 */ /* 0x000fc60007ffe0ff */
[----:B---3--:R3:W-:Y:S01]  /*33340*/  @P3 STG.E [R4.64], R22 ;  /* 0x0000001604003986 */ /* 0x0087e2000c101904 */
[----:B-1----:R-:W-:Y:S02]  /*33350*/  IADD3 R7, R29, 0x2c, RZ ;  /* 0x0000002c1d077810 */ /* 0x002fe40007ffe0ff */
[-C--:B------:R-:W-:Y:S02]  /*33360*/  LEA R6, P6, R8, R2.reuse, 0x2 ;  /* 0x0000000208067211 */ /* 0x080fe400078c10ff */
[----:B------:R-:W-:Y:S01]  /*33370*/  ISETP.LT.AND P5, PT, R7, c[0x0][0x17c], !P0 ;  /* 0x00005f0007007a0c */ /* 0x000fe200047a1270 */
[----:B---3--:R-:W3:Y:S01]  /*33380*/  LDL.LU R22, [R1+0xbc] ;  /* 0x0000bc0001167983 */ /* 0x008ee20000300800 */
[----:B------:R-:W-:Y:S02]  /*33390*/  LEA R4, P3, R0, R2, 0x2 ;  /* 0x0000000200047211 */ /* 0x000fe400078610ff */
[-C--:B------:R-:W-:Y:S01]  /*333a0*/  LEA.HI.X.SX32 R7, R8, R3.reuse, 0x2, P6 ;  /* 0x0000000308077211 */ /* 0x080fe200030f16ff */
[----:B------:R-:W3:Y:S01]  /*333b0*/  LDL.LU R11, [R1+0x108] ;  /* 0x00010800010b7983 */ /* 0x000ee20000300800 */
[----:B------:R-:W-:-:S03]  /*333c0*/  LEA.HI.X.SX32 R5, R0, R3, 0x2, P3 ;  /* 0x0000000300057211 */ /* 0x000fc600018f16ff */
[----:B------:R-:W-:Y:S04]  /*333d0*/  @P4 STG.E [R6.64], R16 ;  /* 0x0000001006004986 */ /* 0x000fe8000c101904 */
        /* <DEDUP_REMOVED lines=15> */
[----:B------:R1:W-:Y:S01]  /*334d0*/  @P5 STG.E [R6.64], R10 ;  /* 0x0000000a06005986 */ /* 0x0003e2000c101904 */
[----:B------:R-:W-:Y:S02]  /*334e0*/  LEA.HI.X.SX32 R5, R0, R3, 0x2, P1 ;  /* 0x0000000300057211 */ /* 0x000fe400008f16ff */
[----:B------:R-:W-:Y:S02]  /*334f0*/  IADD3 R0, R8, c[0x0][0x198], RZ ;  /* 0x0000660008007a10 */ /* 0x000fe40007ffe0ff */
[----:B-1----:R-:W-:-:S02]  /*33500*/  IADD3 R7, R29, 0x30, RZ ;  /* 0x000000301d077810 */ /* 0x002fc40007ffe0ff */
[C---:B------:R-:W-:Y:S02]  /*33510*/  LEA R6, P6, R8.reuse, R2, 0x2 ;  /* 0x0000000208067211 */ /* 0x040fe400078c10ff */
[----:B------:R-:W-:Y:S02]  /*33520*/  ISETP.LT.AND P5, PT, R7, c[0x0][0x17c], !P0 ;  /* 0x00005f0007007a0c */ /* 0x000fe400047a1270 */
[----:B------:R-:W-:Y:S01]  /*33530*/  LEA.HI.X.SX32 R7, R8, R3, 0x2, P6 ;  /* 0x0000000308077211 */ /* 0x000fe200030f16ff */
[----:B----4-:R1:W-:Y:S01]  /*33540*/  @P2 STG.E [R4.64], R21 ;  /* 0x0000001504002986 */ /* 0x0103e2000c101904 */
[----:B------:R-:W-:-:S03]  /*33550*/  IADD3 R9, R29, 0x31, RZ ;  /* 0x000000311d097810 */ /* 0x000fc60007ffe0ff */
[----:B------:R4:W-:Y:S04]  /*33560*/  @P4 STG.E [R6.64], R20 ;  /* 0x0000001406004986 */ /* 0x0009e8000c101904 */
[----:B-1----:R-:W2:Y:S01]  /*33570*/  LDL.LU R21, [R1+0x11c] ;  /* 0x00011c0001157983 */ /* 0x002ea20000300800 */
[C---:B------:R-:W-:Y:S02]  /*33580*/  LEA R4, P2, R0.reuse, R2, 0x2 ;  /* 0x0000000200047211 */ /* 0x040fe400078410ff */
[C---:B----4-:R-:W-:Y:S01]  /*33590*/  IADD3 R7, R0.reuse, c[0x0][0x198], RZ ;  /* 0x0000660000077a10 */ /* 0x050fe20007ffe0ff */
[----:B------:R-:W4:Y:S01]  /*335a0*/  LDL.LU R10, [R1+0x128] ;  /* 0x00012800010a7983 */ /* 0x000f220000300800 */
[----:B------:R-:W-:Y:S02]  /*335b0*/  LEA.HI.X.SX32 R5, R0, R3, 0x2, P2 ;  /* 0x0000000300057211 */ /* 0x000fe400010f16ff */
[----:B------:R-:W-:-:S02]  /*335c0*/  ISETP.LT.AND P1, PT, R9, c[0x0][0x17c], !P0 ;  /* 0x00005f0009007a0c */ /* 0x000fc40004721270 */
[C---:B------:R-:W-:Y:S02]  /*335d0*/  IADD3 R0, R7.reuse, c[0x0][0x198], RZ ;  /* 0x0000660007007a10 */ /* 0x040fe40007ffe0ff */
[CC--:B------:R-:W-:Y:S01]  /*335e0*/  LEA R6, P6, R7.reuse, R2.reuse, 0x2 ;  /* 0x0000000207067211 */ /* 0x0c0fe200078c10ff */
[----:B---3--:R1:W-:Y:S03]  /*335f0*/  @P3 STG.E [R4.64], R22 ;  /* 0x0000001604003986 */ /* 0x0083e6000c101904 */
        /* <DEDUP_REMOVED lines=28> */
[----:B------:R1:W-:Y:S01]  /*337c0*/  @P2 STG.E [R4.64], R21 ;  /* 0x0000001504002986 */ /* 0x0003e2000c101904 */
[----:B------:R-:W-:Y:S02]  /*337d0*/  IADD3 R9, R29, 0x36, RZ ;  /* 0x000000361d097810 */ /* 0x000fe40007ffe0ff */
[----:B------:R-:W-:Y:S02]  /*337e0*/  ISETP.LT.AND P1, PT, R8, c[0x0][0x17c], !P0 ;  /* 0x00005f0008007a0c */ /* 0x000fe40004721270 */
[----:B------:R-:W-:Y:S01]  /*337f0*/  LEA.HI.X.SX32 R7, R7, R3, 0x2, P6 ;  /* 0x0000000307077211 */ /* 0x000fe200030f16ff */
[----:B-1----:R-:W2:Y:S01]  /*33800*/  LDL.LU R21, [R1+0x14c] ;  /* 0x00014c0001157983 */ /* 0x002ea20000300800 */
[----:B------:R-:W-:-:S02]  /*33810*/  LEA R4, P2, R0, R2, 0x2 ;  /* 0x0000000200047211 */ /* 0x000fc400078410ff */
[C---:B------:R-:W-:Y:S01]  /*33820*/  IADD3 R8, R0.reuse, c[0x0][0x198], RZ ;  /* 0x0000660000087a10 */ /* 0x040fe20007ffe0ff */
[----:B------:R-:W2:Y:S01]  /*33830*/  LDL.LU R16, [R1+0x158] ;  /* 0x0001580001107983 */ /* 0x000ea20000300800 */
[----:B------:R-:W-:Y:S02]  /*33840*/  LEA.HI.X.SX32 R5, R0, R3, 0x2, P2 ;  /* 0x0000000300057211 */ /* 0x000fe400010f16ff */
[----:B------:R-:W-:Y:S01]  /*33850*/  ISETP.LT.AND P4, PT, R9, c[0x0][0x17c], !P0 ;  /* 0x00005f0009007a0c */ /* 0x000fe20004781270 */
[----:B----4-:R1:W-:Y:S01]  /*33860*/  @P5 STG.E [R6.64], R10 ;  /* 0x0000000a06005986 */ /* 0x0103e2000c101904 */
        /* <DEDUP_REMOVED lines=8> */
[----:B------:R-:W4:Y:S01]  /*338f0*/  LDL.LU R10, [R1+0x168] ;  /* 0x00016800010a7983 */ /* 0x000f220000300800 */
        /* <DEDUP_REMOVED lines=26> */
[----:B------:R1:W-:Y:S04]  /*33aa0*/  @P4 STG.E [R6.64], R16 ;  /* 0x0000001006004986 */ /* 0x0003e8000c101904 */
[----:B-1----:R-:W2:Y:S01]  /*33ab0*/  LDL.LU R21, [R1+0x17c] ;  /* 0x00017c0001157983 */ /* 0x002ea20000300800 */
[----:B------:R-:W-:-:S03]  /*33ac0*/  LEA R4, P2, R0, R2, 0x2 ;  /* 0x0000000200047211 */ /* 0x000fc600078410ff */
[----:B------:R-:W2:Y:S01]  /*33ad0*/  LDL.LU R11, [R1+0xe0] ;  /* 0x0000e000010b7983 */ /* 0x000ea20000300800 */
[C---:B------:R-:W-:Y:S02]  /*33ae0*/  IADD3 R7, R0.reuse, c[0x0][0x198], RZ ;  /* 0x0000660000077a10 */ /* 0x040fe40007ffe0ff */
[-C--:B------:R-:W-:Y:S02]  /*33af0*/  LEA.HI.X.SX32 R5, R0, R3.reuse, 0x2, P2 ;  /* 0x0000000300057211 */ /* 0x080fe400010f16ff */
[----:B------:R-:W-:Y:S02]  /*33b00*/  ISETP.LT.AND P1, PT, R9, c[0x0][0x17c], !P0 ;  /* 0x00005f0009007a0c */ /* 0x000fe40004721270 */
[C---:B------:R-:W-:Y:S02]  /*33b10*/  IADD3 R0, R7.reuse, c[0x0][0x198], RZ ;  /* 0x0000660007007a10 */ /* 0x040fe40007ffe0ff */
[CC--:B------:R-:W-:Y:S01]  /*33b20*/  LEA R6, P6, R7.reuse, R2.reuse, 0x2 ;  /* 0x0000000207067211 */ /* 0x0c0fe200078c10ff */
[----:B---3--:R1:W-:Y:S03]  /*33b30*/  @P3 STG.E [R4.64], R22 ;  /* 0x0000001604003986 */ /* 0x0083e6000c101904 */
[----:B------:R-:W-:Y:S01]  /*33b40*/  LEA.HI.X.SX32 R7, R7, R3, 0x2, P6 ;  /* 0x0000000307077211 */ /* 0x000fe200030f16ff */
[----:B-1----:R-:W3:Y:S01]  /*33b50*/  LDL.LU R22, [R1+0xe4] ;  /* 0x0000e40001167983 */ /* 0x002ee20000300800 */
[----:B------:R-:W-:-:S03]  /*33b60*/  LEA R4, P3, R0, R2, 0x2 ;  /* 0x0000000200047211 */ /* 0x000fc600078610ff */
[----:B------:R-:W3:Y:S01]  /*33b70*/  LDL.LU R16, [R1+0xf0] ;  /* 0x0000f00001107983 */ /* 0x000ee20000300800 */
[----:B------:R-:W-:-:S03]  /*33b80*/  LEA.HI.X.SX32 R5, R0, R3, 0x2, P3 ;  /* 0x0000000300057211 */ /* 0x000fc600018f16ff */
[----:B----4-:R-:W-:Y:S04]  /*33b90*/  @P5 STG.E [R6.64], R10 ;  /* 0x0000000a06005986 */ /* 0x010fe8000c101904 */
[----:B--2---:R1:W-:Y:S04]  /*33ba0*/  @P1 STG.E [R4.64], R23 ;  /* 0x0000001704001986 */ /* 0x0043e8000c101904 */
[----:B-1----:R-:W2:Y:S01]  /*33bb0*/  LDL.LU R23, [R1+0xf4] ;  /* 0x0000f40001177983 */ /* 0x002ea20000300800 */
[C---:B------:R-:W-:Y:S02]  /*33bc0*/  IADD3 R8, R29.reuse, 0x3f, RZ ;  /* 0x0000003f1d087810 */ /* 0x040fe40007ffe0ff */
[----:B------:R-:W-:Y:S01]  /*33bd0*/  IADD3 R9, R29, 0x3e, RZ ;  /* 0x0000003e1d097810 */ /* 0x000fe20007ffe0ff */
[----:B------:R-:W4:Y:S01]  /*33be0*/  LDL.LU R10, [R1+0x180] ;  /* 0x00018000010a7983 */ /* 0x000f220000300800 */
[----:B------:R-:W-:-:S02]  /*33bf0*/  ISETP.LT.AND P2, PT, R8, c[0x0][0x17c], !P0 ;  /* 0x00005f0008007a0c */ /* 0x000fc40004741270 */
[----:B------:R-:W-:Y:S02]  /*33c00*/  ISETP.LT.AND P4, PT, R9, c[0x0][0x17c], !P0 ;  /* 0x00005f0009007a0c */ /* 0x000fe40004781270 */
[----:B------:R-:W-:Y:S02]  /*33c10*/  IADD3 R8, R0, c[0x0][0x198], RZ ;  /* 0x0000660000087a10 */ /* 0x000fe40007ffe0ff */
[----:B------:R-:W-:Y:S02]  /*33c20*/  IADD3 R7, R29, 0x40, RZ ;  /* 0x000000401d077810 */ /* 0x000fe40007ffe0ff */
[C---:B------:R-:W-:Y:S02]  /*33c30*/  LEA R6, P6, R8.reuse, R2, 0x2 ;  /* 0x0000000208067211 */ /* 0x040fe400078c10ff */
[----:B------:R-:W-:Y:S02]  /*33c40*/  ISETP.LT.AND P5, PT, R7, c[0x0][0x17c], !P0 ;  /* 0x00005f0007007a0c */ /* 0x000fe400047a1270 */
[----:B------:R-:W-:-:S02]  /*33c50*/  LEA.HI.X.SX32 R7, R8, R3, 0x2, P6 ;  /* 0x0000000308077211 */ /* 0x000fc400030f16ff */
[----:B------:R-:W-:-:S03]  /*33c60*/  IADD3 R0, R8, c[0x0][0x198], RZ ;  /* 0x0000660008007a10 */ /* 0x000fc60007ffe0ff */
[----:B------:R1:W-:Y:S01]  /*33c70*/  @P4 STG.E [R6.64], R20 ;  /* 0x0000001406004986 */ /* 0x0003e2000c101904 */
[CC--:B------:R-:W-:Y:S02]  /*33c80*/  LEA R4, P1, R0.reuse, R2.reuse, 0x2 ;  /* 0x0000000200047211 */ /* 0x0c0fe400078210ff */
[----:B------:R-:W-:Y:S02]  /*33c90*/  IADD3 R9, R29, 0x41, RZ ;  /* 0x000000411d097810 */ /* 0x000fe40007ffe0ff */
[C---:B------:R-:W-:Y:S02]  /*33ca0*/  LEA.HI.X.SX32 R5, R0.reuse, R3, 0x2, P1 ;  /* 0x0000000300057211 */ /* 0x040fe400008f16ff */
[----:B-1----:R-:W-:Y:S02]  /*33cb0*/  IADD3 R7, R0, c[0x0][0x198], RZ ;  /* 0x0000660000077a10 */ /* 0x002fe40007ffe0ff */
[----:B------:R-:W-:Y:S02]  /*33cc0*/  ISETP.LT.AND P3, PT, R9, c[0x0][0x17c], !P0 ;  /* 0x00005f0009007a0c */ /* 0x000fe40004761270 */
[----:B------:R-:W-:-:S02]  /*33cd0*/  LEA R6, P6, R7, R2, 0x2 ;  /* 0x0000000207067211 */ /* 0x000fc400078c10ff */
[C---:B------:R-:W-:Y:S02]  /*33ce0*/  IADD3 R8, R29.reuse, 0x43, RZ ;  /* 0x000000431d087810 */ /* 0x040fe40007ffe0ff */
[----:B------:R-:W-:Y:S02]  /*33cf0*/  IADD3 R9, R29, 0x42, RZ ;  /* 0x000000421d097810 */ /* 0x000fe40007ffe0ff */
[C---:B------:R-:W-:Y:S02]  /*33d00*/  IADD3 R0, R7.reuse, c[0x0][0x198], RZ ;  /* 0x0000660007007a10 */ /* 0x040fe40007ffe0ff */
[----:B------:R-:W-:Y:S01]  /*33d10*/  LEA.HI.X.SX32 R7, R7, R3, 0x2, P6 ;  /* 0x0000000307077211 */ /* 0x000fe200030f16ff */
[----:B------:R1:W-:Y:S01]  /*33d20*/  @P2 STG.E [R4.64], R21 ;  /* 0x0000001504002986 */ /* 0x0003e2000c101904 */
[----:B------:R-:W-:Y:S02]  /*33d30*/  ISETP.LT.AND P1, PT, R8, c[0x0][0x17c], !P0 ;  /* 0x00005f0008007a0c */ /* 0x000fe40004721270 */
[----:B------:R-:W-:-:S02]  /*33d40*/  ISETP.LT.AND P4, PT, R9, c[0x0][0x17c], !P0 ;  /* 0x00005f0009007a0c */ /* 0x000fc40004781270 */
[C---:B------:R-:W-:Y:S01]  /*33d50*/  IADD3 R8, R0.reuse, c[0x0][0x198], RZ ;  /* 0x0000660000087a10 */ /* 0x040fe20007ffe0ff */
[----:B------:R1:W-:Y:S04]  /*33d60*/  @P5 STG.E [R6.64], R11 ;  /* 0x0000000b06005986 */ /* 0x0003e8000c101904 */
[----:B-1----:R-:W4:Y:S01]  /*33d70*/  LDL.LU R21, [R1+0x184] ;  /* 0x0001840001157983 */ /* 0x002f220000300800 */
[----:B------:R-:W-:-:S03]  /*33d80*/  LEA R4, P2, R0, R2, 0x2 ;  /* 0x0000000200047211 */ /* 0x000fc600078410ff */
[----:B------:R-:W4:Y:S01]  /*33d90*/  LDL.LU R20, [R1+0x190] ;  /* 0x0001900001147983 */ /* 0x000f220000300800 */
[----:B------:R-:W-:Y:S02]  /*33da0*/  IADD3 R7, R29, 0x44, RZ ;  /* 0x000000441d077810 */ /* 0x000fe40007ffe0ff */
[-C--:B------:R-:W-:Y:S02]  /*33db0*/  LEA R6, P6, R8, R2.reuse, 0x2 ;  /* 0x0000000208067211 */ /* 0x080fe400078c10ff */
[-C--:B------:R-:W-:Y:S02]  /*33dc0*/  LEA.HI.X.SX32 R5, R0, R3.reuse, 0x2, P2 ;  /* 0x0000000300057211 */ /* 0x080fe400010f16ff */
[----:B------:R-:W-:Y:S02]  /*33dd0*/  ISETP.LT.AND P5, PT, R7, c[0x0][0x17c], !P0 ;  /* 0x00005f0007007a0c */ /* 0x000fe400047a1270 */
[C---:B------:R-:W-:Y:S02]  /*33de0*/  LEA.HI.X.SX32 R7, R8.reuse, R3, 0x2, P6 ;  /* 0x0000000308077211 */ /* 0x040fe400030f16ff */
[----:B------:R-:W-:Y:S01]  /*33df0*/  IADD3 R0, R8, c[0x0][0x198], RZ ;  /* 0x0000660008007a10 */ /* 0x000fe20007ffe0ff */
[----:B---3--:R1:W-:Y:S04]  /*33e00*/  @P3 STG.E [R4.64], R22 ;  /* 0x0000001604003986 */ /* 0x0083e8000c101904 */
        /* <DEDUP_REMOVED lines=26> */
[----:B------:R-:W-:Y:S02]  /*33fb0*/  IADD3 R0, R8, c[0x0][0x198], RZ ;  /* 0x0000660008007a10 */ /* 0x000fe40007ffe0ff */
[----:B------:R-:W-:Y:S01]  /*33fc0*/  IADD3 R9, R29, 0x49, RZ ;  /* 0x000000491d097810 */ /* 0x000fe20007ffe0ff */
[----:B------:R1:W-:Y:S04]  /*33fd0*/  @P2 STG.E [R4.64], R21 ;  /* 0x0000001504002986 */ /* 0x0003e8000c101904 */
[----:B------:R4:W-:Y:S04]  /*33fe0*/  @P4 STG.E [R6.64], R20 ;  /* 0x0000001406004986 */ /* 0x0009e8000c101904 */
[----:B-1----:R-:W2:Y:S01]  /*33ff0*/  LDL.LU R21, [R1+0x1b4] ;  /* 0x0001b40001157983 */ /* 0x002ea20000300800 */
[----:B------:R-:W-:-:S02]  /*34000*/  IADD3 R5, R0, c[0x0][0x198], RZ ;  /* 0x0000660000057a10 */ /* 0x000fc40007ffe0ff */
[CC--:B----4-:R-:W-:Y:S01]  /*34010*/  LEA R6, P2, R0.reuse, R2.reuse, 0x2 ;  /* 0x0000000200067211 */ /* 0x0d0fe200078410ff */
[----:B------:R-:W4:Y:S01]  /*34020*/  LDL.LU R10, [R1+0x1c0] ;  /* 0x0001c000010a7983 */ /* 0x000f220000300800 */
[CC--:B------:R-:W-:Y:S02]  /*34030*/  LEA R4, P6, R5.reuse, R2.reuse, 0x2 ;  /* 0x0000000205047211 */ /* 0x0c0fe400078c10ff */
[-C--:B------:R-:W-:Y:S02]  /*34040*/  LEA.HI.X.SX32 R7, R0, R3.reuse, 0x2, P2 ;  /* 0x0000000300077211 */ /* 0x080fe400010f16ff */
[C---:B------:R-:W-:Y:S02]  /*34050*/  IADD3 R0, R5.reuse, c[0x0][0x198], RZ ;  /* 0x0000660005007a10 */ /* 0x040fe40007ffe0ff */
[----:B------:R-:W-:Y:S02]  /*34060*/  LEA.HI.X.SX32 R5, R5, R3, 0x2, P6 ;  /* 0x0000000305057211 */ /* 0x000fe400030f16ff */
        /* <DEDUP_REMOVED lines=30> */
[----:B------:R-:W-:Y:S02]  /*34250*/  LEA.HI.X.SX32 R5, R5, R3, 0x2, P6 ;  /* 0x0000000305057211 */ /* 0x000fe400030f16ff */
[----:B------:R-:W-:Y:S01]  /*34260*/  ISETP.LT.AND P1, PT, R8, c[0x0][0x17c], !P0 ;  /* 0x00005f0008007a0c */ /* 0x000fe20004721270 */
[----:B------:R1:W-:Y:S01]  /*34270*/  @P2 STG.E [R6.64], R21 ;  /* 0x0000001506002986 */ /* 0x0003e2000c101904 */
[----:B------:R-:W-:-:S02]  /*34280*/  ISETP.LT.AND P4, PT, R9, c[0x0][0x17c], !P0 ;  /* 0x00005f0009007a0c */ /* 0x000fc40004781270 */
[----:B------:R-:W-:Y:S01]  /*34290*/  IADD3 R8, R0, c[0x0][0x198], RZ ;  /* 0x0000660000087a10 */ /* 0x000fe20007ffe0ff */
[----:B----4-:R4:W-:Y:S04]  /*342a0*/  @P5 STG.E [R4.64], R10 ;  /* 0x0000000a04005986 */ /* 0x0109e8000c101904 */
[----:B-1----:R-:W3:Y:S01]  /*342b0*/  LDL.LU R21, [R1+0x204] ;  /* 0x0002040001157983 */ /* 0x002ee20000300800 */
[----:B------:R-:W-:-:S03]  /*342c0*/  IADD3 R7, R29, 0x50, RZ ;  /* 0x000000501d077810 */ /* 0x000fc60007ffe0ff */
[----:B------:R-:W3:Y:S01]  /*342d0*/  LDL.LU R16, [R1+0x210] ;  /* 0x0002100001107983 */ /* 0x000ee20000300800 */
[-C--:B----4-:R-:W-:Y:S02]  /*342e0*/  LEA R4, P2, R0, R2.reuse, 0x2 ;  /* 0x0000000200047211 */ /* 0x090fe400078410ff */
[-C--:B------:R-:W-:Y:S02]  /*342f0*/  LEA R6, P6, R8, R2.reuse, 0x2 ;  /* 0x0000000208067211 */ /* 0x080fe400078c10ff */
[-C--:B------:R-:W-:Y:S02]  /*34300*/  LEA.HI.X.SX32 R5, R0, R3.reuse, 0x2, P2 ;  /* 0x0000000300057211 */ /* 0x080fe400010f16ff */
[----:B------:R-:W-:Y:S02]  /*34310*/  ISETP.LT.AND P5, PT, R7, c[0x0][0x17c], !P0 ;  /* 0x00005f0007007a0c */ /* 0x000fe400047a1270 */
        /* <DEDUP_REMOVED lines=35> */
[CC--:B---3--:R-:W-:Y:S01]  /*34550*/  LEA R6, P2, R0.reuse, R2.reuse, 0x2 ;  /* 0x0000000200067211 */ /* 0x0c8fe200078410ff */
[----:B------:R-:W3:Y:S01]  /*34560*/  LDL.LU R11, [R1+0x240] ;  /* 0x00024000010b7983 */ /* 0x000ee20000300800 */
[CC--:B------:R-:W-:Y:S02]  /*34570*/  LEA R4, P6, R5.reuse, R2.reuse, 0x2 ;  /* 0x0000000205047211 */ /* 0x0c0fe400078c10ff */
[-C--:B------:R-:W-:Y:S02]  /*34580*/  LEA.HI.X.SX32 R7, R0, R3.reuse, 0x2, P2 ;  /* 0x0000000300077211 */ /* 0x080fe400010f16ff */
[C---:B------:R-:W-:Y:S02]  /*34590*/  IADD3 R0, R5.reuse, c[0x0][0x198], RZ ;  /* 0x0000660005007a10 */ /* 0x040fe40007ffe0ff */
[----:B------:R-:W-:Y:S02]  /*345a0*/  LEA.HI.X.SX32 R5, R5, R3, 0x2, P6 ;  /* 0x0000000305057211 */ /* 0x000fe400030f16ff */
        /* <DEDUP_REMOVED lines=35> */
[----:B---3--:R3:W-:Y:S04]  /*347e0*/  @P5 STG.E [R4.64], R11 ;  /* 0x0000000b04005986 */ /* 0x0087e8000c101904 */
[----:B-1----:R-:W4:Y:S01]  /*347f0*/  LDL.LU R21, [R1+0x264] ;  /* 0x0002640001157983 */ /* 0x002f220000300800 */
[----:B------:R-:W-:Y:S02]  /*34800*/  IADD3 R7, R29, 0x5c, RZ ;  /* 0x0000005c1d077810 */ /* 0x000fe40007ffe0ff */
[-C--:B------:R-:W-:Y:S01]  /*34810*/  LEA R6, P6, R8, R2.reuse, 0x2 ;  /* 0x0000000208067211 */ /* 0x080fe200078c10ff */
[----:B------:R-:W4:Y:S01]  /*34820*/  LDL.LU R20, [R1+0x270] ;  /* 0x0002700001147983 */ /* 0x000f220000300800 */
[----:B---3--:R-:W-:-:S02]  /*34830*/  LEA R4, P2, R0, R2, 0x2 ;  /* 0x0000000200047211 */ /* 0x008fc400078410ff */
        /* <DEDUP_REMOVED lines=15> */
[C---:B------:R-:W-:Y:S02]  /*34930*/  LEA R4, P6, R5.reuse, R2, 0x2 ;  /* 0x0000000205047211 */ /* 0x040fe400078c10ff */
[----:B------:R-:W-:-:S02]  /*34940*/  IADD3 R0, R5, c[0x0][0x198], RZ ;  /* 0x0000660005007a10 */ /* 0x000fc40007ffe0ff */
[----:B------:R-:W-:Y:S02]  /*34950*/  LEA.HI.X.SX32 R5, R5, R3, 0x2, P6 ;  /* 0x0000000305057211 */ /* 0x000fe400030f16ff */
[----:B------:R-:W-:Y:S02]  /*34960*/  ISETP.LT.AND P2, PT, R9, c[0x0][0x17c], !P0 ;  /* 0x00005f0009007a0c */ /* 0x000fe40004741270 */
[C---:B------:R-:W-:Y:S01]  /*34970*/  IADD3 R8, R29.reuse, 0x5f, RZ ;  /* 0x0000005f1d087810 */ /* 0x040fe20007ffe0ff */
[----:B----4-:R1:W-:Y:S01]  /*34980*/  @P5 STG.E [R4.64], R10 ;  /* 0x0000000a04005986 */ /* 0x0103e2000c101904 */
[----:B------:R-:W-:Y:S02]  /*34990*/  IADD3 R9, R29, 0x5e, RZ ;  /* 0x0000005e1d097810 */ /* 0x000fe40007ffe0ff */
[----:B------:R-:W-:Y:S02]  /*349a0*/  ISETP.LT.AND P3, PT, R8, c[0x0][0x17c], !P0 ;  /* 0x00005f0008007a0c */ /* 0x000fe40004761270 */
[----:B------:R-:W-:-:S02]  /*349b0*/  ISETP.LT.AND P4, PT, R9, c[0x0][0x17c], !P0 ;  /* 0x00005f0009007a0c */ /* 0x000fc40004781270 */
[C---:B------:R-:W-:Y:S02]  /*349c0*/  IADD3 R8, R0.reuse, c[0x0][0x198], RZ ;  /* 0x0000660000087a10 */ /* 0x040fe40007ffe0ff */
[CC--:B-1----:R-:W-:Y:S02]  /*349d0*/  LEA R4, P1, R0.reuse, R2.reuse, 0x2 ;  /* 0x0000000200047211 */ /* 0x0c2fe400078210ff */
[----:B------:R-:W-:Y:S02]  /*349e0*/  IADD3 R7, R29, 0x60, RZ ;  /* 0x000000601d077810 */ /* 0x000fe40007ffe0ff */
[----:B------:R-:W-:Y:S02]  /*349f0*/  LEA.HI.X.SX32 R5, R0, R3, 0x2, P1 ;  /* 0x0000000300057211 */ /* 0x000fe400008f16ff */
[----:B------:R-:W-:Y:S02]  /*34a00*/  LEA R6, P6, R8, R2, 0x2 ;  /* 0x0000000208067211 */ /* 0x000fe400078c10ff */
[----:B------:R-:W-:-:S02]  /*34a10*/  ISETP.LT.AND P5, PT, R7, c[0x0][0x17c], !P0 ;  /* 0x00005f0007007a0c */ /* 0x000fc400047a1270 */
[C---:B------:R-:W-:Y:S02]  /*34a20*/  IADD3 R0, R8.reuse, c[0x0][0x198], RZ ;  /* 0x0000660008007a10 */ /* 0x040fe40007ffe0ff */
[----:B------:R-:W-:Y:S02]  /*34a30*/  LEA.HI.X.SX32 R7, R8, R3, 0x2, P6 ;  /* 0x0000000308077211 */ /* 0x000fe400030f16ff */
[----:B------:R-:W-:Y:S01]  /*34a40*/  IADD3 R9, R29, 0x61, RZ ;  /* 0x000000611d097810 */ /* 0x000fe20007ffe0ff */
[----:B------:R1:W-:Y:S04]  /*34a50*/  @P2 STG.E [R4.64], R21 ;  /* 0x0000001504002986 */ /* 0x0003e8000c101904 */
[----:B------:R4:W-:Y:S04]  /*34a60*/  @P4 STG.E [R6.64], R20 ;  /* 0x0000001406004986 */ /* 0x0009e8000c101904 */
[----:B-1----:R-:W2:Y:S01]  /*34a70*/  LDL.LU R21, [R1+0xfc] ;  /* 0x0000fc0001157983 */ /* 0x002ea20000300800 */
[----:B------:R-:W-:-:S02]  /*34a80*/  LEA R4, P2, R0, R2, 0x2 ;  /* 0x0000000200047211 */ /* 0x000fc400078410ff */
[C---:B----4-:R-:W-:Y:S01]  /*34a90*/  IADD3 R7, R0.reuse, c[0x0][0x198], RZ ;  /* 0x0000660000077a10 */ /* 0x050fe20007ffe0ff */
[----:B------:R-:W4:Y:S01]  /*34aa0*/  LDL.LU R10, [R1+0x188] ;  /* 0x00018800010a7983 */ /* 0x000f220000300800 */
[-C--:B------:R-:W-:Y:S02]  /*34ab0*/  LEA.HI.X.SX32 R5, R0, R3.reuse, 0x2, P2 ;  /* 0x0000000300057211 */ /* 0x080fe400010f16ff */
[----:B------:R-:W-:Y:S02]  /*34ac0*/  ISETP.LT.AND P1, PT, R9, c[0x0][0x17c], !P0 ;  /* 0x00005f0009007a0c */ /* 0x000fe40004721270 */
[C---:B------:R-:W-:Y:S02]  /*34ad0*/  IADD3 R0, R7.reuse, c[0x0][0x198], RZ ;  /* 0x0000660007007a10 */ /* 0x040fe40007ffe0ff */
[CC--:B------:R-:W-:Y:S01]  /*34ae0*/  LEA R6, P6, R7.reuse, R2.reuse, 0x2 ;  /* 0x0000000207067211 */ /* 0x0c0fe200078c10ff */
[----:B------:R1:W-:Y:S03]  /*34af0*/  @P3 STG.E [R4.64], R22 ;  /* 0x0000001604003986 */ /* 0x0003e6000c101904 */
[----:B------:R-:W-:Y:S01]  /*34b00*/  LEA.HI.X.SX32 R7, R7, R3, 0x2, P6 ;  /* 0x0000000307077211 */ /* 0x000fe200030f16ff */
[----:B-1----:R-:W4:Y:S01]  /*34b10*/  LDL.LU R22, [R1+0x18c] ;  /* 0x00018c0001167983 */ /* 0x002f220000300800 */
[----:B------:R-:W-:-:S03]  /*34b20*/  LEA R4, P3, R0, R2, 0x2 ;  /* 0x0000000200047211 */ /* 0x000fc600078610ff */
[----:B---3--:R-:W-:Y:S01]  /*34b30*/  @P5 STG.E [R6.64], R11 ;  /* 0x0000000b06005986 */ /* 0x008fe2000c101904 */
        /* <DEDUP_REMOVED lines=36> */
[----:B------:R4:W-:Y:S01]  /*34d80*/  @P3 STG.E [R4.64], R22 ;  /* 0x0000001604003986 */ /* 0x0009e2000c101904 */
[----:B-1----:R-:W-:Y:S02]  /*34d90*/  IADD3 R7, R29, 0x68, RZ ;  /* 0x000000681d077810 */ /* 0x002fe40007ffe0ff */
[-C--:B------:R-:W-:Y:S02]  /*34da0*/  LEA R6, P6, R8, R2.reuse, 0x2 ;  /* 0x0000000208067211 */ /* 0x080fe400078c10ff */
[----:B------:R-:W-:Y:S01]  /*34db0*/  ISETP.LT.AND P5, PT, R7, c[0x0][0x17c], !P0 ;  /* 0x00005f0007007a0c */ /* 0x000fe200047a1270 */
[----:B----4-:R-:W4:Y:S01]  /*34dc0*/  LDL.LU R22, [R1+0x1bc] ;  /* 0x0001bc0001167983 */ /* 0x010f220000300800 */
[----:B------:R-:W-:Y:S02]  /*34dd0*/  LEA R4, P3, R0, R2, 0x2 ;  /* 0x0000000200047211 */ /* 0x000fe400078610ff */
[-C--:B------:R-:W-:Y:S01]  /*34de0*/  LEA.HI.X.SX32 R7, R8, R3.reuse, 0x2, P6 ;  /* 0x0000000308077211 */ /* 0x080fe200030f16ff */
[----:B------:R-:W4:Y:S01]  /*34df0*/  LDL.LU R10, [R1+0x1c8] ;  /* 0x0001c800010a7983 */ /* 0x000f220000300800 */
[----:B------:R-:W-:-:S03]  /*34e00*/  LEA.HI.X.SX32 R5, R0, R3, 0x2, P3 ;  /* 0x0000000300057211 */ /* 0x000fc600018f16ff */
[----:B---3--:R-:W-:Y:S04]  /*34e10*/  @P4 STG.E [R6.64], R20 ;  /* 0x0000001406004986 */ /* 0x008fe8000c101904 */
[----:B--2---:R1:W-:Y:S04]  /*34e20*/  @P1 STG.E [R4.64], R23 ;  /* 0x0000001704001986 */ /* 0x0043e8000c101904 */
[----:B-1----:R-:W2:Y:S01]  /*34e30*/  LDL.LU R23, [R1+0x1cc] ;  /* 0x0001cc0001177983 */ /* 0x002ea20000300800 */
[----:B------:R-:W-:Y:S02]  /*34e40*/  IADD3 R7, R0, c[0x0][0x198], RZ ;  /* 0x0000660000077a10 */ /* 0x000fe40007ffe0ff */
[----:B------:R-:W-:Y:S01]  /*34e50*/  IADD3 R9, R29, 0x69, RZ ;  /* 0x000000691d097810 */ /* 0x000fe20007ffe0ff */
[----:B------:R-:W3:Y:S01]  /*34e60*/  LDL.LU R20, [R1+0x1f8] ;  /* 0x0001f80001147983 */ /* 0x000ee20000300800 */
        /* <DEDUP_REMOVED lines=20> */
[----:B-1----:R-:W3:Y:S01]  /*34fb0*/  LDL.LU R21, [R1+0x1fc] ;  /* 0x0001fc0001157983 */ /* 0x002ee20000300800 */
[C---:B------:R-:W-:Y:S02]  /*34fc0*/  LEA R4, P2, R0.reuse, R2, 0x2 ;  /* 0x0000000200047211 */ /* 0x040fe400078410ff */
[C---:B------:R-:W-:Y:S01]  /*34fd0*/  IADD3 R7, R0.reuse, c[0x0][0x198], RZ ;  /* 0x0000660000077a10 */ /* 0x040fe20007ffe0ff */
[----:B------:R-:W3:Y:S01]  /*34fe0*/  LDL.LU R11, [R1+0x208] ;  /* 0x00020800010b7983 */ /* 0x000ee20000300800 */
[----:B------:R-:W-:Y:S02]  /*34ff0*/  LEA.HI.X.SX32 R5, R0, R3, 0x2, P2 ;  /* 0x0000000300057211 */ /* 0x000fe400010f16ff */
[----:B------:R-:W-:-:S02]  /*35000*/  ISETP.LT.AND P1, PT, R9, c[0x0][0x17c], !P0 ;  /* 0x00005f0009007a0c */ /* 0x000fc40004721270 */
[C---:B------:R-:W-:Y:S02]  /*35010*/  IADD3 R0, R7.reuse, c[0x0][0x198], RZ ;  /* 0x0000660007007a10 */ /* 0x040fe40007ffe0ff */
[CC--:B------:R-:W-:Y:S01]  /*35020*/  LEA R6, P6, R7.reuse, R2.reuse, 0x2 ;  /* 0x0000000207067211 */ /* 0x0c0fe200078c10ff */
[----:B----4-:R1:W-:Y:S03]  /*35030*/  @P3 STG.E [R4.64], R22 ;  /* 0x0000001604003986 */ /* 0x0103e6000c101904 */
        /* <DEDUP_REMOVED lines=21> */
[----:B---3--:R1:W-:Y:S01]  /*35190*/  @P4 STG.E [R6.64], R20 ;  /* 0x0000001406004986 */ /* 0x0083e2000c101904 */
        /* <DEDUP_REMOVED lines=10> */
[----:B-1----:R-:W3:Y:S01]  /*35240*/  LDL.LU R21, [R1+0x22c] ;  /* 0x00022c0001157983 */ /* 0x002ee20000300800 */
[----:B------:R-:W-:-:S02]  /*35250*/  LEA R4, P2, R0, R2, 0x2 ;  /* 0x0000000200047211 */ /* 0x000fc400078410ff */
[C---:B------:R-:W-:Y:S01]  /*35260*/  IADD3 R8, R0.reuse, c[0x0][0x198], RZ ;  /* 0x0000660000087a10 */ /* 0x040fe20007ffe0ff */
[----:B------:R-:W3:Y:S01]  /*35270*/  LDL.LU R20, [R1+0x238] ;  /* 0x0002380001147983 */ /* 0x000ee20000300800 */
[----:B------:R-:W-:Y:S02]  /*35280*/  LEA.HI.X.SX32 R5, R0, R3, 0x2, P2 ;  /* 0x0000000300057211 */ /* 0x000fe400010f16ff */
[----:B------:R-:W-:Y:S01]  /*35290*/  ISETP.LT.AND P4, PT, R9, c[0x0][0x17c], !P0 ;  /* 0x00005f0009007a0c */ /* 0x000fe20004781270 */
[----:B------:R1:W-:Y:S01]  /*352a0*/  @P5 STG.E [R6.64], R11 ;  /* 0x0000000b06005986 */ /* 0x0003e2000c101904 */
[----:B------:R-:W-:-:S03]  /*352b0*/  IADD3 R0, R8, c[0x0][0x198], RZ ;  /* 0x0000660008007a10 */ /* 0x000fc60007ffe0ff */
[----:B----4-:R4:W-:Y:S01]  /*352c0*/  @P3 STG.E [R4.64], R22 ;  /* 0x0000001604003986 */ /* 0x0109e2000c101904 */
        /* <DEDUP_REMOVED lines=31> */
[----:B---3--:R1:W-:Y:S01]  /*354c0*/  @P2 STG.E [R4.64], R21 ;  /* 0x0000001504002986 */ /* 0x0083e2000c101904 */
[----:B------:R-:W-:-:S03]  /*354d0*/  IADD3 R9, R29, 0x79, RZ ;  /* 0x000000791d097810 */ /* 0x000fc60007ffe0ff */
[----:B------:R3:W-:Y:S04]  /*354e0*/  @P4 STG.E [R6.64], R20 ;  /* 0x0000001406004986 */ /* 0x0007e8000c101904 */
[----:B-1----:R-:W2:Y:S01]  /*354f0*/  LDL.LU R21, [R1+0x25c] ;  /* 0x00025c0001157983 */ /* 0x002ea20000300800 */
[C---:B------:R-:W-:Y:S02]  /*35500*/  LEA R4, P2, R0.reuse, R2, 0x2 ;  /* 0x0000000200047211 */ /* 0x040fe400078410ff */
[C---:B---3--:R-:W-:Y:S01]  /*35510*/  IADD3 R7, R0.reuse, c[0x0][0x198], RZ ;  /* 0x0000660000077a10 */ /* 0x048fe20007ffe0ff */
        /* <DEDUP_REMOVED lines=39> */
[----:B------:R-:W-:-:S03]  /*35790*/  LEA R4, P2, R0, R2, 0x2 ;  /* 0x0000000200047211 */ /* 0x000fc600078410ff */
[----:B------:R-:W2:Y:S01]  /*357a0*/  LDL.LU R16, [R1+0xd0] ;  /* 0x0000d00001107983 */ /* 0x000ea20000300800 */
[C---:B------:R-:W-:Y:S02]  /*357b0*/  IADD3 R8, R0.reuse, c[0x0][0x198], RZ ;  /* 0x0000660000087a10 */ /* 0x040fe40007ffe0ff */
[----:B------:R-:W-:Y:S02]  /*357c0*/  LEA.HI.X.SX32 R5, R0, R3, 0x2, P2 ;  /* 0x0000000300057211 */ /* 0x000fe400010f16ff */
[----:B------:R-:W-:Y:S01]  /*357d0*/  ISETP.LT.AND P4, PT, R9, c[0x0][0x17c], !P0 ;  /* 0x00005f0009007a0c */ /* 0x000fe20004781270 */
[----:B---3--:R1:W-:Y:S01]  /*357e0*/  @P5 STG.E [R6.64], R10 ;  /* 0x0000000a06005986 */ /* 0x0083e2000c101904 */
[----:B------:R-:W-:-:S03]  /*357f0*/  IADD3 R0, R8, c[0x0][0x198], RZ ;  /* 0x0000660008007a10 */ /* 0x000fc60007ffe0ff */
[----:B----4-:R3:W-:Y:S01]  /*35800*/  @P3 STG.E [R4.64], R22 ;  /* 0x0000001604003986 */ /* 0x0107e2000c101904 */
[----:B-1----:R-:W-:Y:S02]  /*35810*/  IADD3 R7, R29, 0x80, RZ ;  /* 0x000000801d077810 */ /* 0x002fe40007ffe0ff */
[-C--:B------:R-:W-:Y:S02]  /*35820*/  LEA R6, P6, R8, R2.reuse, 0x2 ;  /* 0x0000000208067211 */ /* 0x080fe400078c10ff */
[----:B------:R-:W-:Y:S01]  /*35830*/  ISETP.LT.AND P5, PT, R7, c[0x0][0x17c], !P0 ;  /* 0x00005f0007007a0c */ /* 0x000fe200047a1270 */
[----:B---3--:R-:W3:Y:S01]  /*35840*/  LDL.LU R22, [R1+0xd4] ;  /* 0x0000d40001167983 */ /* 0x008ee20000300800 */
[----:B------:R-:W-:-:S03]  /*35850*/  LEA R4, P3, R0, R2, 0x2 ;  /* 0x0000000200047211 */ /* 0x000fc600078610ff */
[----:B------:R-:W4:Y:S01]  /*35860*/  LDL.LU R10, [R1+0x1d0] ;  /* 0x0001d000010a7983 */ /* 0x000f220000300800 */
[-C--:B------:R-:W-:Y:S02]  /*35870*/  LEA.HI.X.SX32 R7, R8, R3.reuse, 0x2, P6 ;  /* 0x0000000308077211 */ /* 0x080fe400030f16ff */
        /* <DEDUP_REMOVED lines=9> */
[C---:B------:R-:W-:Y:S02]  /*35910*/  IADD3 R8, R29.reuse, 0x83, RZ ;  /* 0x000000831d087810 */ /* 0x040fe40007ffe0ff */
[----:B------:R-:W-:Y:S02]  /*35920*/  IADD3 R9, R29, 0x82, RZ ;  /* 0x000000821d097810 */ /* 0x000fe40007ffe0ff */
[C---:B------:R-:W-:Y:S02]  /*35930*/  IADD3 R0, R7.reuse, c[0x0][0x198], RZ ;  /* 0x0000660007007a10 */ /* 0x040fe40007ffe0ff */
[----:B------:R-:W-:Y:S02]  /*35940*/  LEA.HI.X.SX32 R7, R7, R3, 0x2, P6 ;  /* 0x0000000307077211 */ /* 0x000fe400030f16ff */
[----:B------:R-:W-:-:S02]  /*35950*/  ISETP.LT.AND P3, PT, R8, c[0x0][0x17c], !P0 ;  /* 0x00005f0008007a0c */ /* 0x000fc40004761270 */
[----:B------:R-:W-:Y:S02]  /*35960*/  ISETP.LT.AND P4, PT, R9, c[0x0][0x17c], !P0 ;  /* 0x00005f0009007a0c */ /* 0x000fe40004781270 */
[C---:B------:R-:W-:Y:S01]  /*35970*/  IADD3 R8, R0.reuse, c[0x0][0x198], RZ ;  /* 0x0000660000087a10 */ /* 0x040fe20007ffe0ff */
[----:B------:R1:W-:Y:S01]  /*35980*/  @P5 STG.E [R6.64], R11 ;  /* 0x0000000b06005986 */ /* 0x0003e2000c101904 */
[----:B------:R-:W-:-:S04]  /*35990*/  LEA R4, P1, R0, R2, 0x2 ;  /* 0x0000000200047211 */ /* 0x000fc800078210ff */
[-C--:B------:R-:W-:Y:S02]  /*359a0*/  LEA.HI.X.SX32 R5, R0, R3.reuse, 0x2, P1 ;  /* 0x0000000300057211 */ /* 0x080fe400008f16ff */
[C---:B------:R-:W-:Y:S02]  /*359b0*/  IADD3 R0, R8.reuse, c[0x0][0x198], RZ ;  /* 0x0000660008007a10 */ /* 0x040fe40007ffe0ff */
[----:B-1----:R-:W-:Y:S02]  /*359c0*/  IADD3 R7, R29, 0x84, RZ ;  /* 0x000000841d077810 */ /* 0x002fe40007ffe0ff */
[C---:B------:R-:W-:Y:S02]  /*359d0*/  LEA R6, P6, R8.reuse, R2, 0x2 ;  /* 0x0000000208067211 */ /* 0x040fe400078c10ff */
[----:B------:R-:W-:Y:S02]  /*359e0*/  ISETP.LT.AND P5, PT, R7, c[0x0][0x17c], !P0 ;  /* 0x00005f0007007a0c */ /* 0x000fe400047a1270 */
[----:B------:R-:W-:Y:S01]  /*359f0*/  LEA.HI.X.SX32 R7, R8, R3, 0x2, P6 ;  /* 0x0000000308077211 */ /* 0x000fe200030f16ff */
[----:B------:R1:W-:Y:S04]  /*35a00*/  @P2 STG.E [R4.64], R21 ;  /* 0x0000001504002986 */ /* 0x0003e8000c101904 */
[----:B------:R1:W-:Y:S01]  /*35a10*/  @P4 STG.E [R6.64], R16 ;  /* 0x0000001006004986 */ /* 0x0003e2000c101904 */
[----:B------:R-:W-:-:S03]  /*35a20*/  IADD3 R9, R29, 0x85, RZ ;  /* 0x000000851d097810 */ /* 0x000fc60007ffe0ff */
[----:B-1----:R-:W2:Y:S01]  /*35a30*/  LDL.LU R21, [R1+0x1e4] ;  /* 0x0001e40001157983 */ /* 0x002ea20000300800 */
[C---:B------:R-:W-:Y:S02]  /*35a40*/  IADD3 R5, R0.reuse, c[0x0][0x198], RZ ;  /* 0x0000660000057a10 */ /* 0x040fe40007ffe0ff */
[CC--:B------:R-:W-:Y:S01]  /*35a50*/  LEA R6, P2, R0.reuse, R2.reuse, 0x2 ;  /* 0x0000000200067211 */ /* 0x0c0fe200078410ff */
[----:B------:R-:W2:Y:S01]  /*35a60*/  LDL.LU R11, [R1+0x280] ;  /* 0x00028000010b7983 */ /* 0x000ea20000300800 */
[C---:B------:R-:W-:Y:S02]  /*35a70*/  LEA R4, P6, R5.reuse, R2, 0x2 ;  /* 0x0000000205047211 */ /* 0x040fe400078c10ff */
[-C--:B------:R-:W-:Y:S02]  /*35a80*/  LEA.HI.X.SX32 R7, R0, R3.reuse, 0x2, P2 ;  /* 0x0000000300077211 */ /* 0x080fe400010f16ff */
[C---:B------:R-:W-:Y:S02]  /*35a90*/  IADD3 R0, R5.reuse, c[0x0][0x198], RZ ;  /* 0x0000660005007a10 */ /* 0x040fe40007ffe0ff */
[----:B------:R-:W-:-:S02]  /*35aa0*/  LEA.HI.X.SX32 R5, R5, R3, 0x2, P6 ;  /* 0x0000000305057211 */ /* 0x000fc400030f16ff */
[----:B------:R-:W-:Y:S01]  /*35ab0*/  ISETP.LT.AND P1, PT, R9, c[0x0][0x17c], !P0 ;  /* 0x00005f0009007a0c */ /* 0x000fe20004721270 */
[----:B---3--:R1:W-:Y:S04]  /*35ac0*/  @P3 STG.E [R6.64], R22 ;  /* 0x0000001606003986 */ /* 0x0083e8000c101904 */
[----:B----4-:R3:W-:Y:S04]  /*35ad0*/  @P5 STG.E [R4.64], R10 ;  /* 0x0000000a04005986 */ /* 0x0107e8000c101904 */
        /* <DEDUP_REMOVED lines=32> */
[----:B------:R1:W-:Y:S04]  /*35ce0*/  @P5 STG.E [R4.64], R11 ;  /* 0x0000000b04005986 */ /* 0x0003e8000c101904 */
[----:B-1----:R-:W3:Y:S01]  /*35cf0*/  LDL.LU R21, [R1+0x2a4] ;  /* 0x0002a40001157983 */ /* 0x002ee20000300800 */
[----:B------:R-:W-:-:S03]  /*35d00*/  IADD3 R7, R29, 0x8c, RZ ;  /* 0x0000008c1d077810 */ /* 0x000fc60007ffe0ff */
[----:B------:R-:W3:Y:S01]  /*35d10*/  LDL.LU R20, [R1+0x2b0] ;  /* 0x0002b00001147983 */ /* 0x000ee20000300800 */
[-C--:B------:R-:W-:Y:S02]  /*35d20*/  LEA R4, P2, R0, R2.reuse, 0x2 ;  /* 0x0000000200047211 */ /* 0x080fe400078410ff */
[-C--:B------:R-:W-:Y:S02]  /*35d30*/  LEA R6, P6, R8, R2.reuse, 0x2 ;  /* 0x0000000208067211 */ /* 0x080fe400078c10ff */
[-C--:B------:R-:W-:Y:S02]  /*35d40*/  LEA.HI.X.SX32 R5, R0, R3.reuse, 0x2, P2 ;  /* 0x0000000300057211 */ /* 0x080fe400010f16ff */
[----:B------:R-:W-:Y:S02]  /*35d50*/  ISETP.LT.AND P5, PT, R7, c[0x0][0x17c], !P0 ;  /* 0x00005f0007007a0c */ /* 0x000fe400047a1270 */
[C---:B------:R-:W-:Y:S02]  /*35d60*/  LEA.HI.X.SX32 R7, R8.reuse, R3, 0x2, P6 ;  /* 0x0000000308077211 */ /* 0x040fe400030f16ff */
[----:B------:R-:W-:Y:S01]  /*35d70*/  IADD3 R0, R8, c[0x0][0x198], RZ ;  /* 0x0000660008007a10 */ /* 0x000fe20007ffe0ff */
[----:B----4-:R1:W-:Y:S04]  /*35d80*/  @P3 STG.E [R4.64], R22 ;  /* 0x0000001604003986 */ /* 0x0103e8000c101904 */
        /* <DEDUP_REMOVED lines=75> */
[----:B------:R-:W-:-:S03]  /*36240*/  IADD3 R7, R29, 0x98, RZ ;  /* 0x000000981d077810 */ /* 0x000fc60007ffe0ff */
[----:B------:R-:W4:Y:S01]  /*36250*/  LDL.LU R16, [R1+0x310] ;  /* 0x0003100001107983 */ /* 0x000f220000300800 */
[-C--:B---3--:R-:W-:Y:S02]  /*36260*/  LEA R4, P2, R0, R2.reuse, 0x2 ;  /* 0x0000000200047211 */ /* 0x088fe400078410ff */
[-C--:B------:R-:W-:Y:S02]  /*36270*/  LEA R6, P6, R8, R2.reuse, 0x2 ;  /* 0x0000000208067211 */ /* 0x080fe400078c10ff */
[-C--:B------:R-:W-:Y:S02]  /*36280*/  LEA.HI.X.SX32 R5, R0, R3.reuse, 0x2, P2 ;  /* 0x0000000300057211 */ /* 0x080fe400010f16ff */
[----:B------:R-:W-:Y:S02]  /*36290*/  ISETP.LT.AND P5, PT, R7, c[0x0][0x17c], !P0 ;  /* 0x00005f0007007a0c */ /* 0x000fe400047a1270 */
        /* <DEDUP_REMOVED lines=58> */
[C---:B------:R-:W-:Y:S02]  /*36640*/  IADD3 R0, R8.reuse, c[0x0][0x198], RZ ;  /* 0x0000660008007a10 */ /* 0x040fe40007ffe0ff */
[----:B------:R-:W-:Y:S02]  /*36650*/  ISETP.LT.AND P5, PT, R7, c[0x0][0x17c], !P0 ;  /* 0x00005f0007007a0c */ /* 0x000fe400047a1270 */
[----:B------:R-:W-:-:S02]  /*36660*/  LEA.HI.X.SX32 R7, R8, R3, 0x2, P6 ;  /* 0x0000000308077211 */ /* 0x000fc400030f16ff */
[C---:B------:R-:W-:Y:S02]  /*36670*/  LEA R4, P1, R0.reuse, R2, 0x2 ;  /* 0x0000000200047211 */ /* 0x040fe400078210ff */
[----:B------:R-:W-:Y:S01]  /*36680*/  IADD3 R9, R29, 0xa1, RZ ;  /* 0x000000a11d097810 */ /* 0x000fe20007ffe0ff */
[----:B------:R1:W-:Y:S01]  /*36690*/  @P4 STG.E [R6.64], R20 ;  /* 0x0000001406004986 */ /* 0x0003e2000c101904 */
[C---:B------:R-:W-:Y:S02]  /*366a0*/  LEA.HI.X.SX32 R5, R0.reuse, R3, 0x2, P1 ;  /* 0x0000000300057211 */ /* 0x040fe400008f16ff */
[----:B------:R-:W-:Y:S02]  /*366b0*/  ISETP.LT.AND P3, PT, R9, c[0x0][0x17c], !P0 ;  /* 0x00005f0009007a0c */ /* 0x000fe40004761270 */
[----:B------:R-:W-:Y:S02]  /*366c0*/  IADD3 R8, R29, 0xa3, RZ ;  /* 0x000000a31d087810 */ /* 0x000fe40007ffe0ff */
        /* <DEDUP_REMOVED lines=136> */
[C---:B------:R-:W-:Y:S01]  /*36f50*/  IADD3 R7, R0.reuse, c[0x0][0x198], RZ ;  /* 0x0000660000077a10 */ /* 0x040fe20007ffe0ff */
[----:B------:R-:W2:Y:S01]  /*36f60*/  LDL.LU R11, [R1+0x308] ;  /* 0x00030800010b7983 */ /* 0x000ea20000300800 */
        /* <DEDUP_REMOVED lines=8> */
[----:B----4-:R-:W-:Y:S01]  /*36ff0*/  @P5 STG.E [R6.64], R10 ;  /* 0x0000000a06005986 */ /* 0x010fe2000c101904 */
        /* <DEDUP_REMOVED lines=45> */
[----:B----4-:R-:W-:Y:S04]  /*372d0*/  @P4 STG.E [R6.64], R16 ;  /* 0x0000001006004986 */ /* 0x010fe8000c101904 */
[----:B--2---:R1:W-:Y:S04]  /*372e0*/  @P1 STG.E [R4.64], R23 ;  /* 0x0000001704001986 */ /* 0x0043e8000c101904 */
[----:B-1----:R-:W2:Y:S01]  /*372f0*/  LDL.LU R23, [R1+0x344] ;  /* 0x0003440001177983 */ /* 0x002ea20000300800 */
[----:B------:R-:W-:Y:S02]  /*37300*/  IADD3 R7, R0, c[0x0][0x198], RZ ;  /* 0x0000660000077a10 */ /* 0x000fe40007ffe0ff */
[----:B------:R-:W-:Y:S01]  /*37310*/  IADD3 R9, R29, 0xbd, RZ ;  /* 0x000000bd1d097810 */ /* 0x000fe20007ffe0ff */
[----:B------:R-:W4:Y:S01]  /*37320*/  LDL.LU R16, [R1+0x350] ;  /* 0x0003500001107983 */ /* 0x000f220000300800 */
        /* <DEDUP_REMOVED lines=20> */
[----:B-1----:R-:W4:Y:S01]  /*37470*/  LDL.LU R21, [R1+0x354] ;  /* 0x0003540001157983 */ /* 0x002f220000300800 */
[----:B------:R-:W-:-:S03]  /*37480*/  LEA R4, P2, R0, R2, 0x2 ;  /* 0x0000000200047211 */ /* 0x000fc600078410ff */
[----:B------:R-:W4:Y:S01]  /*37490*/  LDL.LU R10, [R1+0x360] ;  /* 0x00036000010a7983 */ /* 0x000f220000300800 */
        /* <DEDUP_REMOVED lines=11> */
[----:B------:R-:W-:Y:S04]  /*37550*/  @P5 STG.E [R6.64], R11 ;  /* 0x0000000b06005986 */ /* 0x000fe8000c101904 */
        /* <DEDUP_REMOVED lines=13> */
[----:B----4-:R1:W-:Y:S01]  /*37630*/  @P4 STG.E [R6.64], R16 ;  /* 0x0000001006004986 */ /* 0x0103e2000c101904 */
        /* <DEDUP_REMOVED lines=15> */
[----:B-1----:R-:W2:Y:S01]  /*37730*/  LDL.LU R21, [R1+0x384] ;  /* 0x0003840001157983 */ /* 0x002ea20000300800 */
[----:B------:R-:W-:-:S03]  /*37740*/  IADD3 R7, R29, 0xc8, RZ ;  /* 0x000000c81d077810 */ /* 0x000fc60007ffe0ff */
[----:B------:R-:W2:Y:S01]  /*37750*/  LDL.LU R16, [R1+0x390] ;  /* 0x0003900001107983 */ /* 0x000ea20000300800 */
[-C--:B----4-:R-:W-:Y:S02]  /*37760*/  LEA R4, P2, R0, R2.reuse, 0x2 ;  /* 0x0000000200047211 */ /* 0x090fe400078410ff */
        /* <DEDUP_REMOVED lines=24> */
[----:B------:R1:W-:Y:S01]  /*378f0*/  @P5 STG.E [R4.64], R11 ;  /* 0x0000000b04005986 */ /* 0x0003e2000c101904 */
        /* <DEDUP_REMOVED lines=13> */
[CC--:B------:R-:W-:Y:S01]  /*379d0*/  LEA R6, P2, R0.reuse, R2.reuse, 0x2 ;  /* 0x0000000200067211 */ /* 0x0c0fe200078410ff */
[----:B------:R-:W2:Y:S01]  /*379e0*/  LDL.LU R11, [R1+0x3c0] ;  /* 0x0003c000010b7983 */ /* 0x000ea20000300800 */
[CC--:B------:R-:W-:Y:S02]  /*379f0*/  LEA R4, P6, R5.reuse, R2.reuse, 0x2 ;  /* 0x0000000205047211 */ /* 0x0c0fe400078c10ff */
[-C--:B------:R-:W-:Y:S02]  /*37a00*/  LEA.HI.X.SX32 R7, R0, R3.reuse, 0x2, P2 ;  /* 0x0000000300077211 */ /* 0x080fe400010f16ff */
[C---:B------:R-:W-:Y:S02]  /*37a10*/  IADD3 R0, R5.reuse, c[0x0][0x198], RZ ;  /* 0x0000660005007a10 */ /* 0x040fe40007ffe0ff */
[----:B------:R-:W-:Y:S02]  /*37a20*/  LEA.HI.X.SX32 R5, R5, R3, 0x2, P6 ;  /* 0x0000000305057211 */ /* 0x000fe400030f16ff */
[----:B------:R-:W-:Y:S01]  /*37a30*/  ISETP.LT.AND P1, PT, R9, c[0x0][0x17c], !P0 ;  /* 0x00005f0009007a0c */ /* 0x000fe20004721270 */
[----:B----4-:R1:W-:Y:S04]  /*37a40*/  @P3 STG.E [R6.64], R22 ;  /* 0x0000001606003986 */ /* 0x0103e8000c101904 */
        /* <DEDUP_REMOVED lines=73> */
[----:B------:R3:W-:Y:S01]  /*37ee0*/  @P4 STG.E [R6.64], R20 ;  /* 0x0000001406004986 */ /* 0x0007e2000c101904 */
[----:B-1----:R-:W-:-:S03]  /*37ef0*/  IADD3 R5, R0, c[0x0][0x198], RZ ;  /* 0x0000660000057a10 */ /* 0x002fc60007ffe0ff */
[----:B------:R-:W2:Y:S01]  /*37f00*/  LDL.LU R21, [R1+0x414] ;  /* 0x0004140001157983 */ /* 0x000ea20000300800 */
[----:B---3--:R-:W-:-:S03]  /*37f10*/  LEA R6, P2, R0, R2, 0x2 ;  /* 0x0000000200067211 */ /* 0x008fc600078410ff */
        /* <DEDUP_REMOVED lines=33> */
[----:B------:R-:W-:Y:S02]  /*38130*/  ISETP.LT.AND P3, PT, R9, c[0x0][0x17c], !P0 ;  /* 0x00005f0009007a0c */ /* 0x000fe40004761270 */
[C---:B------:R-:W-:Y:S01]  /*38140*/  IADD3 R8, R29.reuse, 0xdf, RZ ;  /* 0x000000df1d087810 */ /* 0x040fe20007ffe0ff */
[----:B------:R1:W-:Y:S01]  /*38150*/  @P2 STG.E [R6.64], R21 ;  /* 0x0000001506002986 */ /* 0x0003e2000c101904 */
[----:B------:R-:W-:-:S03]  /*38160*/  IADD3 R9, R29, 0xde, RZ ;  /* 0x000000de1d097810 */ /* 0x000fc60007ffe0ff */
[----:B---3--:R3:W-:Y:S01]  /*38170*/  @P5 STG.E [R4.64], R10 ;  /* 0x0000000a04005986 */ /* 0x0087e2000c101904 */
[----:B------:R-:W-:Y:S02]  /*38180*/  ISETP.LT.AND P1, PT, R8, c[0x0][0x17c], !P0 ;  /* 0x00005f0008007a0c */ /* 0x000fe40004721270 */
[C---:B------:R-:W-:Y:S01]  /*38190*/  IADD3 R8, R0.reuse, c[0x0][0x198], RZ ;  /* 0x0000660000087a10 */ /* 0x040fe20007ffe0ff */
[----:B-1----:R-:W4:Y:S01]  /*381a0*/  LDL.LU R21, [R1+0x34c] ;  /* 0x00034c0001157983 */ /* 0x002f220000300800 */
[----:B---3--:R-:W-:-:S03]  /*381b0*/  LEA R4, P2, R0, R2, 0x2 ;  /* 0x0000000200047211 */ /* 0x008fc600078410ff */
[----:B------:R-:W3:Y:S01]  /*381c0*/  LDL.LU R16, [R1+0x358] ;  /* 0x0003580001107983 */ /* 0x000ee20000300800 */
[----:B------:R-:W-:Y:S02]  /*381d0*/  ISETP.LT.AND P4, PT, R9, c[0x0][0x17c], !P0 ;  /* 0x00005f0009007a0c */ /* 0x000fe40004781270 */
[----:B------:R-:W-:Y:S02]  /*381e0*/  LEA.HI.X.SX32 R5, R0, R3, 0x2, P2 ;  /* 0x0000000300057211 */ /* 0x000fe400010f16ff */
[C---:B------:R-:W-:Y:S02]  /*381f0*/  IADD3 R0, R8.reuse, c[0x0][0x198], RZ ;  /* 0x0000660008007a10 */ /* 0x040fe40007ffe0ff */
[----:B------:R-:W-:Y:S02]  /*38200*/  IADD3 R7, R29, 0xe0, RZ ;  /* 0x000000e01d077810 */ /* 0x000fe40007ffe0ff */
[----:B------:R-:W-:Y:S01]  /*38210*/  LEA R6, P6, R8, R2, 0x2 ;  /* 0x0000000208067211 */ /* 0x000fe200078c10ff */
[----:B------:R1:W-:Y:S01]  /*38220*/  @P3 STG.E [R4.64], R22 ;  /* 0x0000001604003986 */ /* 0x0003e2000c101904 */
[----:B------:R-:W-:-:S02]  /*38230*/  ISETP.LT.AND P5, PT, R7, c[0x0][0x17c], !P0 ;  /* 0x00005f0007007a0c */ /* 0x000fc400047a1270 */
        /* <DEDUP_REMOVED lines=19> */
[C---:B------:R-:W-:Y:S02]  /*38370*/  IADD3 R8, R0.reuse, c[0x0][0x198], RZ ;  /* 0x0000660000087a10 */ /* 0x040fe40007ffe0ff */
[C---:B------:R-:W-:Y:S01]  /*38380*/  LEA R4, P1, R0.reuse, R2, 0x2 ;  /* 0x0000000200047211 */ /* 0x040fe200078210ff */
[----:B----4-:R1:W-:Y:S03]  /*38390*/  @P5 STG.E [R6.64], R11 ;  /* 0x0000000b06005986 */ /* 0x0103e6000c101904 */
[----:B------:R-:W-:Y:S02]  /*383a0*/  LEA.HI.X.SX32 R5, R0, R3, 0x2, P1 ;  /* 0x0000000300057211 */ /* 0x000fe400008f16ff */
[----:B------:R-:W-:-:S02]  /*383b0*/  IADD3 R0, R8, c[0x0][0x198], RZ ;  /* 0x0000660008007a10 */ /* 0x000fc40007ffe0ff */
[----:B-1----:R-:W-:Y:S02]  /*383c0*/  IADD3 R7, R29, 0xe4, RZ ;  /* 0x000000e41d077810 */ /* 0x002fe40007ffe0ff */
[C---:B------:R-:W-:Y:S02]  /*383d0*/  LEA R6, P6, R8.reuse, R2, 0x2 ;  /* 0x0000000208067211 */ /* 0x040fe400078c10ff */
[----:B------:R-:W-:Y:S02]  /*383e0*/  ISETP.LT.AND P5, PT, R7, c[0x0][0x17c], !P0 ;  /* 0x00005f0007007a0c */ /* 0x000fe400047a1270 */
[----:B------:R-:W-:Y:S01]  /*383f0*/  LEA.HI.X.SX32 R7, R8, R3, 0x2, P6 ;  /* 0x0000000308077211 */ /* 0x000fe200030f16ff */
[----:B------:R1:W-:Y:S01]  /*38400*/  @P2 STG.E [R4.64], R21 ;  /* 0x0000001504002986 */ /* 0x0003e2000c101904 */
[----:B------:R-:W-:-:S03]  /*38410*/  IADD3 R9, R29, 0xe5, RZ ;  /* 0x000000e51d097810 */ /* 0x000fc60007ffe0ff */
[----:B---3--:R3:W-:Y:S04]  /*38420*/  @P4 STG.E [R6.64], R16 ;  /* 0x0000001006004986 */ /* 0x0087e8000c101904 */
[----:B-1----:R-:W4:Y:S01]  /*38430*/  LDL.LU R21, [R1+0x37c] ;  /* 0x00037c0001157983 */ /* 0x002f220000300800 */
[C---:B------:R-:W-:Y:S02]  /*38440*/  LEA R4, P2, R0.reuse, R2, 0x2 ;  /* 0x0000000200047211 */ /* 0x040fe400078410ff */
[----:B------:R-:W-:Y:S01]  /*38450*/  ISETP.LT.AND P1, PT, R9, c[0x0][0x17c], !P0 ;  /* 0x00005f0009007a0c */ /* 0x000fe20004721270 */
[----:B------:R-:W4:Y:S01]  /*38460*/  LDL.LU R11, [R1+0x388] ;  /* 0x00038800010b7983 */ /* 0x000f220000300800 */
[C---:B---3--:R-:W-:Y:S02]  /*38470*/  IADD3 R7, R0.reuse, c[0x0][0x198], RZ ;  /* 0x0000660000077a10 */ /* 0x048fe40007ffe0ff */
[----:B------:R-:W-:-:S02]  /*38480*/  LEA.HI.X.SX32 R5, R0, R3, 0x2, P2 ;  /* 0x0000000300057211 */ /* 0x000fc400010f16ff */
        /* <DEDUP_REMOVED lines=20> */
[----:B------:R-:W-:-:S02]  /*385d0*/  IADD3 R0, R8, c[0x0][0x198], RZ ;  /* 0x0000660008007a10 */ /* 0x000fc40007ffe0ff */
        /* <DEDUP_REMOVED lines=9> */
[-C--:B------:R-:W-:Y:S02]  /*38670*/  LEA R6, P6, R7, R2.reuse, 0x2 ;  /* 0x0000000207067211 */ /* 0x080fe400078c10ff */
[----:B------:R-:W-:Y:S01]  /*38680*/  IADD3 R9, R29, 0xea, RZ ;  /* 0x000000ea1d097810 */ /* 0x000fe20007ffe0ff */
[----:B----4-:R1:W-:Y:S01]  /*38690*/  @P2 STG.E [R4.64], R21 ;  /* 0x0000001504002986 */ /* 0x0103e2000c101904 */
[----:B------:R-:W-:Y:S02]  /*386a0*/  ISETP.LT.AND P1, PT, R8, c[0x0][0x17c], !P0 ;  /* 0x00005f0008007a0c */ /* 0x000fe40004721270 */
[----:B------:R-:W-:Y:S02]  /*386b0*/  LEA.HI.X.SX32 R7, R7, R3, 0x2, P6 ;  /* 0x0000000307077211 */ /* 0x000fe400030f16ff */
[C---:B------:R-:W-:Y:S01]  /*386c0*/  IADD3 R8, R0.reuse, c[0x0][0x198], RZ ;  /* 0x0000660000087a10 */ /* 0x040fe20007ffe0ff */
[----:B-1----:R-:W4:Y:S01]  /*386d0*/  LDL.LU R21, [R1+0x3ac] ;  /* 0x0003ac0001157983 */ /* 0x002f220000300800 */
[----:B------:R-:W-:-:S03]  /*386e0*/  LEA R4, P2, R0, R2, 0x2 ;  /* 0x0000000200047211 */ /* 0x000fc600078410ff */
        /* <DEDUP_REMOVED lines=30> */
[----:B------:R1:W-:Y:S03]  /*388d0*/  @P5 STG.E [R6.64], R10 ;  /* 0x0000000a06005986 */ /* 0x0003e6000c101904 */
[----:B------:R-:W-:Y:S02]  /*388e0*/  LEA.HI.X.SX32 R5, R0, R3, 0x2, P1 ;  /* 0x0000000300057211 */ /* 0x000fe400008f16ff */
[----:B------:R-:W-:-:S02]  /*388f0*/  IADD3 R0, R8, c[0x0][0x198], RZ ;  /* 0x0000660008007a10 */ /* 0x000fc40007ffe0ff */
[----:B-1----:R-:W-:Y:S02]  /*38900*/  IADD3 R7, R29, 0xf0, RZ ;  /* 0x000000f01d077810 */ /* 0x002fe40007ffe0ff */
        /* <DEDUP_REMOVED lines=44> */
[----:B------:R1:W-:Y:S01]  /*38bd0*/  @P2 STG.E [R4.64], R21 ;  /* 0x0000001504002986 */ /* 0x0003e2000c101904 */
[----:B------:R-:W-:Y:S02]  /*38be0*/  ISETP.LT.AND P1, PT, R8, c[0x0][0x17c], !P0 ;  /* 0x00005f0008007a0c */ /* 0x000fe40004721270 */
[----:B------:R-:W-:Y:S02]  /*38bf0*/  LEA.HI.X.SX32 R7, R7, R3, 0x2, P6 ;  /* 0x0000000307077211 */ /* 0x000fe400030f16ff */
[C---:B------:R-:W-:Y:S01]  /*38c00*/  IADD3 R8, R0.reuse, c[0x0][0x198], RZ ;  /* 0x0000660000087a10 */ /* 0x040fe20007ffe0ff */
[----:B-1----:R-:W2:Y:S01]  /*38c10*/  LDL.LU R21, [R1+0x40c] ;  /* 0x00040c0001157983 */ /* 0x002ea20000300800 */
[----:B------:R-:W-:-:S03]  /*38c20*/  LEA R4, P2, R0, R2, 0x2 ;  /* 0x0000000200047211 */ /* 0x000fc600078410ff */
        /* <DEDUP_REMOVED lines=69> */
[----:B------:R-:W-:Y:S02]  /*39080*/  IADD3 R9, R29, 0x101, RZ ;  /* 0x000001011d097810 */ /* 0x000fe40007ffe0ff */
[CC--:B------:R-:W-:Y:S02]  /*39090*/  LEA R4, P1, R0.reuse, R2.reuse, 0x2 ;  /* 0x0000000200047211 */ /* 0x0c0fe400078210ff */
[----:B------:R-:W-:Y:S02]  /*390a0*/  ISETP.LT.AND P3, PT, R9, c[0x0][0x17c], !P0 ;  /* 0x00005f0009007a0c */ /* 0x000fe40004761270 */
[----:B-1----:R-:W-:Y:S01]  /*390b0*/  IADD3 R7, R0, c[0x0][0x198], RZ ;  /* 0x0000660000077a10 */ /* 0x002fe20007ffe0ff */
[----:B------:R-:W4:Y:S01]  /*390c0*/  LDL.LU R20, [R1+0x454] ;  /* 0x0004540001147983 */ /* 0x000f220000300800 */
[----:B------:R-:W-:Y:S02]  /*390d0*/  IADD3 R8, R29, 0x103, RZ ;  /* 0x000001031d087810 */ /* 0x000fe40007ffe0ff */
[----:B------:R-:W-:-:S02]  /*390e0*/  LEA R6, P6, R7, R2, 0x2 ;  /* 0x0000000207067211 */ /* 0x000fc400078c10ff */
[-C--:B------:R-:W-:Y:S02]  /*390f0*/  LEA.HI.X.SX32 R5, R0, R3.reuse, 0x2, P1 ;  /* 0x0000000300057211 */ /* 0x080fe400008f16ff */
[----:B------:R-:W-:Y:S02]  /*39100*/  IADD3 R9, R29, 0x102, RZ ;  /* 0x000001021d097810 */ /* 0x000fe40007ffe0ff */
[C---:B------:R-:W-:Y:S02]  /*39110*/  IADD3 R0, R7.reuse, c[0x0][0x198], RZ ;  /* 0x0000660007007a10 */ /* 0x040fe40007ffe0ff */
[----:B------:R-:W-:Y:S02]  /*39120*/  LEA.HI.X.SX32 R7, R7, R3, 0x2, P6 ;  /* 0x0000000307077211 */ /* 0x000fe400030f16ff */
[----:B------:R-:W-:Y:S01]  /*39130*/  ISETP.LT.AND P1, PT, R8, c[0x0][0x17c], !P0 ;  /* 0x00005f0008007a0c */ /* 0x000fe20004721270 */
[----:B------:R1:W-:Y:S01]  /*39140*/  @P2 STG.E [R4.64], R21 ;  /* 0x0000001504002986 */ /* 0x0003e2000c101904 */
[----:B------:R-:W-:-:S02]  /*39150*/  ISETP.LT.AND P4, PT, R9, c[0x0][0x17c], !P0 ;  /* 0x00005f0009007a0c */ /* 0x000fc40004781270 */
[C---:B------:R-:W-:Y:S01]  /*39160*/  IADD3 R8, R0.reuse, c[0x0][0x198], RZ ;  /* 0x0000660000087a10 */ /* 0x040fe20007ffe0ff */
[----:B------:R1:W-:Y:S02]  /*39170*/  @P5 STG.E [R6.64], R11 ;  /* 0x0000000b06005986 */ /* 0x0003e4000c101904 */
[-C--:B-1----:R-:W-:Y:S02]  /*39180*/  LEA R4, P2, R0, R2.reuse, 0x2 ;  /* 0x0000000200047211 */ /* 0x082fe400078410ff */
[----:B------:R-:W4:Y:S01]  /*39190*/  LDL.LU R21, [R1+0x10] ;  /* 0x0000100001157983 */ /* 0x000f220000300800 */
[----:B------:R-:W-:Y:S02]  /*391a0*/  IADD3 R7, R29, 0x104, RZ ;  /* 0x000001041d077810 */ /* 0x000fe40007ffe0ff */
[----:B------:R-:W-:Y:S02]  /*391b0*/  LEA R6, P6, R8, R2, 0x2 ;  /* 0x0000000208067211 */ /* 0x000fe400078c10ff */
[----:B------:R-:W-:-:S02]  /*391c0*/  LEA.HI.X.SX32 R5, R0, R3, 0x2, P2 ;  /* 0x0000000300057211 */ /* 0x000fc400010f16ff */
        /* <DEDUP_REMOVED lines=18> */
[C---:B------:R-:W-:Y:S02]  /*392f0*/  IADD3 R8, R29.reuse, 0x107, RZ ;  /* 0x000001071d087810 */ /* 0x040fe40007ffe0ff */
[----:B------:R-:W-:Y:S01]  /*39300*/  IADD3 R9, R29, 0x106, RZ ;  /* 0x000001061d097810 */ /* 0x000fe20007ffe0ff */
[----:B----4-:R1:W-:Y:S01]  /*39310*/  @P5 STG.E [R4.64], R10 ;  /* 0x0000000a04005986 */ /* 0x0103e2000c101904 */
[----:B------:R-:W-:Y:S02]  /*39320*/  ISETP.LT.AND P3, PT, R8, c[0x0][0x17c], !P0 ;  /* 0x00005f0008007a0c */ /* 0x000fe40004761270 */
[----:B------:R-:W-:-:S02]  /*39330*/  ISETP.LT.AND P4, PT, R9, c[0x0][0x17c], !P0 ;  /* 0x00005f0009007a0c */ /* 0x000fc40004781270 */
[C---:B------:R-:W-:Y:S02]  /*39340*/  IADD3 R8, R0.reuse, c[0x0][0x198], RZ ;  /* 0x0000660000087a10 */ /* 0x040fe40007ffe0ff */
[----:B------:R-:W-:Y:S02]  /*39350*/  IADD3 R7, R29, 0x108, RZ ;  /* 0x000001081d077810 */ /* 0x000fe40007ffe0ff */
[-C--:B-1----:R-:W-:Y:S02]  /*39360*/  LEA R4, P1, R0, R2.reuse, 0x2 ;  /* 0x0000000200047211 */ /* 0x082fe400078210ff */
[----:B------:R-:W-:Y:S02]  /*39370*/  LEA R6, P6, R8, R2, 0x2 ;  /* 0x0000000208067211 */ /* 0x000fe400078c10ff */
[----:B------:R-:W-:Y:S02]  /*39380*/  LEA.HI.X.SX32 R5, R0, R3, 0x2, P1 ;  /* 0x0000000300057211 */ /* 0x000fe400008f16ff */
[----:B------:R-:W-:-:S02]  /*39390*/  ISETP.LT.AND P5, PT, R7, c[0x0][0x17c], !P0 ;  /* 0x00005f0007007a0c */ /* 0x000fc400047a1270 */
[C---:B------:R-:W-:Y:S01]  /*393a0*/  LEA.HI.X.SX32 R7, R8.reuse, R3, 0x2, P6 ;  /* 0x0000000308077211 */ /* 0x040fe200030f16ff */
[----:B------:R1:W-:Y:S01]  /*393b0*/  @P2 STG.E [R4.64], R20 ;  /* 0x0000001404002986 */ /* 0x0003e2000c101904 */
[----:B------:R-:W-:Y:S02]  /*393c0*/  IADD3 R0, R8, c[0x0][0x198], RZ ;  /* 0x0000660008007a10 */ /* 0x000fe40007ffe0ff */
[----:B------:R-:W-:Y:S01]  /*393d0*/  IADD3 R9, R29, 0x109, RZ ;  /* 0x000001091d097810 */ /* 0x000fe20007ffe0ff */
[----:B-1----:R-:W4:Y:S01]  /*393e0*/  LDL.LU R20, [R1+0x4a4] ;  /* 0x0004a40001147983 */ /* 0x002f220000300800 */
[----:B------:R-:W-:-:S03]  /*393f0*/  LEA R4, P2, R0, R2, 0x2 ;  /* 0x0000000200047211 */ /* 0x000fc600078410ff */
[----:B------:R1:W-:Y:S01]  /*39400*/  @P4 STG.E [R6.64], R21 ;  /* 0x0000001506004986 */ /* 0x0003e2000c101904 */
[CC--:B------:R-:W-:Y:S02]  /*39410*/  LEA.HI.X.SX32 R5, R0.reuse, R3.reuse, 0x2, P2 ;  /* 0x0000000300057211 */ /* 0x0c0fe400010f16ff */
[----:B------:R-:W-:Y:S02]  /*39420*/  ISETP.LT.AND P1, PT, R9, c[0x0][0x17c], !P0 ;  /* 0x00005f0009007a0c */ /* 0x000fe40004721270 */
[----:B-1----:R-:W-:Y:S01]  /*39430*/  IADD3 R7, R0, c[0x0][0x198], RZ ;  /* 0x0000660000077a10 */ /* 0x002fe20007ffe0ff */
[----:B------:R-:W4:Y:S03]  /*39440*/  LDL.LU R21, [R1+0x440] ;  /* 0x0004400001157983 */ /* 0x000f260000300800 */
        /* <DEDUP_REMOVED lines=8> */
[----:B------:R-:W3:Y:S04]  /*394d0*/  LDL.LU R10, [R1] ;  /* 0x00000000010a7983 */ /* 0x000ee80000300800 */
        /* <DEDUP_REMOVED lines=19> */
[----:B-1----:R-:W-:Y:S01]  /*39610*/  IADD3 R7, R0, c[0x0][0x198], RZ ;  /* 0x0000660000077a10 */ /* 0x002fe20007ffe0ff */
[----:B------:R-:W2:Y:S03]  /*39620*/  LDL.LU R16, [R1+0x4d4] ;  /* 0x0004d40001107983 */ /* 0x000ea60000300800 */
[C---:B------:R-:W-:Y:S01]  /*39630*/  IADD3 R0, R7.reuse, c[0x0][0x198], RZ ;  /* 0x0000660007007a10 */ /* 0x040fe20007ffe0ff */
[----:B----4-:R1:W-:Y:S01]  /*39640*/  @P2 STG.E [R4.64], R20 ;  /* 0x0000001404002986 */ /* 0x0103e2000c101904 */
[----:B------:R-:W-:Y:S02]  /*39650*/  LEA R6, P6, R7, R2, 0x2 ;  /* 0x0000000207067211 */ /* 0x000fe400078c10ff */
[----:B------:R-:W-:Y:S02]  /*39660*/  IADD3 R9, R29, 0x10e, RZ ;  /* 0x0000010e1d097810 */ /* 0x000fe40007ffe0ff */
[----:B------:R-:W-:-:S02]  /*39670*/  ISETP.LT.AND P1, PT, R8, c[0x0][0x17c], !P0 ;  /* 0x00005f0008007a0c */ /* 0x000fc40004721270 */
[-C--:B------:R-:W-:Y:S01]  /*39680*/  LEA.HI.X.SX32 R7, R7, R3.reuse, 0x2, P6 ;  /* 0x0000000307077211 */ /* 0x080fe200030f16ff */
[----:B-1----:R-:W4:Y:S01]  /*39690*/  LDL.LU R20, [R1+0x490] ;  /* 0x0004900001147983 */ /* 0x002f220000300800 */
[C---:B------:R-:W-:Y:S02]  /*396a0*/  LEA R4, P2, R0.reuse, R2, 0x2 ;  /* 0x0000000200047211 */ /* 0x040fe400078410ff */
[C---:B------:R-:W-:Y:S02]  /*396b0*/  IADD3 R8, R0.reuse, c[0x0][0x198], RZ ;  /* 0x0000660000087a10 */ /* 0x040fe40007ffe0ff */
[----:B------:R-:W-:Y:S02]  /*396c0*/  LEA.HI.X.SX32 R5, R0, R3, 0x2, P2 ;  /* 0x0000000300057211 */ /* 0x000fe400010f16ff */
[----:B------:R-:W-:Y:S01]  /*396d0*/  ISETP.LT.AND P4, PT, R9, c[0x0][0x17c], !P0 ;  /* 0x00005f0009007a0c */ /* 0x000fe20004781270 */
[----:B------:R1:W-:Y:S01]  /*396e0*/  @P5 STG.E [R6.64], R21 ;  /* 0x0000001506005986 */ /* 0x0003e2000c101904 */
[----:B------:R-:W-:-:S02]  /*396f0*/  IADD3 R0, R8, c[0x0][0x198], RZ ;  /* 0x0000660008007a10 */ /* 0x000fc40007ffe0ff */
[----:B-1----:R-:W-:Y:S01]  /*39700*/  IADD3 R7, R29, 0x110, RZ ;  /* 0x000001101d077810 */ /* 0x002fe20007ffe0ff */
[----:B------:R-:W4:Y:S01]  /*39710*/  LDL.LU R21, [R1+0x494] ;  /* 0x0004940001157983 */ /* 0x000f220000300800 */
[----:B------:R-:W-:-:S03]  /*39720*/  LEA R6, P6, R8, R2, 0x2 ;  /* 0x0000000208067211 */ /* 0x000fc600078c10ff */
[----:B------:R1:W-:Y:S01]  /*39730*/  @P3 STG.E [R4.64], R22 ;  /* 0x0000001604003986 */ /* 0x0003e2000c101904 */
[----:B------:R-:W-:Y:S02]  /*39740*/  ISETP.LT.AND P5, PT, R7, c[0x0][0x17c], !P0 ;  /* 0x00005f0007007a0c */ /* 0x000fe400047a1270 */
[----:B------:R-:W-:Y:S01]  /*39750*/  LEA.HI.X.SX32 R7, R8, R3, 0x2, P6 ;  /* 0x0000000308077211 */ /* 0x000fe200030f16ff */
[----:B-1----:R-:W4:Y:S01]  /*39760*/  LDL.LU R22, [R1+0x20] ;  /* 0x0000200001167983 */ /* 0x002f220000300800 */
[----:B------:R-:W-:-:S04]  /*39770*/  LEA R4, P3, R0, R2, 0x2 ;  /* 0x0000000200047211 */ /* 0x000fc800078610ff */
[C---:B------:R-:W-:Y:S01]  /*39780*/  LEA.HI.X.SX32 R5, R0.reuse, R3, 0x2, P3 ;  /* 0x0000000300057211 */ /* 0x040fe200018f16ff */
[----:B---3--:R-:W-:Y:S04]  /*39790*/  @P4 STG.E [R6.64], R10 ;  /* 0x0000000a06004986 */ /* 0x008fe8000c101904 */
[----:B--2---:R1:W-:Y:S04]  /*397a0*/  @P1 STG.E [R4.64], R23 ;  /* 0x0000001704001986 */ /* 0x0043e8000c101904 */
[----:B-1----:R-:W2:Y:S01]  /*397b0*/  LDL.LU R23, [R1+0x24] ;  /* 0x0000240001177983 */ /* 0x002ea20000300800 */
[----:B------:R-:W-:-:S02]  /*397c0*/  IADD3 R7, R0, c[0x0][0x198], RZ ;  /* 0x0000660000077a10 */ /* 0x000fc40007ffe0ff */
[----:B------:R-:W-:Y:S02]  /*397d0*/  IADD3 R9, R29, 0x111, RZ ;  /* 0x000001111d097810 */ /* 0x000fe40007ffe0ff */
[----:B------:R-:W-:Y:S02]  /*397e0*/  LEA R6, P6, R7, R2, 0x2 ;  /* 0x0000000207067211 */ /* 0x000fe400078c10ff */
[----:B------:R-:W-:Y:S02]  /*397f0*/  ISETP.LT.AND P2, PT, R9, c[0x0][0x17c], !P0 ;  /* 0x00005f0009007a0c */ /* 0x000fe40004741270 */
[C---:B------:R-:W-:Y:S02]  /*39800*/  IADD3 R8, R29.reuse, 0x113, RZ ;  /* 0x000001131d087810 */ /* 0x040fe40007ffe0ff */
[----:B------:R-:W-:Y:S02]  /*39810*/  IADD3 R9, R29, 0x112, RZ ;  /* 0x000001121d097810 */ /* 0x000fe40007ffe0ff */
[----:B------:R-:W-:-:S02]  /*39820*/  IADD3 R0, R7, c[0x0][0x198], RZ ;  /* 0x0000660007007a10 */ /* 0x000fc40007ffe0ff */
[----:B------:R-:W-:Y:S02]  /*39830*/  LEA.HI.X.SX32 R7, R7, R3, 0x2, P6 ;  /* 0x0000000307077211 */ /* 0x000fe400030f16ff */
[----:B------:R-:W-:Y:S02]  /*39840*/  ISETP.LT.AND P3, PT, R8, c[0x0][0x17c], !P0 ;  /* 0x00005f0008007a0c */ /* 0x000fe40004761270 */
[----:B------:R-:W-:Y:S02]  /*39850*/  ISETP.LT.AND P4, PT, R9, c[0x0][0x17c], !P0 ;  /* 0x00005f0009007a0c */ /* 0x000fe40004781270 */
[C---:B------:R-:W-:Y:S01]  /*39860*/  IADD3 R8, R0.reuse, c[0x0][0x198], RZ ;  /* 0x0000660000087a10 */ /* 0x040fe20007ffe0ff */
[----:B------:R1:W-:Y:S01]  /*39870*/  @P5 STG.E [R6.64], R11 ;  /* 0x0000000b06005986 */ /* 0x0003e2000c101904 */
[----:B------:R-:W-:-:S04]  /*39880*/  LEA R4, P1, R0, R2, 0x2 ;  /* 0x0000000200047211 */ /* 0x000fc800078210ff */
[-C--:B------:R-:W-:Y:S02]  /*39890*/  LEA.HI.X.SX32 R5, R0, R3.reuse, 0x2, P1 ;  /* 0x0000000300057211 */ /* 0x080fe400008f16ff */
[C---:B------:R-:W-:Y:S02]  /*398a0*/  IADD3 R0, R8.reuse, c[0x0][0x198], RZ ;  /* 0x0000660008007a10 */ /* 0x040fe40007ffe0ff */
[----:B-1----:R-:W-:Y:S01]  /*398b0*/  IADD3 R7, R29, 0x114, RZ ;  /* 0x000001141d077810 */ /* 0x002fe20007ffe0ff */
[----:B------:R-:W3:Y:S01]  /*398c0*/  LDL.LU R11, [R1+0x4c0] ;  /* 0x0004c000010b7983 */ /* 0x000ee20000300800 */
[C---:B------:R-:W-:Y:S02]  /*398d0*/  LEA R6, P6, R8.reuse, R2, 0x2 ;  /* 0x0000000208067211 */ /* 0x040fe400078c10ff */
[----:B------:R-:W-:Y:S02]  /*398e0*/  ISETP.LT.AND P5, PT, R7, c[0x0][0x17c], !P0 ;  /* 0x00005f0007007a0c */ /* 0x000fe400047a1270 */
[----:B------:R-:W-:Y:S01]  /*398f0*/  LEA.HI.X.SX32 R7, R8, R3, 0x2, P6 ;  /* 0x0000000308077211 */ /* 0x000fe200030f16ff */
[----:B------:R1:W-:Y:S04]  /*39900*/  @P2 STG.E [R4.64], R16 ;  /* 0x0000001004002986 */ /* 0x0003e8000c101904 */
[----:B----4-:R4:W-:Y:S01]  /*39910*/  @P4 STG.E [R6.64], R20 ;  /* 0x0000001406004986 */ /* 0x0109e2000c101904 */
[----:B------:R-:W-:-:S02]  /*39920*/  IADD3 R9, R29, 0x115, RZ ;  /* 0x000001151d097810 */ /* 0x000fc40007ffe0ff */
[C---:B-1----:R-:W-:Y:S02]  /*39930*/  IADD3 R5, R0.reuse, c[0x0][0x198], RZ ;  /* 0x0000660000057a10 */ /* 0x042fe40007ffe0ff */
[CC--:B----4-:R-:W-:Y:S02]  /*39940*/  LEA R6, P2, R0.reuse, R2.reuse, 0x2 ;  /* 0x0000000200067211 */ /* 0x0d0fe400078410ff */
[C---:B------:R-:W-:Y:S02]  /*39950*/  LEA R4, P6, R5.reuse, R2, 0x2 ;  /* 0x0000000205047211 */ /* 0x040fe400078c10ff */
[-C--:B------:R-:W-:Y:S02]  /*39960*/  LEA.HI.X.SX32 R7, R0, R3.reuse, 0x2, P2 ;  /* 0x0000000300077211 */ /* 0x080fe400010f16ff */
[C---:B------:R-:W-:Y:S02]  /*39970*/  IADD3 R0, R5.reuse, c[0x0][0x198], RZ ;  /* 0x0000660005007a10 */ /* 0x040fe40007ffe0ff */
[----:B------:R-:W-:-:S02]  /*39980*/  LEA.HI.X.SX32 R5, R5, R3, 0x2, P6 ;  /* 0x0000000305057211 */ /* 0x000fc400030f16ff */
[----:B------:R-:W-:Y:S01]  /*39990*/  ISETP.LT.AND P1, PT, R9, c[0x0][0x17c], !P0 ;  /* 0x00005f0009007a0c */ /* 0x000fe20004721270 */
[----:B------:R1:W-:Y:S04]  /*399a0*/  @P3 STG.E [R6.64], R21 ;  /* 0x0000001506003986 */ /* 0x0003e8000c101904 */
[----:B------:R4:W-:Y:S04]  /*399b0*/  @P5 STG.E [R4.64], R22 ;  /* 0x0000001604005986 */ /* 0x0009e8000c101904 */
        /* <DEDUP_REMOVED lines=10> */
[----:B------:R-:W-:Y:S01]  /*39a60*/  ISETP.LT.AND P4, PT, R9, c[0x0][0x17c], !P0 ;  /* 0x00005f0009007a0c */ /* 0x000fe20004781270 */
[----:B------:R-:W4:Y:S01]  /*39a70*/  LDL.LU R22, [R1+0x4e4] ;  /* 0x0004e40001167983 */ /* 0x000f220000300800 */
[----:B------:R-:W-:-:S02]  /*39a80*/  IADD3 R8, R0, c[0x0][0x198], RZ ;  /* 0x0000660000087a10 */ /* 0x000fc40007ffe0ff */
[----:B------:R-:W-:Y:S01]  /*39a90*/  IADD3 R7, R29, 0x118, RZ ;  /* 0x000001181d077810 */ /* 0x000fe20007ffe0ff */
[----:B------:R-:W4:Y:S01]  /*39aa0*/  LDL.LU R20, [R1+0x530] ;  /* 0x0005300001147983 */ /* 0x000f220000300800 */
        /* <DEDUP_REMOVED lines=13> */
[----:B------:R-:W-:Y:S01]  /*39b80*/  @P2 STG.E [R6.64], R25 ;  /* 0x0000001906002986 */ /* 0x000fe2000c101904 */
[----:B------:R-:W-:-:S03]  /*39b90*/  IADD3 R8, R29, 0x11b, RZ ;  /* 0x0000011b1d087810 */ /* 0x000fc60007ffe0ff */
[----:B---3--:R1:W-:Y:S01]  /*39ba0*/  @P5 STG.E [R4.64], R11 ;  /* 0x0000000b04005986 */ /* 0x0083e2000c101904 */
[----:B------:R-:W-:Y:S02]  /*39bb0*/  IADD3 R9, R29, 0x11a, RZ ;  /* 0x0000011a1d097810 */ /* 0x000fe40007ffe0ff */
[----:B------:R-:W-:Y:S02]  /*39bc0*/  ISETP.LT.AND P1, PT, R8, c[0x0][0x17c], !P0 ;  /* 0x00005f0008007a0c */ /* 0x000fe40004721270 */
[C---:B------:R-:W-:Y:S02]  /*39bd0*/  IADD3 R8, R0.reuse, c[0x0][0x198], RZ ;  /* 0x0000660000087a10 */ /* 0x040fe40007ffe0ff */
[----:B------:R-:W-:Y:S02]  /*39be0*/  ISETP.LT.AND P4, PT, R9, c[0x0][0x17c], !P0 ;  /* 0x00005f0009007a0c */ /* 0x000fe40004781270 */
[----:B-1----:R-:W-:-:S04]  /*39bf0*/  LEA R4, P2, R0, R2, 0x2 ;  /* 0x0000000200047211 */ /* 0x002fc800078410ff */
[-C--:B------:R-:W-:Y:S02]  /*39c00*/  LEA.HI.X.SX32 R5, R0, R3.reuse, 0x2, P2 ;  /* 0x0000000300057211 */ /* 0x080fe400010f16ff */
[C---:B------:R-:W-:Y:S02]  /*39c10*/  IADD3 R0, R8.reuse, c[0x0][0x198], RZ ;  /* 0x0000660008007a10 */ /* 0x040fe40007ffe0ff */
[----:B------:R-:W-:Y:S01]  /*39c20*/  IADD3 R7, R29, 0x11c, RZ ;  /* 0x0000011c1d077810 */ /* 0x000fe20007ffe0ff */
[----:B------:R1:W-:Y:S01]  /*39c30*/  @P3 STG.E [R4.64], R21 ;  /* 0x0000001504003986 */ /* 0x0003e2000c101904 */
[CC--:B------:R-:W-:Y:S02]  /*39c40*/  LEA R6, P6, R8.reuse, R2.reuse, 0x2 ;  /* 0x0000000208067211 */ /* 0x0c0fe400078c10ff */
[----:B------:R-:W-:Y:S02]  /*39c50*/  ISETP.LT.AND P5, PT, R7, c[0x0][0x17c], !P0 ;  /* 0x00005f0007007a0c */ /* 0x000fe400047a1270 */
        /* <DEDUP_REMOVED lines=21> */
[----:B----4-:R1:W-:Y:S01]  /*39db0*/  @P5 STG.E [R6.64], R10 ;  /* 0x0000000a06005986 */ /* 0x0103e2000c101904 */
[----:B------:R-:W-:Y:S02]  /*39dc0*/  LEA.HI.X.SX32 R5, R0, R3, 0x2, P1 ;  /* 0x0000000300057211 */ /* 0x000fe400008f16ff */
[----:B------:R-:W-:-:S03]  /*39dd0*/  IADD3 R0, R8, c[0x0][0x198], RZ ;  /* 0x0000660008007a10 */ /* 0x000fc60007ffe0ff */
[----:B------:R4:W-:Y:S01]  /*39de0*/  @P2 STG.E [R4.64], R22 ;  /* 0x0000001604002986 */ /* 0x0009e2000c101904 */
[----:B-1----:R-:W-:Y:S02]  /*39df0*/  IADD3 R7, R29, 0x120, RZ ;  /* 0x000001201d077810 */ /* 0x002fe40007ffe0ff */
[CC--:B------:R-:W-:Y:S02]  /*39e00*/  LEA R6, P6, R8.reuse, R2.reuse, 0x2 ;  /* 0x0000000208067211 */ /* 0x0c0fe400078c10ff */
[----:B------:R-:W-:Y:S02]  /*39e10*/  ISETP.LT.AND P5, PT, R7, c[0x0][0x17c], !P0 ;  /* 0x00005f0007007a0c */ /* 0x000fe400047a1270 */
[-C--:B------:R-:W-:Y:S01]  /*39e20*/  LEA.HI.X.SX32 R7, R8, R3.reuse, 0x2, P6 ;  /* 0x0000000308077211 */ /* 0x080fe200030f16ff */
[----:B----4-:R-:W4:Y:S01]  /*39e30*/  LDL.LU R22, [R1+0x48c] ;  /* 0x00048c0001167983 */ /* 0x010f220000300800 */
[C---:B------:R-:W-:Y:S02]  /*39e40*/  LEA R4, P2, R0.reuse, R2, 0x2 ;  /* 0x0000000200047211 */ /* 0x040fe400078410ff */
[----:B------:R-:W-:Y:S01]  /*39e50*/  IADD3 R9, R29, 0x121, RZ ;  /* 0x000001211d097810 */ /* 0x000fe20007ffe0ff */
[----:B------:R1:W-:Y:S01]  /*39e60*/  @P4 STG.E [R6.64], R20 ;  /* 0x0000001406004986 */ /* 0x0003e2000c101904 */
[----:B------:R-:W-:-:S02]  /*39e70*/  LEA.HI.X.SX32 R5, R0, R3, 0x2, P2 ;  /* 0x0000000300057211 */ /* 0x000fc400010f16ff */
[----:B------:R-:W-:Y:S01]  /*39e80*/  ISETP.LT.AND P1, PT, R9, c[0x0][0x17c], !P0 ;  /* 0x00005f0009007a0c */ /* 0x000fe20004721270 */
[----:B------:R-:W4:Y:S01]  /*39e90*/  LDL.LU R10, [R1+0x458] ;  /* 0x00045800010a7983 */ /* 0x000f220000300800 */
[----:B-1----:R-:W-:-:S03]  /*39ea0*/  IADD3 R7, R0, c[0x0][0x198], RZ ;  /* 0x0000660000077a10 */ /* 0x002fc60007ffe0ff */
[----:B------:R-:W4:Y:S01]  /*39eb0*/  LDL.LU R20, [R1+0x45c] ;  /* 0x00045c0001147983 */ /* 0x000f220000300800 */
[C---:B------:R-:W-:Y:S02]  /*39ec0*/  IADD3 R0, R7.reuse, c[0x0][0x198], RZ ;  /* 0x0000660007007a10 */ /* 0x040fe40007ffe0ff */
[CC--:B------:R-:W-:Y:S01]  /*39ed0*/  LEA R6, P6, R7.reuse, R2.reuse, 0x2 ;  /* 0x0000000207067211 */ /* 0x0c0fe200078c10ff */
[----:B---3--:R1:W-:Y:S03]  /*39ee0*/  @P3 STG.E [R4.64], R21 ;  /* 0x0000001504003986 */ /* 0x0083e6000c101904 */
[-C--:B------:R-:W-:Y:S02]  /*39ef0*/  LEA.HI.X.SX32 R7, R7, R3.reuse, 0x2, P6 ;  /* 0x0000000307077211 */ /* 0x080fe400030f16ff */
[C---:B-1----:R-:W-:Y:S01]  /*39f00*/  LEA R4, P3, R0.reuse, R2, 0x2 ;  /* 0x0000000200047211 */ /* 0x042fe200078610ff */
[----:B------:R-:W3:Y:S03]  /*39f10*/  LDL.LU R21, [R1+0x18] ;  /* 0x0000180001157983 */ /* 0x000ee60000300800 */
[----:B------:R-:W-:Y:S01]  /*39f20*/  LEA.HI.X.SX32 R5, R0, R3, 0x2, P3 ;  /* 0x0000000300057211 */ /* 0x000fe200018f16ff */
[----:B------:R-:W-:Y:S04]  /*39f30*/  @P5 STG.E [R6.64], R11 ;  /* 0x0000000b06005986 */ /* 0x000fe8000c101904 */
[----:B--2---:R1:W-:Y:S04]  /*39f40*/  @P1 STG.E [R4.64], R23 ;  /* 0x0000001704001986 */ /* 0x0043e8000c101904 */
[----:B-1----:R-:W2:Y:S01]  /*39f50*/  LDL.LU R23, [R1+0x1c] ;  /* 0x00001c0001177983 */ /* 0x002ea20000300800 */
[----:B------:R-:W-:-:S02]  /*39f60*/  IADD3 R8, R29, 0x123, RZ ;  /* 0x000001231d087810 */ /* 0x000fc40007ffe0ff */
[----:B------:R-:W-:Y:S01]  /*39f70*/  IADD3 R9, R29, 0x122, RZ ;  /* 0x000001221d097810 */ /* 0x000fe20007ffe0ff */
[----:B------:R-:W2:Y:S01]  /*39f80*/  LDL.LU R11, [R1+0x4b8] ;  /* 0x0004b800010b7983 */ /* 0x000ea20000300800 */
[----:B------:R-:W-:Y:S02]  /*39f90*/  ISETP.LT.AND P2, PT, R8, c[0x0][0x17c], !P0 ;  /* 0x00005f0008007a0c */ /* 0x000fe40004741270 */
[----:B------:R-:W-:Y:S02]  /*39fa0*/  ISETP.LT.AND P4, PT, R9, c[0x0][0x17c], !P0 ;  /* 0x00005f0009007a0c */ /* 0x000fe40004781270 */
[----:B------:R-:W-:Y:S02]  /*39fb0*/  IADD3 R8, R0, c[0x0][0x198], RZ ;  /* 0x0000660000087a10 */ /* 0x000fe40007ffe0ff */
[----:B------:R-:W-:Y:S02]  /*39fc0*/  IADD3 R7, R29, 0x124, RZ ;  /* 0x000001241d077810 */ /* 0x000fe40007ffe0ff */
[----:B------:R-:W-:-:S02]  /*39fd0*/  LEA R6, P6, R8, R2, 0x2 ;  /* 0x0000000208067211 */ /* 0x000fc400078c10ff */
[C---:B------:R-:W-:Y:S02]  /*39fe0*/  IADD3 R0, R8.reuse, c[0x0][0x198], RZ ;  /* 0x0000660008007a10 */ /* 0x040fe40007ffe0ff */
[----:B------:R-:W-:Y:S02]  /*39ff0*/  ISETP.LT.AND P5, PT, R7, c[0x0][0x17c], !P0 ;  /* 0x00005f0007007a0c */ /* 0x000fe400047a1270 */
[-C--:B------:R-:W-:Y:S02]  /*3a000*/  LEA.HI.X.SX32 R7, R8, R3.reuse, 0x2, P6 ;  /* 0x0000000308077211 */ /* 0x080fe400030f16ff */
[C---:B------:R-:W-:Y:S02]  /*3a010*/  LEA R4, P1, R0.reuse, R2, 0x2 ;  /* 0x0000000200047211 */ /* 0x040fe400078210ff */
[----:B------:R-:W-:Y:S01]  /*3a020*/  IADD3 R9, R29, 0x125, RZ ;  /* 0x000001251d097810 */ /* 0x000fe20007ffe0ff */
[----:B------:R1:W-:Y:S01]  /*3a030*/  @P4 STG.E [R6.64], R16 ;  /* 0x0000001006004986 */ /* 0x0003e2000c101904 */
[----:B------:R-:W-:-:S02]  /*3a040*/  LEA.HI.X.SX32 R5, R0, R3, 0x2, P1 ;  /* 0x0000000300057211 */ /* 0x000fc400008f16ff */
[----:B------:R-:W-:Y:S02]  /*3a050*/  ISETP.LT.AND P3, PT, R9, c[0x0][0x17c], !P0 ;  /* 0x00005f0009007a0c */ /* 0x000fe40004761270 */
[----:B------:R-:W-:Y:S01]  /*3a060*/  IADD3 R8, R29, 0x127, RZ ;  /* 0x000001271d087810 */ /* 0x000fe20007ffe0ff */
[----:B----4-:R4:W-:Y:S01]  /*3a070*/  @P2 STG.E [R4.64], R22 ;  /* 0x0000001604002986 */ /* 0x0109e2000c101904 */
[----:B-1----:R-:W-:-:S04]  /*3a080*/  IADD3 R7, R0, c[0x0][0x198], RZ ;  /* 0x0000660000077a10 */ /* 0x002fc80007ffe0ff */
[C---:B------:R-:W-:Y:S01]  /*3a090*/  IADD3 R0, R7.reuse, c[0x0][0x198], RZ ;  /* 0x0000660007007a10 */ /* 0x040fe20007ffe0ff */
[----:B----4-:R-:W4:Y:S01]  /*3a0a0*/  LDL.LU R22, [R1+0x4bc] ;  /* 0x0004bc0001167983 */ /* 0x010f220000300800 */
[-C--:B------:R-:W-:Y:S02]  /*3a0b0*/  LEA R6, P6, R7, R2.reuse, 0x2 ;  /* 0x0000000207067211 */ /* 0x080fe400078c10ff */
[----:B------:R-:W-:Y:S01]  /*3a0c0*/  LEA R4, P2, R0, R2, 0x2 ;  /* 0x0000000200047211 */ /* 0x000fe200078410ff */
[----:B------:R-:W4:Y:S01]  /*3a0d0*/  LDL.LU R16, [R1+0x4a8] ;  /* 0x0004a80001107983 */ /* 0x000f220000300800 */
[----:B------:R-:W-:Y:S02]  /*3a0e0*/  IADD3 R9, R29, 0x126, RZ ;  /* 0x000001261d097810 */ /* 0x000fe40007ffe0ff */
[----:B------:R-:W-:Y:S02]  /*3a0f0*/  ISETP.LT.AND P1, PT, R8, c[0x0][0x17c], !P0 ;  /* 0x00005f0008007a0c */ /* 0x000fe40004721270 */
[----:B------:R-:W-:-:S02]  /*3a100*/  LEA.HI.X.SX32 R7, R7, R3, 0x2, P6 ;  /* 0x0000000307077211 */ /* 0x000fc400030f16ff */
[C---:B------:R-:W-:Y:S02]  /*3a110*/  IADD3 R8, R0.reuse, c[0x0][0x198], RZ ;  /* 0x0000660000087a10 */ /* 0x040fe40007ffe0ff */
[----:B------:R-:W-:Y:S02]  /*3a120*/  LEA.HI.X.SX32 R5, R0, R3, 0x2, P2 ;  /* 0x0000000300057211 */ /* 0x000fe400010f16ff */
[----:B------:R-:W-:Y:S01]  /*3a130*/  ISETP.LT.AND P4, PT, R9, c[0x0][0x17c], !P0 ;  /* 0x00005f0009007a0c */ /* 0x000fe20004781270 */
[----:B------:R1:W-:Y:S01]  /*3a140*/  @P5 STG.E [R6.64], R10 ;  /* 0x0000000a06005986 */ /* 0x0003e2000c101904 */
[----:B------:R-:W-:-:S03]  /*3a150*/  IADD3 R0, R8, c[0x0][0x198], RZ ;  /* 0x0000660008007a10 */ /* 0x000fc60007ffe0ff */
[----:B------:R3:W-:Y:S01]  /*3a160*/  @P3 STG.E [R4.64], R20 ;  /* 0x0000001404003986 */ /* 0x0007e2000c101904 */
[----:B-1----:R-:W-:Y:S02]  /*3a170*/  IADD3 R7, R29, 0x128, RZ ;  /* 0x000001281d077810 */ /* 0x002fe40007ffe0ff */
[-C--:B------:R-:W-:Y:S01]  /*3a180*/  LEA R6, P6, R8, R2.reuse, 0x2 ;  /* 0x0000000208067211 */ /* 0x080fe200078c10ff */
[----:B---3--:R-:W3:Y:S01]  /*3a190*/  LDL.LU R20, [R1+0x4ac] ;  /* 0x0004ac0001147983 */ /* 0x008ee20000300800 */
[----:B------:R-:W-:Y:S02]  /*3a1a0*/  LEA R4, P3, R0, R2, 0x2 ;  /* 0x0000000200047211 */ /* 0x000fe400078610ff */
[----:B------:R-:W-:Y:S02]  /*3a1b0*/  ISETP.LT.AND P5, PT, R7, c[0x0][0x17c], !P0 ;  /* 0x00005f0007007a0c */ /* 0x000fe400047a1270 */
[-C--:B------:R-:W-:Y:S02]  /*3a1c0*/  LEA.HI.X.SX32 R7, R8, R3.reuse, 0x2, P6 ;  /* 0x0000000308077211 */ /* 0x080fe400030f16ff */
[----:B------:R-:W-:-:S03]  /*3a1d0*/  LEA.HI.X.SX32 R5, R0, R3, 0x2, P3 ;  /* 0x0000000300057211 */ /* 0x000fc600018f16ff */
[----:B------:R1:W-:Y:S04]  /*3a1e0*/  @P4 STG.E [R6.64], R21 ;  /* 0x0000001506004986 */ /* 0x0003e8000c101904 */
[----:B-1----:R-:W3:Y:S04]  /*3a1f0*/  LDL.LU R21, [R1+0x448] ;  /* 0x0004480001157983 */ /* 0x002ee80000300800 */
[----:B--2---:R1:W-:Y:S04]  /*3a200*/  @P1 STG.E [R4.64], R23 ;  /* 0x0000001704001986 */ /* 0x0043e8000c101904 */
[----:B-1----:R-:W2:Y:S01]  /*3a210*/  LDL.LU R23, [R1+0x44c] ;  /* 0x00044c0001177983 */ /* 0x002ea20000300800 */
[----:B------:R-:W-:-:S02]  /*3a220*/  IADD3 R7, R0, c[0x0][0x198], RZ ;  /* 0x0000660000077a10 */ /* 0x000fc40007ffe0ff */
[----:B------:R-:W-:Y:S01]  /*3a230*/  IADD3 R9, R29, 0x129, RZ ;  /* 0x000001291d097810 */ /* 0x000fe20007ffe0ff */
[----:B------:R-:W2:Y:S01]  /*3a240*/  LDL.LU R10, [R1+0x8] ;  /* 0x00000800010a7983 */ /* 0x000ea20000300800 */
[----:B------:R-:W-:Y:S02]  /*3a250*/  LEA R6, P6, R7, R2, 0x2 ;  /* 0x0000000207067211 */ /* 0x000fe400078c10ff */
[----:B------:R-:W-:Y:S02]  /*3a260*/  ISETP.LT.AND P2, PT, R9, c[0x0][0x17c], !P0 ;  /* 0x00005f0009007a0c */ /* 0x000fe40004741270 */
[----:B------:R-:W-:Y:S02]  /*3a270*/  IADD3 R0, R7, c[0x0][0x198], RZ ;  /* 0x0000660007007a10 */ /* 0x000fe40007ffe0ff */
[C---:B------:R-:W-:Y:S02]  /*3a280*/  IADD3 R8, R29.reuse, 0x12b, RZ ;  /* 0x0000012b1d087810 */ /* 0x040fe40007ffe0ff */
[----:B------:R-:W-:-:S02]  /*3a290*/  IADD3 R9, R29, 0x12a, RZ ;  /* 0x0000012a1d097810 */ /* 0x000fc40007ffe0ff */
[-C--:B------:R-:W-:Y:S02]  /*3a2a0*/  LEA.HI.X.SX32 R7, R7, R3.reuse, 0x2, P6 ;  /* 0x0000000307077211 */ /* 0x080fe400030f16ff */
[----:B------:R-:W-:Y:S02]  /*3a2b0*/  LEA R4, P1, R0, R2, 0x2 ;  /* 0x0000000200047211 */ /* 0x000fe400078210ff */
[----:B------:R-:W-:Y:S02]  /*3a2c0*/  ISETP.LT.AND P3, PT, R8, c[0x0][0x17c], !P0 ;  /* 0x00005f0008007a0c */ /* 0x000fe40004761270 */
[----:B------:R-:W-:Y:S02]  /*3a2d0*/  ISETP.LT.AND P4, PT, R9, c[0x0][0x17c], !P0 ;  /* 0x00005f0009007a0c */ /* 0x000fe40004781270 */
[C---:B------:R-:W-:Y:S01]  /*3a2e0*/  IADD3 R8, R0.reuse, c[0x0][0x198], RZ ;  /* 0x0000660000087a10 */ /* 0x040fe20007ffe0ff */
[----:B------:R1:W-:Y:S01]  /*3a2f0*/  @P5 STG.E [R6.64], R11 ;  /* 0x0000000b06005986 */ /* 0x0003e2000c101904 */
[----:B------:R-:W-:-:S02]  /*3a300*/  LEA.HI.X.SX32 R5, R0, R3, 0x2, P1 ;  /* 0x0000000300057211 */ /* 0x000fc400008f16ff */
[----:B------:R-:W-:-:S03]  /*3a310*/  IADD3 R0, R8, c[0x0][0x198], RZ ;  /* 0x0000660008007a10 */ /* 0x000fc60007ffe0ff */
[----:B----4-:R4:W-:Y:S01]  /*3a320*/  @P2 STG.E [R4.64], R22 ;  /* 0x0000001604002986 */ /* 0x0109e2000c101904 */
[----:B-1----:R-:W-:Y:S02]  /*3a330*/  IADD3 R7, R29, 0x12c, RZ ;  /* 0x0000012c1d077810 */ /* 0x002fe40007ffe0ff */
[CC--:B------:R-:W-:Y:S02]  /*3a340*/  LEA R6, P6, R8.reuse, R2.reuse, 0x2 ;  /* 0x0000000208067211 */ /* 0x0c0fe400078c10ff */
[----:B------:R-:W-:Y:S02]  /*3a350*/  ISETP.LT.AND P5, PT, R7, c[0x0][0x17c], !P0 ;  /* 0x00005f0007007a0c */ /* 0x000fe400047a1270 */
[----:B------:R-:W-:Y:S01]  /*3a360*/  LEA.HI.X.SX32 R7, R8, R3, 0x2, P6 ;  /* 0x0000000308077211 */ /* 0x000fe200030f16ff */
[----:B----4-:R-:W4:Y:S01]  /*3a370*/  LDL.LU R22, [R1+0xc] ;  /* 0x00000c0001167983 */ /* 0x010f220000300800 */
[----:B------:R-:W-:-:S03]  /*3a380*/  LEA R4, P2, R0, R2, 0x2 ;  /* 0x0000000200047211 */ /* 0x000fc600078410ff */
[----:B------:R-:W4:Y:S01]  /*3a390*/  LDL.LU R11, [R1+0x4d8] ;  /* 0x0004d800010b7983 */ /* 0x000f220000300800 */
[----:B------:R-:W-:-:S03]  /*3a3a0*/  IADD3 R9, R29, 0x12d, RZ ;  /* 0x0000012d1d097810 */ /* 0x000fc60007ffe0ff */
[----:B------:R1:W-:Y:S01]  /*3a3b0*/  @P4 STG.E [R6.64], R16 ;  /* 0x0000001006004986 */ /* 0x0003e2000c101904 */
[C---:B------:R-:W-:Y:S02]  /*3a3c0*/  LEA.HI.X.SX32 R5, R0.reuse, R3, 0x2, P2 ;  /* 0x0000000300057211 */ /* 0x040fe400010f16ff */
[----:B------:R-:W-:Y:S02]  /*3a3d0*/  ISETP.LT.AND P1, PT, R9, c[0x0][0x17c], !P0 ;  /* 0x00005f0009007a0c */ /* 0x000fe40004721270 */
[----:B-1----:R-:W-:Y:S01]  /*3a3e0*/  IADD3 R7, R0, c[0x0][0x198], RZ ;  /* 0x0000660000077a10 */ /* 0x002fe20007ffe0ff */
[----:B---3--:R1:W-:Y:S03]  /*3a3f0*/  @P3 STG.E [R4.64], R20 ;  /* 0x0000001404003986 */ /* 0x0083e6000c101904 */
[C---:B------:R-:W-:Y:S01]  /*3a400*/  IADD3 R0, R7.reuse, c[0x0][0x198], RZ ;  /* 0x0000660007007a10 */ /* 0x040fe20007ffe0ff */
[----:B------:R-:W3:Y:S01]  /*3a410*/  LDL.LU R16, [R1+0x4dc] ;  /* 0x0004dc0001107983 */ /* 0x000ee20000300800 */
[----:B------:R-:W-:-:S04]  /*3a420*/  LEA R6, P6, R7, R2, 0x2 ;  /* 0x0000000207067211 */ /* 0x000fc800078c10ff */
[----:B------:R-:W-:Y:S01]  /*3a430*/  LEA.HI.X.SX32 R7, R7, R3, 0x2, P6 ;  /* 0x0000000307077211 */ /* 0x000fe200030f16ff */
[----:B-1----:R-:W3:Y:S01]  /*3a440*/  LDL.LU R20, [R1+0x498] ;  /* 0x0004980001147983 */ /* 0x002ee20000300800 */
[----:B------:R-:W-:-:S04]  /*3a450*/  LEA R4, P3, R0, R2, 0x2 ;  /* 0x0000000200047211 */ /* 0x000fc800078610ff */
        /* <DEDUP_REMOVED lines=12> */
[----:B------:R-:W-:Y:S02]  /*3a520*/  ISETP.LT.AND P5, PT, R7, c[0x0][0x17c], !P0 ;  /* 0x00005f0007007a0c */ /* 0x000fe400047a1270 */
[C---:B------:R-:W-:Y:S02]  /*3a530*/  LEA.HI.X.SX32 R7, R8.reuse, R3, 0x2, P6 ;  /* 0x0000000308077211 */ /* 0x040fe400030f16ff */
        /* <DEDUP_REMOVED lines=12> */
[----:B----4-:R1:W-:Y:S01]  /*3a600*/  @P2 STG.E [R4.64], R22 ;  /* 0x0000001604002986 */ /* 0x0103e2000c101904 */
[----:B------:R-:W-:Y:S02]  /*3a610*/  ISETP.LT.AND P1, PT, R8, c[0x0][0x17c], !P0 ;  /* 0x00005f0008007a0c */ /* 0x000fe40004721270 */
[----:B------:R-:W-:-:S02]  /*3a620*/  ISETP.LT.AND P4, PT, R9, c[0x0][0x17c], !P0 ;  /* 0x00005f0009007a0c */ /* 0x000fc40004781270 */
[C---:B------:R-:W-:Y:S01]  /*3a630*/  IADD3 R8, R0.reuse, c[0x0][0x198], RZ ;  /* 0x0000660000087a10 */ /* 0x040fe20007ffe0ff */
[----:B------:R4:W-:Y:S04]  /*3a640*/  @P5 STG.E [R6.64], R11 ;  /* 0x0000000b06005986 */ /* 0x0009e8000c101904 */
[----:B-1----:R-:W2:Y:S01]  /*3a650*/  LDL.LU R22, [R1+0x2c] ;  /* 0x00002c0001167983 */ /* 0x002ea20000300800 */
[-C--:B------:R-:W-:Y:S02]  /*3a660*/  LEA R4, P2, R0, R2.reuse, 0x2 ;  /* 0x0000000200047211 */ /* 0x080fe400078410ff */
[----:B----4-:R-:W-:Y:S02]  /*3a670*/  IADD3 R7, R29, 0x134, RZ ;  /* 0x000001341d077810 */ /* 0x010fe40007ffe0ff */
[----:B------:R-:W-:-:S02]  /*3a680*/  LEA R6, P6, R8, R2, 0x2 ;  /* 0x0000000208067211 */ /* 0x000fc400078c10ff */
[-C--:B------:R-:W-:Y:S02]  /*3a690*/  LEA.HI.X.SX32 R5, R0, R3.reuse, 0x2, P2 ;  /* 0x0000000300057211 */ /* 0x080fe400010f16ff */
[----:B------:R-:W-:Y:S02]  /*3a6a0*/  ISETP.LT.AND P5, PT, R7, c[0x0][0x17c], !P0 ;  /* 0x00005f0007007a0c */ /* 0x000fe400047a1270 */
[C---:B------:R-:W-:Y:S02]  /*3a6b0*/  LEA.HI.X.SX32 R7, R8.reuse, R3, 0x2, P6 ;  /* 0x0000000308077211 */ /* 0x040fe400030f16ff */
[----:B------:R-:W-:Y:S01]  /*3a6c0*/  IADD3 R0, R8, c[0x0][0x198], RZ ;  /* 0x0000660008007a10 */ /* 0x000fe20007ffe0ff */
[----:B---3--:R1:W-:Y:S04]  /*3a6d0*/  @P3 STG.E [R4.64], R16 ;  /* 0x0000001004003986 */ /* 0x0083e8000c101904 */
[----:B------:R3:W-:Y:S04]  /*3a6e0*/  @P4 STG.E [R6.64], R20 ;  /* 0x0000001406004986 */ /* 0x0007e8000c101904 */
[----:B-1----:R-:W4:Y:S01]  /*3a6f0*/  LDL.LU R16, [R1+0x4c8] ;  /* 0x0004c80001107983 */ /* 0x002f220000300800 */
[----:B---3--:R-:W-:-:S04]  /*3a700*/  LEA R6, P3, R0, R2, 0x2 ;  /* 0x0000000200067211 */ /* 0x008fc800078610ff */
[----:B------:R-:W-:-:S05]  /*3a710*/  LEA.HI.X.SX32 R7, R0, R3, 0x2, P3 ;  /* 0x0000000300077211 */ /* 0x000fca00018f16ff */
[----:B--2---:R1:W-:Y:S04]  /*3a720*/  @P1 STG.E [R6.64], R23 ;  /* 0x0000001706001986 */ /* 0x0043e8000c101904 */
[----:B-1----:R-:W2:Y:S01]  /*3a730*/  LDL.LU R23, [R1+0x4cc] ;  /* 0x0004cc0001177983 */ /* 0x002ea20000300800 */
[----:B------:R-:W-:Y:S02]  /*3a740*/  IADD3 R5, R0, c[0x0][0x198], RZ ;  /* 0x0000660000057a10 */ /* 0x000fe40007ffe0ff */
[----:B------:R-:W-:Y:S01]  /*3a750*/  IADD3 R9, R29, 0x135, RZ ;  /* 0x000001351d097810 */ /* 0x000fe20007ffe0ff */
[----:B------:R-:W3:Y:S01]  /*3a760*/  LDL.LU R20, [R1+0x468] ;  /* 0x0004680001147983 */ /* 0x000ee20000300800 */
[C---:B------:R-:W-:Y:S02]  /*3a770*/  LEA R4, P6, R5.reuse, R2, 0x2 ;  /* 0x0000000205047211 */ /* 0x040fe400078c10ff */
[----:B------:R-:W-:-:S02]  /*3a780*/  IADD3 R0, R5, c[0x0][0x198], RZ ;  /* 0x0000660005007a10 */ /* 0x000fc40007ffe0ff */
[----:B------:R-:W-:Y:S02]  /*3a790*/  LEA.HI.X.SX32 R5, R5, R3, 0x2, P6 ;  /* 0x0000000305057211 */ /* 0x000fe400030f16ff */
[----:B------:R-:W-:Y:S02]  /*3a7a0*/  ISETP.LT.AND P2, PT, R9, c[0x0][0x17c], !P0 ;  /* 0x00005f0009007a0c */ /* 0x000fe40004741270 */
[----:B------:R-:W-:Y:S01]  /*3a7b0*/  IADD3 R8, R29, 0x137, RZ ;  /* 0x000001371d087810 */ /* 0x000fe20007ffe0ff */
[----:B------:R1:W-:Y:S03]  /*3a7c0*/  @P5 STG.E [R4.64], R21 ;  /* 0x0000001504005986 */ /* 0x0003e6000c101904 */
[----:B------:R-:W-:Y:S02]  /*3a7d0*/  ISETP.LT.AND P3, PT, R8, c[0x0][0x17c], !P0 ;  /* 0x00005f0008007a0c */ /* 0x000fe40004761270 */
[----:B------:R-:W-:-:S02]  /*3a7e0*/  IADD3 R8, R0, c[0x0][0x198], RZ ;  /* 0x0000660000087a10 */ /* 0x000fc40007ffe0ff */
[C---:B------:R-:W-:Y:S02]  /*3a7f0*/  IADD3 R9, R29.reuse, 0x136, RZ ;  /* 0x000001361d097810 */ /* 0x040fe40007ffe0ff */
[CC--:B-1----:R-:W-:Y:S01]  /*3a800*/  LEA R4, P1, R0.reuse, R2.reuse, 0x2 ;  /* 0x0000000200047211 */ /* 0x0c2fe200078210ff */
[----:B------:R-:W3:Y:S01]  /*3a810*/  LDL.LU R21, [R1+0x46c] ;  /* 0x00046c0001157983 */ /* 0x000ee20000300800 */
[----:B------:R-:W-:Y:S02]  /*3a820*/  IADD3 R7, R29, 0x138, RZ ;  /* 0x000001381d077810 */ /* 0x000fe40007ffe0ff */
[----:B------:R-:W-:Y:S02]  /*3a830*/  LEA.HI.X.SX32 R5, R0, R3, 0x2, P1 ;  /* 0x0000000300057211 */ /* 0x000fe400008f16ff */
[C---:B------:R-:W-:Y:S02]  /*3a840*/  IADD3 R0, R8.reuse, c[0x0][0x198], RZ ;  /* 0x0000660008007a10 */ /* 0x040fe40007ffe0ff */
[----:B------:R-:W-:-:S02]  /*3a850*/  LEA R6, P6, R8, R2, 0x2 ;  /* 0x0000000208067211 */ /* 0x000fc400078c10ff */
[----:B------:R-:W-:Y:S02]  /*3a860*/  ISETP.LT.AND P4, PT, R9, c[0x0][0x17c], !P0 ;  /* 0x00005f0009007a0c */ /* 0x000fe40004781270 */
[----:B------:R-:W-:Y:S02]  /*3a870*/  ISETP.LT.AND P5, PT, R7, c[0x0][0x17c], !P0 ;  /* 0x00005f0007007a0c */ /* 0x000fe400047a1270 */
[----:B------:R-:W-:Y:S02]  /*3a880*/  IADD3 R9, R29, 0x139, RZ ;  /* 0x000001391d097810 */ /* 0x000fe40007ffe0ff */
[----:B------:R-:W-:Y:S01]  /*3a890*/  LEA.HI.X.SX32 R7, R8, R3, 0x2, P6 ;  /* 0x0000000308077211 */ /* 0x000fe200030f16ff */
[----:B------:R1:W-:Y:S01]  /*3a8a0*/  @P2 STG.E [R4.64], R22 ;  /* 0x0000001604002986 */ /* 0x0003e2000c101904 */
[----:B------:R-:W-:Y:S02]  /*3a8b0*/  LEA R8, P2, R0, R2, 0x2 ;  /* 0x0000000200087211 */ /* 0x000fe400078410ff */
[----:B------:R-:W-:-:S02]  /*3a8c0*/  ISETP.LT.AND P1, PT, R9, c[0x0][0x17c], !P0 ;  /* 0x00005f0009007a0c */ /* 0x000fc40004721270 */
[CC--:B------:R-:W-:Y:S02]  /*3a8d0*/  LEA.HI.X.SX32 R9, R0.reuse, R3.reuse, 0x2, P2 ;  /* 0x0000000300097211 */ /* 0x0c0fe400010f16ff */
[----:B-1----:R-:W-:Y:S01]  /*3a8e0*/  IADD3 R5, R0, c[0x0][0x198], RZ ;  /* 0x0000660000057a10 */ /* 0x002fe20007ffe0ff */
[----:B------:R-:W3:Y:S03]  /*3a8f0*/  LDL.LU R22, [R1+0x4e8] ;  /* 0x0004e80001167983 */ /* 0x000ee60000300800 */
[CC--:B------:R-:W-:Y:S02]  /*3a900*/  LEA R4, P6, R5.reuse, R2.reuse, 0x2 ;  /* 0x0000000205047211 */ /* 0x0c0fe400078c10ff */
[C---:B------:R-:W-:Y:S02]  /*3a910*/  IADD3 R0, R5.reuse, c[0x0][0x198], RZ ;  /* 0x0000660005007a10 */ /* 0x040fe40007ffe0ff */
[----:B------:R-:W-:Y:S01]  /*3a920*/  LEA.HI.X.SX32 R5, R5, R3, 0x2, P6 ;  /* 0x0000000305057211 */ /* 0x000fe200030f16ff */
[----:B------:R-:W-:Y:S04]  /*3a930*/  @P4 STG.E [R6.64], R26 ;  /* 0x0000001a06004986 */ /* 0x000fe8000c101904 */
[----:B------:R-:W-:Y:S04]  /*3a940*/  @P3 STG.E [R8.64], R27 ;  /* 0x0000001b08003986 */ /* 0x000fe8000c101904 */
[----:B----4-:R1:W-:Y:S02]  /*3a950*/  @P5 STG.E [R4.64], R16 ;  /* 0x0000001004005986 */ /* 0x0103e4000c101904 */
[----:B-1----:R-:W-:-:S04]  /*3a960*/  LEA R4, P3, R0, R2, 0x2 ;  /* 0x0000000200047211 */ /* 0x002fc800078610ff */
[----:B------:R-:W-:-:S05]  /*3a970*/  LEA.HI.X.SX32 R5, R0, R3, 0x2, P3 ;  /* 0x0000000300057211 */ /* 0x000fca00018f16ff */
[----:B--2---:R1:W-:Y:S04]  /*3a980*/  @P1 STG.E [R4.64], R23 ;  /* 0x0000001704001986 */ /* 0x0043e8000c101904 */
[----:B-1----:R-:W2:Y:S01]  /*3a990*/  LDL.LU R23, [R1+0x4ec] ;  /* 0x0004ec0001177983 */ /* 0x002ea20000300800 */
[C---:B------:R-:W-:Y:S02]  /*3a9a0*/  IADD3 R7, R29.reuse, 0x13a, RZ ;  /* 0x0000013a1d077810 */ /* 0x040fe40007ffe0ff */
[----:B------:R-:W-:Y:S01]  /*3a9b0*/  IADD3 R6, R29, 0x13b, RZ ;  /* 0x0000013b1d067810 */ /* 0x000fe20007ffe0ff */
[----:B------:R-:W4:Y:S01]  /*3a9c0*/  LDL.LU R16, [R1+0x538] ;  /* 0x0005380001107983 */ /* 0x000f220000300800 */
[----:B------:R-:W-:Y:S02]  /*3a9d0*/  ISETP.LT.AND P4, PT, R7, c[0x0][0x17c], !P0 ;  /* 0x00005f0007007a0c */ /* 0x000fe40004781270 */
[----:B------:R-:W-:-:S02]  /*3a9e0*/  IADD3 R7, R0, c[0x0][0x198], RZ ;  /* 0x0000660000077a10 */ /* 0x000fc40007ffe0ff */
[----:B------:R-:W-:Y:S02]  /*3a9f0*/  ISETP.LT.AND P2, PT, R6, c[0x0][0x17c], !P0 ;  /* 0x00005f0006007a0c */ /* 0x000fe40004741270 */
[C---:B------:R-:W-:Y:S02]  /*3aa00*/  LEA R6, P6, R7.reuse, R2, 0x2 ;  /* 0x0000000207067211 */ /* 0x040fe400078c10ff */
[C---:B------:R-:W-:Y:S02]  /*3aa10*/  IADD3 R10, R7.reuse, c[0x0][0x198], RZ ;  /* 0x00006600070a7a10 */ /* 0x040fe40007ffe0ff */
[----:B------:R-:W-:Y:S02]  /*3aa20*/  LEA.HI.X.SX32 R7, R7, R3, 0x2, P6 ;  /* 0x0000000307077211 */ /* 0x000fe400030f16ff */
[----:B------:R-:W-:-:S03]  /*3aa30*/  IADD3 R11, R29, 0x13c, RZ ;  /* 0x0000013c1d0b7810 */ /* 0x000fc60007ffe0ff */
[----:B---3--:R1:W-:Y:S01]  /*3aa40*/  @P4 STG.E [R6.64], R20 ;  /* 0x0000001406004986 */ /* 0x0083e2000c101904 */
[----:B------:R-:W-:Y:S02]  /*3aa50*/  IADD3 R9, R29, 0x13d, RZ ;  /* 0x0000013d1d097810 */ /* 0x000fe40007ffe0ff */
[C---:B------:R-:W-:Y:S02]  /*3aa60*/  IADD3 R8, R10.reuse, c[0x0][0x198], RZ ;  /* 0x000066000a087a10 */ /* 0x040fe40007ffe0ff */
[----:B------:R-:W-:Y:S02]  /*3aa70*/  ISETP.LT.AND P5, PT, R11, c[0x0][0x17c], !P0 ;  /* 0x00005f000b007a0c */ /* 0x000fe400047a1270 */
[C---:B-1----:R-:W-:Y:S01]  /*3aa80*/  LEA R6, P1, R10.reuse, R2, 0x2 ;  /* 0x000000020a067211 */ /* 0x042fe200078210ff */
[----:B------:R-:W3:Y:S03]  /*3aa90*/  LDL.LU R20, [R1+0x53c] ;  /* 0x00053c0001147983 */ /* 0x000ee60000300800 */
[----:B------:R-:W-:-:S02]  /*3aaa0*/  LEA.HI.X.SX32 R7, R10, R3, 0x2, P1 ;  /* 0x000000030a077211 */ /* 0x000fc400008f16ff */
[C---:B------:R-:W-:Y:S02]  /*3aab0*/  IADD3 R0, R8.reuse, c[0x0][0x198], RZ ;  /* 0x0000660008007a10 */ /* 0x040fe40007ffe0ff */
[----:B------:R-:W-:Y:S01]  /*3aac0*/  ISETP.LT.AND P3, PT, R9, c[0x0][0x17c], !P0 ;  /* 0x00005f0009007a0c */ /* 0x000fe20004761270 */
[----:B------:R1:W-:Y:S01]  /*3aad0*/  @P2 STG.E [R6.64], R21 ;  /* 0x0000001506002986 */ /* 0x0003e2000c101904 */
[----:B------:R-:W-:Y:S02]  /*3aae0*/  IADD3 R13, R29, 0x13e, RZ ;  /* 0x0000013e1d0d7810 */ /* 0x000fe40007ffe0ff */
[CC--:B------:R-:W-:Y:S02]  /*3aaf0*/  LEA R12, P6, R8.reuse, R2.reuse, 0x2 ;  /* 0x00000002080c7211 */ /* 0x0c0fe400078c10ff */
[----:B------:R-:W-:Y:S02]  /*3ab00*/  ISETP.LT.AND P4, PT, R13, c[0x0][0x17c], !P0 ;  /* 0x00005f000d007a0c */ /* 0x000fe40004781270 */
[----:B------:R-:W-:Y:S01]  /*3ab10*/  LEA.HI.X.SX32 R13, R8, R3, 0x2, P6 ;  /* 0x00000003080d7211 */ /* 0x000fe200030f16ff */
[----:B-1----:R-:W3:Y:S01]  /*3ab20*/  LDL.LU R21, [R1+0x510] ;  /* 0x0005100001157983 */ /* 0x002ee20000300800 */
[----:B------:R-:W-:-:S04]  /*3ab30*/  LEA R6, P2, R0, R2, 0x2 ;  /* 0x0000000200067211 */ /* 0x000fc800078410ff */
[C---:B------:R-:W-:Y:S01]  /*3ab40*/  LEA.HI.X.SX32 R7, R0.reuse, R3, 0x2, P2 ;  /* 0x0000000300077211 */ /* 0x040fe200010f16ff */
[----:B------:R1:W-:Y:S04]  /*3ab50*/  @P5 STG.E [R12.64], R22 ;  /* 0x000000160c005986 */ /* 0x0003e8000c101904 */
[----:B-1----:R-:W3:Y:S04]  /*3ab60*/  LDL.LU R22, [R1+0x514] ;  /* 0x0005140001167983 */ /* 0x002ee80000300800 */
[----:B--2---:R1:W-:Y:S04]  /*3ab70*/  @P3 STG.E [R6.64], R23 ;  /* 0x0000001706003986 */ /* 0x0043e8000c101904 */
[----:B-1----:R-:W2:Y:S04]  /*3ab80*/  LDL.LU R23, [R1+0x520] ;  /* 0x0005200001177983 */ /* 0x002ea80000300800 */
[----:B------:R-:W2:Y:S04]  /*3ab90*/  LDL.LU R27, [R1+0x524] ;  /* 0x00052400011b7983 */ /* 0x000ea80000300800 */
[----:B------:R-:W2:Y:S04]  /*3aba0*/  LDL.LU R25, [R1+0x540] ;  /* 0x0005400001197983 */ /* 0x000ea80000300800 */
[----:B------:R-:W2:Y:S01]  /*3abb0*/  LDL.LU R24, [R1+0x544] ;  /* 0x0005440001187983 */ /* 0x000ea20000300800 */
[----:B------:R-:W-:-:S02]  /*3abc0*/  IADD3 R9, R0, c[0x0][0x198], RZ ;  /* 0x0000660000097a10 */ /* 0x000fc40007ffe0ff */
[----:B------:R-:W-:Y:S01]  /*3abd0*/  IADD3 R4, R29, 0x13f, RZ ;  /* 0x0000013f1d047810 */ /* 0x000fe20007ffe0ff */
[----:B------:R-:W2:Y:S01]  /*3abe0*/  LDL.LU R26, [R1+0x554] ;  /* 0x00055400011a7983 */ /* 0x000ea20000300800 */
[C---:B------:R-:W-:Y:S02]  /*3abf0*/  LEA R8, P6, R9.reuse, R2, 0x2 ;  /* 0x0000000209087211 */ /* 0x040fe400078c10ff */
[----:B------:R-:W-:Y:S02]  /*3ac00*/  IADD3 R11, R9, c[0x0][0x198], RZ ;  /* 0x00006600090b7a10 */ /* 0x000fe40007ffe0ff */
[----:B------:R-:W-:Y:S02]  /*3ac10*/  IADD3 R12, R29, 0x140, RZ ;  /* 0x000001401d0c7810 */ /* 0x000fe40007ffe0ff */
[----:B------:R-:W-:Y:S02]  /*3ac20*/  LEA.HI.X.SX32 R9, R9, R3, 0x2, P6 ;  /* 0x0000000309097211 */ /* 0x000fe400030f16ff */
[----:B------:R-:W-:-:S02]  /*3ac30*/  ISETP.LT.AND P1, PT, R4, c[0x0][0x17c], !P0 ;  /* 0x00005f0004007a0c */ /* 0x000fc40004721270 */
[C---:B------:R-:W-:Y:S02]  /*3ac40*/  IADD3 R5, R11.reuse, c[0x0][0x198], RZ ;  /* 0x000066000b057a10 */ /* 0x040fe40007ffe0ff */
[----:B------:R-:W-:Y:S01]  /*3ac50*/  ISETP.LT.AND P5, PT, R12, c[0x0][0x17c], !P0 ;  /* 0x00005f000c007a0c */ /* 0x000fe200047a1270 */
[----:B----4-:R1:W-:Y:S01]  /*3ac60*/  @P4 STG.E [R8.64], R16 ;  /* 0x0000001008004986 */ /* 0x0103e2000c101904 */
[----:B------:R-:W-:Y:S02]  /*3ac70*/  LEA R6, P3, R11, R2, 0x2 ;  /* 0x000000020b067211 */ /* 0x000fe400078610ff */
[----:B------:R-:W-:Y:S02]  /*3ac80*/  IADD3 R10, R29, 0x141, RZ ;  /* 0x000001411d0a7810 */ /* 0x000fe40007ffe0ff */
[----:B------:R-:W-:Y:S02]  /*3ac90*/  IADD3 R18, R5, c[0x0][0x198], RZ ;  /* 0x0000660005127a10 */ /* 0x000fe40007ffe0ff */
[----:B------:R-:W-:-:S02]  /*3aca0*/  LEA.HI.X.SX32 R7, R11, R3, 0x2, P3 ;  /* 0x000000030b077211 */ /* 0x000fc400018f16ff */
[----:B-1----:R-:W-:Y:S02]  /*3acb0*/  IADD3 R9, R29, 0x142, RZ ;  /* 0x000001421d097810 */ /* 0x002fe40007ffe0ff */
[----:B------:R-:W-:Y:S02]  /*3acc0*/  LEA R8, P6, R5, R2, 0x2 ;  /* 0x0000000205087211 */ /* 0x000fe400078c10ff */
[----:B------:R-:W-:Y:S02]  /*3acd0*/  ISETP.LT.AND P4, PT, R9, c[0x0][0x17c], !P0 ;  /* 0x00005f0009007a0c */ /* 0x000fe40004781270 */
[----:B------:R-:W-:Y:S02]  /*3ace0*/  LEA.HI.X.SX32 R9, R5, R3, 0x2, P6 ;  /* 0x0000000305097211 */ /* 0x000fe400030f16ff */
[----:B------:R-:W-:Y:S01]  /*3acf0*/  ISETP.LT.AND P2, PT, R10, c[0x0][0x17c], !P0 ;  /* 0x00005f000a007a0c */ /* 0x000fe20004741270 */
[----:B---3--:R1:W-:Y:S01]  /*3ad00*/  @P1 STG.E [R6.64], R20 ;  /* 0x0000001406001986 */ /* 0x0083e2000c101904 */
[----:B------:R-:W-:-:S03]  /*3ad10*/  IADD3 R17, R18, c[0x0][0x198], RZ ;  /* 0x0000660012117a10 */ /* 0x000fc60007ffe0ff */
[----:B------:R3:W-:Y:S01]  /*3ad20*/  @P5 STG.E [R8.64], R21 ;  /* 0x0000001508005986 */ /* 0x0007e2000c101904 */
[----:B------:R-:W-:Y:S02]  /*3ad30*/  IADD3 R15, R29, 0x143, RZ ;  /* 0x000001431d0f7810 */ /* 0x000fe40007ffe0ff */
[----:B------:R-:W-:Y:S02]  /*3ad40*/  IADD3 R14, R17, c[0x0][0x198], RZ ;  /* 0x00006600110e7a10 */ /* 0x000fe40007ffe0ff */
[CC--:B-1----:R-:W-:Y:S02]  /*3ad50*/  LEA R6, P1, R18.reuse, R2.reuse, 0x2 ;  /* 0x0000000212067211 */ /* 0x0c2fe400078210ff */
[----:B---3--:R-:W-:Y:S02]  /*3ad60*/  IADD3 R9, R29, 0x144, RZ ;  /* 0x000001441d097810 */ /* 0x008fe40007ffe0ff */
[----:B------:R-:W-:Y:S02]  /*3ad70*/  LEA R8, P6, R17, R2, 0x2 ;  /* 0x0000000211087211 */ /* 0x000fe400078c10ff */
[----:B------:R-:W-:-:S02]  /*3ad80*/  LEA.HI.X.SX32 R7, R18, R3, 0x2, P1 ;  /* 0x0000000312077211 */ /* 0x000fc400008f16ff */
[----:B------:R-:W-:Y:S02]  /*3ad90*/  ISETP.LT.AND P5, PT, R9, c[0x0][0x17c], !P0 ;  /* 0x00005f0009007a0c */ /* 0x000fe400047a1270 */
[----:B------:R-:W-:Y:S02]  /*3ada0*/  LEA.HI.X.SX32 R9, R17, R3, 0x2, P6 ;  /* 0x0000000311097211 */ /* 0x000fe400030f16ff */
[----:B------:R-:W-:Y:S01]  /*3adb0*/  ISETP.LT.AND P3, PT, R15, c[0x0][0x17c], !P0 ;  /* 0x00005f000f007a0c */ /* 0x000fe20004761270 */
[----:B------:R1:W-:Y:S01]  /*3adc0*/  @P2 STG.E [R6.64], R22 ;  /* 0x0000001606002986 */ /* 0x0003e2000c101904 */
[----:B------:R-:W-:Y:S02]  /*3add0*/  IADD3 R4, R14, c[0x0][0x198], RZ ;  /* 0x000066000e047a10 */ /* 0x000fe40007ffe0ff */
[----:B------:R-:W-:Y:S02]  /*3ade0*/  IADD3 R20, R29, 0x145, RZ ;  /* 0x000001451d147810 */ /* 0x000fe40007ffe0ff */
[----:B------:R-:W-:-:S02]  /*3adf0*/  IADD3 R0, R4, c[0x0][0x198], RZ ;  /* 0x0000660004007a10 */ /* 0x000fc40007ffe0ff */
[----:B-1----:R-:W-:-:S04]  /*3ae00*/  LEA R6, P2, R14, R2, 0x2 ;  /* 0x000000020e067211 */ /* 0x002fc800078410ff */
[----:B------:R-:W-:Y:S02]  /*3ae10*/  LEA.HI.X.SX32 R7, R14, R3, 0x2, P2 ;  /* 0x000000030e077211 */ /* 0x000fe400010f16ff */
[----:B------:R-:W-:Y:S02]  /*3ae20*/  ISETP.LT.AND P1, PT, R20, c[0x0][0x17c], !P0 ;  /* 0x00005f0014007a0c */ /* 0x000fe40004721270 */
[----:B------:R-:W-:Y:S02]  /*3ae30*/  IADD3 R13, R0, c[0x0][0x198], RZ ;  /* 0x00006600000d7a10 */ /* 0x000fe40007ffe0ff */
[C---:B------:R-:W-:Y:S01]  /*3ae40*/  IADD3 R14, R29.reuse, 0x149, RZ ;  /* 0x000001491d0e7810 */ /* 0x040fe20007ffe0ff */
[----:B--2---:R1:W-:Y:S02]  /*3ae50*/  @P4 STG.E [R8.64], R23 ;  /* 0x0000001708004986 */ /* 0x0043e4000c101904 */
[----:B-1----:R-:W-:Y:S02]  /*3ae60*/  IADD3 R9, R29, 0x146, RZ ;  /* 0x000001461d097810 */ /* 0x002fe40007ffe0ff */
[----:B------:R-:W-:-:S02]  /*3ae70*/  LEA R8, P6, R4, R2, 0x2 ;  /* 0x0000000204087211 */ /* 0x000fc400078c10ff */
[----:B------:R-:W-:Y:S02]  /*3ae80*/  ISETP.LT.AND P4, PT, R9, c[0x0][0x17c], !P0 ;  /* 0x00005f0009007a0c */ /* 0x000fe40004781270 */
[----:B------:R-:W-:Y:S01]  /*3ae90*/  LEA.HI.X.SX32 R9, R4, R3, 0x2, P6 ;  /* 0x0000000304097211 */ /* 0x000fe200030f16ff */
[----:B------:R1:W-:Y:S04]  /*3aea0*/  @P3 STG.E [R6.64], R27 ;  /* 0x0000001b06003986 */ /* 0x0003e8000c101904 */
[----:B------:R2:W-:Y:S01]  /*3aeb0*/  @P5 STG.E [R8.64], R25 ;  /* 0x0000001908005986 */ /* 0x0005e2000c101904 */
[----:B-1----:R-:W-:Y:S02]  /*3aec0*/  LEA R6, P3, R0, R2, 0x2 ;  /* 0x0000000200067211 */ /* 0x002fe400078610ff */
[----:B--2---:R-:W-:-:S02]  /*3aed0*/  IADD3 R9, R29, 0x148, RZ ;  /* 0x000001481d097810 */ /* 0x004fc40007ffe0ff */
[----:B------:R-:W-:Y:S02]  /*3aee0*/  LEA R8, P6, R13, R2, 0x2 ;  /* 0x000000020d087211 */ /* 0x000fe400078c10ff */
[-C--:B------:R-:W-:Y:S02]  /*3aef0*/  LEA.HI.X.SX32 R7, R0, R3.reuse, 0x2, P3 ;  /* 0x0000000300077211 */ /* 0x080fe400018f16ff */
[----:B------:R-:W-:Y:S02]  /*3af00*/  ISETP.LT.AND P5, PT, R9, c[0x0][0x17c], !P0 ;  /* 0x00005f0009007a0c */ /* 0x000fe400047a1270 */
[----:B------:R-:W-:Y:S01]  /*3af10*/  LEA.HI.X.SX32 R9, R13, R3, 0x2, P6 ;  /* 0x000000030d097211 */ /* 0x000fe200030f16ff */
[----:B------:R-:W-:Y:S01]  /*3af20*/  @P1 STG.E [R6.64], R24 ;  /* 0x0000001806001986 */ /* 0x000fe2000c101904 */
[----:B------:R-:W-:-:S03]  /*3af30*/  ISETP.LT.AND P3, PT, R14, c[0x0][0x17c], !P0 ;  /* 0x00005f000e007a0c */ /* 0x000fc60004761270 */
[----:B------:R-:W2:Y:S04]  /*3af40*/  LDL.LU R14, [R1+0x570] ;  /* 0x00057000010e7983 */ /* 0x000ea80000300800 */
[----:B------:R1:W-:Y:S04]  /*3af50*/  @P4 STG.E [R8.64], R28 ;  /* 0x0000001c08004986 */ /* 0x0003e8000c101904 */
[----:B-1----:R-:W3:Y:S01]  /*3af60*/  LDL.LU R28, [R1+0x1130] ;  /* 0x00113000011c7983 */ /* 0x002ee20000300800 */
[----:B------:R-:W-:Y:S02]  /*3af70*/  IADD3 R10, R13, c[0x0][0x198], RZ ;  /* 0x000066000d0a7a10 */ /* 0x000fe40007ffe0ff */
[----:B------:R-:W-:-:S02]  /*3af80*/  IADD3 R21, R29, 0x147, RZ ;  /* 0x000001471d157810 */ /* 0x000fc40007ffe0ff */
[----:B------:R-:W-:Y:S02]  /*3af90*/  IADD3 R12, R10, c[0x0][0x198], RZ ;  /* 0x000066000a0c7a10 */ /* 0x000fe40007ffe0ff */
[----:B------:R-:W-:Y:S02]  /*3afa0*/  ISETP.LT.AND P2, PT, R21, c[0x0][0x17c], !P0 ;  /* 0x00005f0015007a0c */ /* 0x000fe40004741270 */
[----:B------:R-:W-:Y:S02]  /*3afb0*/  IADD3 R9, R29, 0x14a, RZ ;  /* 0x0000014a1d097810 */ /* 0x000fe40007ffe0ff */
[-C--:B------:R-:W-:Y:S02]  /*3afc0*/  LEA R8, P6, R12, R2.reuse, 0x2 ;  /* 0x000000020c087211 */ /* 0x080fe400078c10ff */
[----:B------:R-:W-:Y:S02]  /*3afd0*/  LEA R6, P1, R10, R2, 0x2 ;  /* 0x000000020a067211 */ /* 0x000fe400078210ff */
[----:B------:R-:W-:-:S02]  /*3afe0*/  ISETP.LT.AND P4, PT, R9, c[0x0][0x17c], !P0 ;  /* 0x00005f0009007a0c */ /* 0x000fc40004781270 */
[C---:B------:R-:W-:Y:S02]  /*3aff0*/  IADD3 R11, R12.reuse, c[0x0][0x198], RZ ;  /* 0x000066000c0b7a10 */ /* 0x040fe40007ffe0ff */
[-C--:B------:R-:W-:Y:S02]  /*3b000*/  LEA.HI.X.SX32 R9, R12, R3.reuse, 0x2, P6 ;  /* 0x000000030c097211 */ /* 0x080fe400030f16ff */
[----:B------:R-:W4:Y:S01]  /*3b010*/  LDL R12, [R1+0x754] ;  /* 0x00075400010c7983 */ /* 0x000f220000100800 */
[----:B------:R-:W-:-:S05]  /*3b020*/  LEA.HI.X.SX32 R7, R10, R3, 0x2, P1 ;  /* 0x000000030a077211 */ /* 0x000fca00008f16ff */
[----:B------:R1:W-:Y:S04]  /*3b030*/  @P2 STG.E [R6.64], R26 ;  /* 0x0000001a06002986 */ /* 0x0003e8000c101904 */
[----:B-1----:R-:W2:Y:S01]  /*3b040*/  LDL.LU R26, [R1+0x580] ;  /* 0x00058000011a7983 */ /* 0x002ea20000300800 */
[----:B------:R-:W-:-:S04]  /*3b050*/  IADD3 R5, R11, c[0x0][0x198], RZ ;  /* 0x000066000b057a10 */ /* 0x000fc80007ffe0ff */
[----:B------:R-:W-:-:S04]  /*3b060*/  IADD3 R16, R5, c[0x0][0x198], RZ ;  /* 0x0000660005107a10 */ /* 0x000fc80007ffe0ff */
[----:B------:R-:W-:-:S04]  /*3b070*/  IADD3 R15, R16, c[0x0][0x198], RZ ;  /* 0x00006600100f7a10 */ /* 0x000fc80007ffe0ff */
[----:B------:R-:W-:-:S04]  /*3b080*/  IADD3 R19, R15, c[0x0][0x198], RZ ;  /* 0x000066000f137a10 */ /* 0x000fc80007ffe0ff */
[----:B------:R-:W-:Y:S01]  /*3b090*/  IADD3 R20, R19, c[0x0][0x198], RZ ;  /* 0x0000660013147a10 */ /* 0x000fe20007ffe0ff */
[----:B---3--:R1:W-:Y:S04]  /*3b0a0*/  @P5 STG.E [R8.64], R28 ;  /* 0x0000001c08005986 */ /* 0x0083e8000c101904 */
[----:B-1----:R-:W3:Y:S01]  /*3b0b0*/  LDL.LU R9, [R1+0x564] ;  /* 0x0005640001097983 */ /* 0x002ee20000300800 */
[----:B------:R-:W-:-:S04]  /*3b0c0*/  IADD3 R18, R20, c[0x0][0x198], RZ ;  /* 0x0000660014127a10 */ /* 0x000fc80007ffe0ff */
        /* <DEDUP_REMOVED lines=8> */
[----:B------:R-:W-:Y:S02]  /*3b150*/  IADD3 R0, R24, c[0x0][0x198], RZ ;  /* 0x0000660018007a10 */ /* 0x000fe40007ffe0ff */
[----:B------:R-:W-:Y:S02]  /*3b160*/  IADD3 R13, R29, 0x14b, RZ ;  /* 0x0000014b1d0d7810 */ /* 0x000fe40007ffe0ff */
[----:B------:R-:W-:-:S04]  /*3b170*/  IADD3 R29, R0, c[0x0][0x198], RZ ;  /* 0x00006600001d7a10 */ /* 0x000fc80007ffe0ff */
[----:B------:R-:W-:Y:S02]  /*3b180*/  IADD3 R29, R29, c[0x0][0x198], RZ ;  /* 0x000066001d1d7a10 */ /* 0x000fe40007ffe0ff */
[C---:B----4-:R-:W-:Y:S02]  /*3b190*/  IADD3 R8, R12.reuse, 0x14c, RZ ;  /* 0x0000014c0c087810 */ /* 0x050fe40007ffe0ff */
[-C--:B------:R-:W-:Y:S02]  /*3b1a0*/  LEA R10, P2, R11, R2.reuse, 0x2 ;  /* 0x000000020b0a7211 */ /* 0x080fe400078410ff */
[----:B------:R-:W-:Y:S02]  /*3b1b0*/  IADD3 R6, R12, 0x14d, RZ ;  /* 0x0000014d0c067810 */ /* 0x000fe40007ffe0ff */
[----:B------:R-:W-:Y:S02]  /*3b1c0*/  IADD3 R28, R29, c[0x0][0x198], RZ ;  /* 0x000066001d1c7a10 */ /* 0x000fe40007ffe0ff */
[----:B------:R-:W-:-:S02]  /*3b1d0*/  LEA R12, P6, R5, R2, 0x2 ;  /* 0x00000002050c7211 */ /* 0x000fc400078c10ff */
[----:B------:R-:W-:Y:S02]  /*3b1e0*/  ISETP.LT.AND P1, PT, R13, c[0x0][0x17c], !P0 ;  /* 0x00005f000d007a0c */ /* 0x000fe40004721270 */
[-C--:B------:R-:W-:Y:S02]  /*3b1f0*/  LEA.HI.X.SX32 R11, R11, R3.reuse, 0x2, P2 ;  /* 0x000000030b0b7211 */ /* 0x080fe400010f16ff */
[----:B------:R-:W-:Y:S02]  /*3b200*/  IADD3 R7, R28, c[0x0][0x198], RZ ;  /* 0x000066001c077a10 */ /* 0x000fe40007ffe0ff */
[----:B------:R-:W-:Y:S02]  /*3b210*/  LEA.HI.X.SX32 R13, R5, R3, 0x2, P6 ;  /* 0x00000003050d7211 */ /* 0x000fe400030f16ff */
[----:B------:R-:W-:Y:S02]  /*3b220*/  ISETP.LT.AND P5, PT, R8, c[0x0][0x17c], !P0 ;  /* 0x00005f0008007a0c */ /* 0x000fe400047a1270 */
[----:B------:R-:W-:Y:S01]  /*3b230*/  IADD3 R8, R7, c[0x0][0x198], RZ ;  /* 0x0000660007087a10 */ /* 0x000fe20007ffe0ff */
[----:B------:R1:W-:Y:S01]  /*3b240*/  STL [R1+0x112c], R28 ;  /* 0x00112c1c01007387 */ /* 0x0003e20000100800 */
[----:B------:R-:W-:-:S02]  /*3b250*/  ISETP.LT.AND P2, PT, R6, c[0x0][0x17c], !P0 ;  /* 0x00005f0006007a0c */ /* 0x000fc40004741270 */
[----:B------:R-:W-:Y:S01]  /*3b260*/  IADD3 R6, R8, c[0x0][0x198], RZ ;  /* 0x0000660008067a10 */ /* 0x000fe20007ffe0ff */
[----:B-1----:R-:W4:Y:S04]  /*3b270*/  LDL R28, [R1+0x754] ;  /* 0x00075400011c7983 */ /* 0x002f280000100800 */
[----:B------:R1:W-:Y:S04]  /*3b280*/  STL [R1+0x1128], R8 ;  /* 0x0011280801007387 */ /* 0x0003e80000100800 */
[----:B-1----:R-:W4:Y:S04]  /*3b290*/  LDL.LU R8, [R1+0x584] ;  /* 0x0005840001087983 */ /* 0x002f280000300800 */
[----:B---3--:R-:W-:Y:S04]  /*3b2a0*/  @P3 STG.E [R10.64], R9 ;  /* 0x000000090a003986 */ /* 0x008fe8000c101904 */
[----:B--2---:R1:W-:Y:S02]  /*3b2b0*/  @P4 STG.E [R12.64], R14 ;  /* 0x0000000e0c004986 */ /* 0x0043e4000c101904 */
[----:B-1----:R-:W-:-:S04]  /*3b2c0*/  LEA R12, P3, R16, R2, 0x2 ;  /* 0x00000002100c7211 */ /* 0x002fc800078610ff */
[-C--:B------:R-:W-:Y:S02]  /*3b2d0*/  LEA.HI.X.SX32 R13, R16, R3.reuse, 0x2, P3 ;  /* 0x00000003100d7211 */ /* 0x080fe400018f16ff */
[----:B------:R-:W2:Y:S01]  /*3b2e0*/  LDL.LU R16, [R1+0x574] ;  /* 0x0005740001107983 */ /* 0x000ea20000300800 */
[----:B------:R-:W-:Y:S02]  /*3b2f0*/  IADD3 R5, R6, c[0x0][0x198], RZ ;  /* 0x0000660006057a10 */ /* 0x000fe40007ffe0ff */
[-C--:B------:R-:W-:Y:S02]  /*3b300*/  LEA R14, P6, R15, R2.reuse, 0x2 ;  /* 0x000000020f0e7211 */ /* 0x080fe400078c10ff */
[----:B------:R-:W-:Y:S02]  /*3b310*/  IADD3 R9, R5, c[0x0][0x198], RZ ;  /* 0x0000660005097a10 */ /* 0x000fe40007ffe0ff */
[----:B------:R-:W-:Y:S01]  /*3b320*/  LEA.HI.X.SX32 R15, R15, R3, 0x2, P6 ;  /* 0x000000030f0f7211 */ /* 0x000fe200030f16ff */
[----:B--2---:R1:W-:Y:S02]  /*3b330*/  @P1 STG.E [R12.64], R16 ;  /* 0x000000100c001986 */ /* 0x0043e4000c101904 */
[----:B-1----:R-:W-:-:S04]  /*3b340*/  LEA R12, P1, R19, R2, 0x2 ;  /* 0x00000002130c7211 */ /* 0x002fc800078210ff */
[----:B------:R-:W-:Y:S02]  /*3b350*/  LEA.HI.X.SX32 R13, R19, R3, 0x2, P1 ;  /* 0x00000003130d7211 */ /* 0x000fe400008f16ff */
[----:B------:R-:W2:Y:S01]  /*3b360*/  LDL.LU R19, [R1+0x590] ;  /* 0x0005900001137983 */ /* 0x000ea20000300800 */
[C---:B----4-:R-:W-:Y:S02]  /*3b370*/  IADD3 R10, R28.reuse, 0x14e, RZ ;  /* 0x0000014e1c0a7810 */ /* 0x050fe40007ffe0ff */
[----:B------:R-:W-:Y:S02]  /*3b380*/  IADD3 R11, R28, 0x14f, RZ ;  /* 0x0000014f1c0b7810 */ /* 0x000fe40007ffe0ff */
[----:B------:R-:W-:Y:S02]  /*3b390*/  ISETP.LT.AND P4, PT, R10, c[0x0][0x17c], !P0 ;  /* 0x00005f000a007a0c */ /* 0x000fe40004781270 */
[----:B------:R-:W-:Y:S02]  /*3b3a0*/  IADD3 R10, R9, c[0x0][0x198], RZ ;  /* 0x00006600090a7a10 */ /* 0x000fe40007ffe0ff */
[----:B------:R-:W-:-:S02]  /*3b3b0*/  ISETP.LT.AND P3, PT, R11, c[0x0][0x17c], !P0 ;  /* 0x00005f000b007a0c */ /* 0x000fc40004761270 */
[----:B------:R-:W-:Y:S01]  /*3b3c0*/  IADD3 R11, R10, c[0x0][0x198], RZ ;  /* 0x000066000a0b7a10 */ /* 0x000fe20007ffe0ff */
[----:B------:R1:W-:Y:S03]  /*3b3d0*/  @P5 STG.E [R14.64], R26 ;  /* 0x0000001a0e005986 */ /* 0x0003e6000c101904 */
[----:B------:R-:W-:Y:S02]  /*3b3e0*/  IADD3 R16, R11, c[0x0][0x198], RZ ;  /* 0x000066000b107a10 */ /* 0x000fe40007ffe0ff */
[----:B-1----:R-:W-:-:S04]  /*3b3f0*/  IADD3 R15, R28, 0x150, RZ ;  /* 0x000001501c0f7810 */ /* 0x002fc80007ffe0ff */
[----:B------:R-:W-:Y:S02]  /*3b400*/  ISETP.LT.AND P5, PT, R15, c[0x0][0x17c], !P0 ;  /* 0x00005f000f007a0c */ /* 0x000fe400047a1270 */
[----:B------:R-:W-:Y:S02]  /*3b410*/  IADD3 R15, R16, c[0x0][0x198], RZ ;  /* 0x00006600100f7a10 */ /* 0x000fe40007ffe0ff */
[----:B------:R-:W-:Y:S02]  /*3b420*/  LEA R14, P6, R20, R2, 0x2 ;  /* 0x00000002140e7211 */ /* 0x000fe400078c10ff */
[----:B------:R-:W-:-:S05]  /*3b430*/  IADD3 R15, R15, c[0x0][0x198], RZ ;  /* 0x000066000f0f7a10 */ /* 0x000fca0007ffe0ff */
[----:B------:R1:W-:Y:S01]  /*3b440*/  STL [R1+0x18], R15 ;  /* 0x0000180f01007387 */ /* 0x0003e20000100800 */
[----:B------:R-:W-:Y:S02]  /*3b450*/  IADD3 R26, R28, 0x151, RZ ;  /* 0x000001511c1a7810 */ /* 0x000fe40007ffe0ff */
[----:B-1----:R-:W-:Y:S02]  /*3b460*/  LEA.HI.X.SX32 R15, R20, R3, 0x2, P6 ;  /* 0x00000003140f7211 */ /* 0x002fe400030f16ff */
[----:B------:R-:W-:-:S04]  /*3b470*/  IADD3 R20, R16, c[0x0][0x198], RZ ;  /* 0x0000660010147a10 */ /* 0x000fc80007ffe0ff */
[----:B------:R-:W-:Y:S01]  /*3b480*/  IADD3 R20, R20, c[0x0][0x198], RZ ;  /* 0x0000660014147a10 */ /* 0x000fe20007ffe0ff */
[----:B------:R1:W-:Y:S03]  /*3b490*/  @P2 STG.E [R12.64], R8 ;  /* 0x000000080c002986 */ /* 0x0003e6000c101904 */
[----:B------:R-:W-:Y:S02]  /*3b4a0*/  IADD3 R20, R20, c[0x0][0x198], RZ ;  /* 0x0000660014147a10 */ /* 0x000fe40007ffe0ff */
[----:B------:R-:W-:Y:S02]  /*3b4b0*/  ISETP.LT.AND P1, PT, R26, c[0x0][0x17c], !P0 ;  /* 0x00005f001a007a0c */ /* 0x000fe40004721270 */
[----:B------:R-:W-:Y:S02]  /*3b4c0*/  IADD3 R26, R20, c[0x0][0x198], RZ ;  /* 0x00006600141a7a10 */ /* 0x000fe40007ffe0ff */
[C---:B-1----:R-:W-:Y:S01]  /*3b4d0*/  LEA R12, P2, R18.reuse, R2, 0x2 ;  /* 0x00000002120c7211 */ /* 0x042fe200078410ff */
[----:B------:R-:W3:Y:S03]  /*3b4e0*/  LDL.LU R8, [R1+0x5a4] ;  /* 0x0005a40001087983 */ /* 0x000ee60000300800 */
[----:B------:R-:W-:-:S02]  /*3b4f0*/  LEA.HI.X.SX32 R13, R18, R3, 0x2, P2 ;  /* 0x00000003120d7211 */ /* 0x000fc400010f16ff */
[----:B------:R-:W-:-:S04]  /*3b500*/  IADD3 R18, R26, c[0x0][0x198], RZ ;  /* 0x000066001a127a10 */ /* 0x000fc80007ffe0ff */
[----:B------:R-:W-:Y:S01]  /*3b510*/  IADD3 R18, R18, c[0x0][0x198], RZ ;  /* 0x0000660012127a10 */ /* 0x000fe20007ffe0ff */
[----:B--2---:R1:W-:Y:S02]  /*3b520*/  @P4 STG.E [R14.64], R19 ;  /* 0x000000130e004986 */ /* 0x0043e4000c101904 */
[C---:B-1----:R-:W-:Y:S02]  /*3b530*/  IADD3 R15, R28.reuse, 0x152, RZ ;  /* 0x000001521c0f7810 */ /* 0x042fe40007ffe0ff */
[----:B------:R-:W-:Y:S02]  /*3b540*/  LEA R14, P6, R17, R2, 0x2 ;  /* 0x00000002110e7211 */ /* 0x000fe400078c10ff */
[----:B------:R-:W-:Y:S02]  /*3b550*/  IADD3 R19, R28, 0x153, RZ ;  /* 0x000001531c137810 */ /* 0x000fe40007ffe0ff */
[----:B------:R-:W-:Y:S02]  /*3b560*/  ISETP.LT.AND P4, PT, R15, c[0x0][0x17c], !P0 ;  /* 0x00005f000f007a0c */ /* 0x000fe40004781270 */
[----:B------:R-:W-:-:S02]  /*3b570*/  LEA.HI.X.SX32 R15, R17, R3, 0x2, P6 ;  /* 0x00000003110f7211 */ /* 0x000fc400030f16ff */
[----:B------:R-:W2:Y:S01]  /*3b580*/  LDL.LU R17, [R1+0x5a0] ;  /* 0x0005a00001117983 */ /* 0x000ea20000300800 */
[----:B------:R-:W-:-:S03]  /*3b590*/  ISETP.LT.AND P2, PT, R19, c[0x0][0x17c], !P0 ;  /* 0x00005f0013007a0c */ /* 0x000fc60004741270 */
[----:B------:R1:W-:Y:S04]  /*3b5a0*/  STL [R1+0x84], R18 ;  /* 0x0000841201007387 */ /* 0x0003e80000100800 */
[----:B------:R-:W4:Y:S01]  /*3b5b0*/  LDL.LU R19, [R1+0x594] ;  /* 0x0005940001137983 */ /* 0x000f220000300800 */
[----:B-1----:R-:W-:-:S03]  /*3b5c0*/  IADD3 R18, R18, c[0x0][0x198], RZ ;  /* 0x0000660012127a10 */ /* 0x002fc60007ffe0ff */
[----:B----4-:R1:W-:Y:S04]  /*3b5d0*/  @P3 STG.E [R12.64], R19 ;  /* 0x000000130c003986 */ /* 0x0103e8000c101904 */
[----:B--2---:R2:W-:Y:S01]  /*3b5e0*/  @P5 STG.E [R14.64], R17 ;  /* 0x000000110e005986 */ /* 0x0045e2000c101904 */
[----:B-1----:R-:W-:Y:S02]  /*3b5f0*/  IADD3 R19, R18, c[0x0][0x198], RZ ;  /* 0x0000660012137a10 */ /* 0x002fe40007ffe0ff */
[C---:B------:R-:W-:Y:S02]  /*3b600*/  LEA R12, P3, R23.reuse, R2, 0x2 ;  /* 0x00000002170c7211 */ /* 0x040fe400078610ff */
[----:B--2---:R-:W-:Y:S01]  /*3b610*/  IADD3 R17, R28, 0x155, RZ ;  /* 0x000001551c117810 */ /* 0x004fe20007ffe0ff */
[----:B------:R1:W-:Y:S01]  /*3b620*/  STL [R1+0x94], R19 ;  /* 0x0000941301007387 */ /* 0x0003e20000100800 */
[----:B------:R-:W-:-:S02]  /*3b630*/  LEA.HI.X.SX32 R13, R23, R3, 0x2, P3 ;  /* 0x00000003170d7211 */ /* 0x000fc400018f16ff */
[----:B------:R-:W-:Y:S01]  /*3b640*/  ISETP.LT.AND P3, PT, R17, c[0x0][0x17c], !P0 ;  /* 0x00005f0011007a0c */ /* 0x000fe20004761270 */
[----:B------:R-:W2:Y:S01]  /*3b650*/  LDL.LU R23, [R1+0x5e0] ;  /* 0x0005e00001177983 */ /* 0x000ea20000300800 */
[----:B-1----:R-:W-:-:S05]  /*3b660*/  IADD3 R19, R19, c[0x0][0x198], RZ ;  /* 0x0000660013137a10 */ /* 0x002fca0007ffe0ff */
[----:B------:R1:W-:Y:S04]  /*3b670*/  STL [R1+0x98], R19 ;  /* 0x0000981301007387 */ /* 0x0003e80000100800 */
[----:B------:R-:W4:Y:S01]  /*3b680*/  LDL.LU R17, [R1+0x5d0] ;  /* 0x0005d00001117983 */ /* 0x000f220000300800 */
[----:B------:R-:W-:Y:S02]  /*3b690*/  IADD3 R15, R28, 0x154, RZ ;  /* 0x000001541c0f7810 */ /* 0x000fe40007ffe0ff */
[----:B------:R-:W-:Y:S02]  /*3b6a0*/  LEA R14, P6, R22, R2, 0x2 ;  /* 0x00000002160e7211 */ /* 0x000fe400078c10ff */
[----:B-1----:R-:W-:Y:S02]  /*3b6b0*/  IADD3 R19, R19, c[0x0][0x198], RZ ;  /* 0x0000660013137a10 */ /* 0x002fe40007ffe0ff */
[----:B------:R-:W-:-:S02]  /*3b6c0*/  ISETP.LT.AND P5, PT, R15, c[0x0][0x17c], !P0 ;  /* 0x00005f000f007a0c */ /* 0x000fc400047a1270 */
[----:B------:R-:W-:Y:S02]  /*3b6d0*/  LEA.HI.X.SX32 R15, R22, R3, 0x2, P6 ;  /* 0x00000003160f7211 */ /* 0x000fe400030f16ff */
[----:B------:R-:W-:Y:S01]  /*3b6e0*/  IADD3 R22, R19, c[0x0][0x198], RZ ;  /* 0x0000660013167a10 */ /* 0x000fe20007ffe0ff */
[----:B------:R1:W-:Y:S04]  /*3b6f0*/  STL [R1+0x9c], R19 ;  /* 0x00009c1301007387 */ /* 0x0003e80000100800 */
[----:B---3--:R3:W-:Y:S04]  /*3b700*/  @P1 STG.E [R12.64], R8 ;  /* 0x000000080c001986 */ /* 0x0087e8000c101904 */
[----:B-1----:R-:W2:Y:S04]  /*3b710*/  LDL.LU R19, [R1+0x5e4] ;  /* 0x0005e40001137983 */ /* 0x002ea80000300800 */
[----:B---3--:R-:W3:Y:S04]  /*3b720*/  LDL.LU R8, [R1+0x5f0] ;  /* 0x0005f00001087983 */ /* 0x008ee80000300800 */
[----:B------:R1:W-:Y:S02]  /*3b730*/  STL [R1+0x90], R22 ;  /* 0x0000901601007387 */ /* 0x0003e40000100800 */
[----:B-1----:R-:W-:-:S05]  /*3b740*/  IADD3 R22, R22, c[0x0][0x198], RZ ;  /* 0x0000660016167a10 */ /* 0x002fca0007ffe0ff */
[----:B------:R1:W-:Y:S02]  /*3b750*/  STL [R1+0x88], R22 ;  /* 0x0000881601007387 */ /* 0x0003e40000100800 */
[----:B-1----:R-:W-:-:S05]  /*3b760*/  IADD3 R22, R22, c[0x0][0x198], RZ ;  /* 0x0000660016167a10 */ /* 0x002fca0007ffe0ff */
[----:B------:R-:W-:Y:S04]  /*3b770*/  STL [R1+0x8c], R22 ;  /* 0x00008c1601007387 */ /* 0x000fe80000100800 */
[----:B----4-:R1:W-:Y:S02]  /*3b780*/  @P4 STG.E [R14.64], R17 ;  /* 0x000000110e004986 */ /* 0x0103e4000c101904 */
[----:B-1----:R-:W-:Y:S02]  /*3b790*/  IADD3 R15, R28, 0x156, RZ ;  /* 0x000001561c0f7810 */ /* 0x002fe40007ffe0ff */
[----:B------:R-:W-:Y:S02]  /*3b7a0*/  LEA R14, P6, R4, R2, 0x2 ;  /* 0x00000002040e7211 */ /* 0x000fe400078c10ff */
[----:B------:R-:W-:-:S02]  /*3b7b0*/  ISETP.LT.AND P4, PT, R15, c[0x0][0x17c], !P0 ;  /* 0x00005f000f007a0c */ /* 0x000fc40004781270 */
[----:B------:R-:W-:Y:S02]  /*3b7c0*/  LEA.HI.X.SX32 R15, R4, R3, 0x2, P6 ;  /* 0x00000003040f7211 */ /* 0x000fe400030f16ff */
[----:B------:R-:W4:Y:S01]  /*3b7d0*/  LDL.LU R4, [R1+0x5d4] ;  /* 0x0005d40001047983 */ /* 0x000f220000300800 */
[----:B------:R-:W-:-:S04]  /*3b7e0*/  LEA R12, P1, R21, R2, 0x2 ;  /* 0x00000002150c7211 */ /* 0x000fc800078210ff */
[----:B------:R-:W-:Y:S02]  /*3b7f0*/  LEA.HI.X.SX32 R13, R21, R3, 0x2, P1 ;  /* 0x00000003150d7211 */ /* 0x000fe400008f16ff */
[----:B------:R-:W-:-:S04]  /*3b800*/  IADD3 R21, R22, c[0x0][0x198], RZ ;  /* 0x0000660016157a10 */ /* 0x000fc80007ffe0ff */
[----:B------:R-:W-:Y:S02]  /*3b810*/  IADD3 R22, R21, c[0x0][0x198], RZ ;  /* 0x0000660015167a10 */ /* 0x000fe40007ffe0ff */
[----:B------:R-:W-:-:S04]  /*3b820*/  IADD3 R17, R28, 0x157, RZ ;  /* 0x000001571c117810 */ /* 0x000fc80007ffe0ff */
[----:B------:R-:W-:Y:S02]  /*3b830*/  ISETP.LT.AND P1, PT, R17, c[0x0][0x17c], !P0 ;  /* 0x00005f0011007a0c */ /* 0x000fe40004721270 */
[----:B------:R-:W-:Y:S01]  /*3b840*/  IADD3 R17, R28, 0x159, RZ ;  /* 0x000001591c117810 */ /* 0x000fe20007ffe0ff */
[----:B----4-:R1:W-:Y:S04]  /*3b850*/  @P2 STG.E [R12.64], R4 ;  /* 0x000000040c002986 */ /* 0x0103e8000c101904 */
[----:B--2---:R2:W-:Y:S01]  /*3b860*/  @P5 STG.E [R14.64], R23 ;  /* 0x000000170e005986 */ /* 0x0045e2000c101904 */
[----:B-1----:R-:W-:Y:S02]  /*3b870*/  LEA R12, P2, R27, R2, 0x2 ;  /* 0x000000021b0c7211 */ /* 0x002fe400078410ff */
[----:B--2---:R-:W-:-:S04]  /*3b880*/  IADD3 R23, R22, c[0x0][0x198], RZ ;  /* 0x0000660016177a10 */ /* 0x004fc80007ffe0ff */
[----:B------:R-:W-:Y:S02]  /*3b890*/  IADD3 R23, R23, c[0x0][0x198], RZ ;  /* 0x0000660017177a10 */ /* 0x000fe40007ffe0ff */
[----:B------:R-:W-:Y:S02]  /*3b8a0*/  IADD3 R4, R28, 0x158, RZ ;  /* 0x000001581c047810 */ /* 0x000fe40007ffe0ff */
[----:B------:R-:W-:Y:S02]  /*3b8b0*/  LEA.HI.X.SX32 R13, R27, R3, 0x2, P2 ;  /* 0x000000031b0d7211 */ /* 0x000fe400010f16ff */
[----:B------:R-:W-:Y:S02]  /*3b8c0*/  IADD3 R27, R23, c[0x0][0x198], RZ ;  /* 0x00006600171b7a10 */ /* 0x000fe40007ffe0ff */
[----:B------:R-:W-:Y:S02]  /*3b8d0*/  LEA R14, P6, R25, R2, 0x2 ;  /* 0x00000002190e7211 */ /* 0x000fe400078c10ff */
[----:B------:R-:W-:-:S02]  /*3b8e0*/  ISETP.LT.AND P5, PT, R4, c[0x0][0x17c], !P0 ;  /* 0x00005f0004007a0c */ /* 0x000fc400047a1270 */
[----:B------:R-:W-:Y:S02]  /*3b8f0*/  IADD3 R4, R27, c[0x0][0x198], RZ ;  /* 0x000066001b047a10 */ /* 0x000fe40007ffe0ff */
[----:B------:R-:W-:Y:S02]  /*3b900*/  LEA.HI.X.SX32 R15, R25, R3, 0x2, P6 ;  /* 0x00000003190f7211 */ /* 0x000fe400030f16ff */
[----:B------:R-:W-:Y:S01]  /*3b910*/  IADD3 R25, R4, c[0x0][0x198], RZ ;  /* 0x0000660004197a10 */ /* 0x000fe20007ffe0ff */
[----:B------:R1:W-:Y:S01]  /*3b920*/  @P3 STG.E [R12.64], R19 ;  /* 0x000000130c003986 */ /* 0x0003e2000c101904 */
[----:B------:R-:W-:Y:S02]  /*3b930*/  ISETP.LT.AND P2, PT, R17, c[0x0][0x17c], !P0 ;  /* 0x00005f0011007a0c */ /* 0x000fe40004741270 */
[----:B------:R-:W-:Y:S01]  /*3b940*/  IADD3 R27, R25, c[0x0][0x198], RZ ;  /* 0x00006600191b7a10 */ /* 0x000fe20007ffe0ff */
[----:B------:R-:W2:Y:S03]  /*3b950*/  LDL.LU R17, [R1+0x5f4] ;  /* 0x0005f40001117983 */ /* 0x000ea60000300800 */
[----:B------:R-:W-:Y:S01]  /*3b960*/  IADD3 R27, R27, c[0x0][0x198], RZ ;  /* 0x000066001b1b7a10 */ /* 0x000fe20007ffe0ff */
[----:B-1----:R-:W4:Y:S01]  /*3b970*/  LDL.LU R19, [R1+0x604] ;  /* 0x0006040001137983 */ /* 0x002f220000300800 */
[----:B------:R-:W-:-:S03]  /*3b980*/  LEA R12, P3, R24, R2, 0x2 ;  /* 0x00000002180c7211 */ /* 0x000fc600078610ff */
[----:B------:R1:W-:Y:S01]  /*3b990*/  STL [R1+0x78], R4 ;  /* 0x0000780401007387 */ /* 0x0003e20000100800 */
[----:B------:R-:W-:-:S03]  /*3b9a0*/  LEA.HI.X.SX32 R13, R24, R3, 0x2, P3 ;  /* 0x00000003180d7211 */ /* 0x000fc600018f16ff */
[----:B---3--:R3:W-:Y:S01]  /*3b9b0*/  @P4 STG.E [R14.64], R8 ;  /* 0x000000080e004986 */ /* 0x0087e2000c101904 */
[----:B-1----:R-:W-:-:S04]  /*3b9c0*/  IADD3 R4, R28, 0x15b, RZ ;  /* 0x0000015b1c047810 */ /* 0x002fc80007ffe0ff */
[----:B------:R-:W-:Y:S01]  /*3b9d0*/  ISETP.LT.AND P3, PT, R4, c[0x0][0x17c], !P0 ;  /* 0x00005f0004007a0c */ /* 0x000fe20004761270 */
[----:B---3--:R-:W3:Y:S04]  /*3b9e0*/  LDL.LU R8, [R1+0x610] ;  /* 0x0006100001087983 */ /* 0x008ee80000300800 */
[----:B------:R1:W-:Y:S04]  /*3b9f0*/  STL [R1+0x6c], R27 ;  /* 0x00006c1b01007387 */ /* 0x0003e80000100800 */
[----:B------:R-:W3:Y:S01]  /*3ba00*/  LDL.LU R4, [R1+0x600] ;  /* 0x0006000001047983 */ /* 0x000ee20000300800 */
[----:B------:R-:W-:-:S02]  /*3ba10*/  IADD3 R15, R28, 0x15a, RZ ;  /* 0x0000015a1c0f7810 */ /* 0x000fc40007ffe0ff */
[C---:B------:R-:W-:Y:S02]  /*3ba20*/  LEA R14, P6, R0.reuse, R2, 0x2 ;  /* 0x00000002000e7211 */ /* 0x040fe400078c10ff */
[----:B------:R-:W-:Y:S02]  /*3ba30*/  ISETP.LT.AND P4, PT, R15, c[0x0][0x17c], !P0 ;  /* 0x00005f000f007a0c */ /* 0x000fe40004781270 */
[C---:B------:R-:W-:Y:S02]  /*3ba40*/  LEA.HI.X.SX32 R15, R0.reuse, R3, 0x2, P6 ;  /* 0x00000003000f7211 */ /* 0x040fe400030f16ff */
[----:B-1----:R-:W-:Y:S02]  /*3ba50*/  IADD3 R27, R27, c[0x0][0x198], RZ ;  /* 0x000066001b1b7a10 */ /* 0x002fe40007ffe0ff */
[----:B------:R-:W-:-:S05]  /*3ba60*/  IADD3 R24, R0, c[0x0][0x198], RZ ;  /* 0x0000660000187a10 */ /* 0x000fca0007ffe0ff */
[----:B------:R-:W-:Y:S02]  /*3ba70*/  IMAD.MOV.U32 R0, RZ, RZ, R24 ;  /* 0x000000ffff007224 */ /* 0x000fe400078e0018 */
[----:B------:R-:W4:Y:S04]  /*3ba80*/  LDL.LU R24, [R1+0x614] ;  /* 0x0006140001187983 */ /* 0x000f280000300800 */
[----:B--2---:R1:W-:Y:S02]  /*3ba90*/  @P1 STG.E [R12.64], R17 ;  /* 0x000000110c001986 */ /* 0x0043e4000c101904 */
[----:B-1----:R-:W-:Y:S01]  /*3baa0*/  LEA R12, P1, R0, R2, 0x2 ;  /* 0x00000002000c7211 */ /* 0x002fe200078210ff */
[----:B------:R-:W-:Y:S01]  /*3bab0*/  IMAD.MOV.U32 R13, RZ, RZ, R0 ;  /* 0x000000ffff0d7224 */ /* 0x000fe200078e0000 */
[----:B------:R-:W2:Y:S01]  /*3bac0*/  LDL.LU R17, [R1+0x620] ;  /* 0x0006200001117983 */ /* 0x000ea20000300800 */
[----:B------:R-:W-:-:S03]  /*3bad0*/  IADD3 R0, R28, 0x15d, RZ ;  /* 0x0000015d1c007810 */ /* 0x000fc60007ffe0ff */
[----:B---3--:R1:W-:Y:S02]  /*3bae0*/  @P5 STG.E [R14.64], R4 ;  /* 0x000000040e005986 */ /* 0x0083e4000c101904 */
[----:B-1----:R-:W-:Y:S02]  /*3baf0*/  IADD3 R15, R27, c[0x0][0x198], RZ ;  /* 0x000066001b0f7a10 */ /* 0x002fe40007ffe0ff */
[----:B------:R-:W-:Y:S02]  /*3bb00*/  IADD3 R4, R28, 0x15c, RZ ;  /* 0x0000015c1c047810 */ /* 0x000fe40007ffe0ff */
[----:B------:R-:W-:Y:S02]  /*3bb10*/  IADD3 R15, R15, c[0x0][0x198], RZ ;  /* 0x000066000f0f7a10 */ /* 0x000fe40007ffe0ff */
[----:B------:R-:W-:Y:S02]  /*3bb20*/  LEA R14, P6, R29, R2, 0x2 ;  /* 0x000000021d0e7211 */ /* 0x000fe400078c10ff */
[----:B------:R-:W-:-:S02]  /*3bb30*/  ISETP.LT.AND P5, PT, R4, c[0x0][0x17c], !P0 ;  /* 0x00005f0004007a0c */ /* 0x000fc400047a1270 */
[----:B------:R-:W-:Y:S02]  /*3bb40*/  IADD3 R4, R15, c[0x0][0x198], RZ ;  /* 0x000066000f047a10 */ /* 0x000fe40007ffe0ff */
[-C--:B------:R-:W-:Y:S01]  /*3bb50*/  LEA.HI.X.SX32 R15, R29, R3.reuse, 0x2, P6 ;  /* 0x000000031d0f7211 */ /* 0x080fe200030f16ff */
[----:B------:R-:W-:Y:S02]  /*3bb60*/  IMAD.MOV.U32 R29, RZ, RZ, R28 ;  /* 0x000000ffff1d7224 */ /* 0x000fe400078e001c */
[----:B------:R-:W3:Y:S01]  /*3bb70*/  LDL.LU R28, [R1+0x112c] ;  /* 0x00112c00011c7983 */ /* 0x000ee20000300800 */
[----:B------:R-:W-:-:S03]  /*3bb80*/  LEA.HI.X.SX32 R13, R13, R3, 0x2, P1 ;  /* 0x000000030d0d7211 */ /* 0x000fc600008f16ff */
[----:B------:R1:W-:Y:S01]  /*3bb90*/  STL [R1+0x1c], R4 ;  /* 0x00001c0401007387 */ /* 0x0003e20000100800 */
[----:B------:R-:W-:-:S03]  /*3bba0*/  ISETP.LT.AND P1, PT, R0, c[0x0][0x17c], !P0 ;  /* 0x00005f0000007a0c */ /* 0x000fc60004721270 */
[----:B----4-:R4:W-:Y:S01]  /*3bbb0*/  @P2 STG.E [R12.64], R19 ;  /* 0x000000130c002986 */ /* 0x0109e2000c101904 */
[----:B------:R-:W-:Y:S01]  /*3bbc0*/  IMAD.MOV.U32 R0, RZ, RZ, R29 ;  /* 0x000000ffff007224 */ /* 0x000fe200078e001d */
[----:B-1----:R-:W-:Y:S02]  /*3bbd0*/  IADD3 R4, R4, c[0x0][0x198], RZ ;  /* 0x0000660004047a10 */ /* 0x002fe40007ffe0ff */
[----:B------:R1:W-:Y:S04]  /*3bbe0*/  @P4 STG.E [R14.64], R8 ;  /* 0x000000080e004986 */ /* 0x0003e8000c101904 */
[----:B----4-:R-:W4:Y:S04]  /*3bbf0*/  LDL.LU R19, [R1+0x624] ;  /* 0x0006240001137983 */ /* 0x010f280000300800 */
[----:B------:R1:W-:Y:S02]  /*3bc00*/  STL [R1+0x5c], R4 ;  /* 0x00005c0401007387 */ /* 0x0003e40000100800 */
[----:B-1----:R-:W-:-:S02]  /*3bc10*/  IADD3 R8, R4, c[0x0][0x198], RZ ;  /* 0x0000660004087a10 */ /* 0x002fc40007ffe0ff */
[----:B------:R-:W2:Y:S04]  /*3bc20*/  LDL.LU R29, [R1+0x630] ;  /* 0x00063000011d7983 */ /* 0x000ea80000300800 */
[----:B------:R1:W-:Y:S01]  /*3bc30*/  STL [R1+0x58], R8 ;  /* 0x0000580801007387 */ /* 0x0003e20000100800 */
[----:B------:R-:W-:-:S04]  /*3bc40*/  IADD3 R4, R0, 0x15e, RZ ;  /* 0x0000015e00047810 */ /* 0x000fc80007ffe0ff */
[----:B------:R-:W-:Y:S02]  /*3bc50*/  ISETP.LT.AND P4, PT, R4, c[0x0][0x17c], !P0 ;  /* 0x00005f0004007a0c */ /* 0x000fe40004781270 */
[----:B-1----:R-:W-:-:S04]  /*3bc60*/  IADD3 R8, R8, c[0x0][0x198], RZ ;  /* 0x0000660008087a10 */ /* 0x002fc80007ffe0ff */
[----:B------:R-:W-:Y:S01]  /*3bc70*/  IADD3 R4, R8, c[0x0][0x198], RZ ;  /* 0x0000660008047a10 */ /* 0x000fe20007ffe0ff */
[----:B------:R1:W-:Y:S04]  /*3bc80*/  STL [R1+0x24], R8 ;  /* 0x0000240801007387 */ /* 0x0003e80000100800 */
[----:B-1----:R-:W4:Y:S01]  /*3bc90*/  LDL.LU R8, [R1+0x1128] ;  /* 0x0011280001087983 */ /* 0x002f220000300800 */
[----:B------:R-:W-:-:S04]  /*3bca0*/  IMAD.MOV.U32 R13, RZ, RZ, R0 ;  /* 0x000000ffff0d7224 */ /* 0x000fc800078e0000 */
[----:B------:R-:W-:Y:S01]  /*3bcb0*/  IMAD.MOV.U32 R15, RZ, RZ, R13 ;  /* 0x000000ffff0f7224 */ /* 0x000fe200078e000d */
[----:B------:R-:W-:Y:S01]  /*3bcc0*/  IADD3 R0, R13, 0x15f, RZ ;  /* 0x0000015f0d007810 */ /* 0x000fe20007ffe0ff */
[----:B------:R-:W-:Y:S01]  /*3bcd0*/  STL [R1+0x30], R4 ;  /* 0x0000300401007387 */ /* 0x000fe20000100800 */
[----:B---3--:R-:W-:-:S04]  /*3bce0*/  LEA R12, P2, R28, R2, 0x2 ;  /* 0x000000021c0c7211 */ /* 0x008fc800078410ff */
[----:B------:R-:W-:-:S05]  /*3bcf0*/  LEA.HI.X.SX32 R13, R28, R3, 0x2, P2 ;  /* 0x000000031c0d7211 */ /* 0x000fca00010f16ff */
[----:B------:R1:W-:Y:S04]  /*3bd00*/  @P3 STG.E [R12.64], R24 ;  /* 0x000000180c003986 */ /* 0x0003e8000c101904 */
[----:B-1----:R-:W3:Y:S01]  /*3bd10*/  LDL.LU R24, [R1+0x634] ;  /* 0x0006340001187983 */ /* 0x002ee20000300800 */
[C---:B------:R-:W-:Y:S01]  /*3bd20*/  LEA R14, P6, R7.reuse, R2, 0x2 ;  /* 0x00000002070e7211 */ /* 0x040fe200078c10ff */
[----:B------:R-:W-:Y:S01]  /*3bd30*/  IMAD.MOV.U32 R28, RZ, RZ, R15 ;  /* 0x000000ffff1c7224 */ /* 0x000fe200078e000f */
[----:B------:R-:W-:Y:S02]  /*3bd40*/  IADD3 R4, R4, c[0x0][0x198], RZ ;  /* 0x0000660004047a10 */ /* 0x000fe40007ffe0ff */
[----:B------:R-:W-:Y:S02]  /*3bd50*/  LEA.HI.X.SX32 R15, R7, R3, 0x2, P6 ;  /* 0x00000003070f7211 */ /* 0x000fe400030f16ff */
[----:B------:R-:W-:Y:S01]  /*3bd60*/  IADD3 R7, R4, c[0x0][0x198], RZ ;  /* 0x0000660004077a10 */ /* 0x000fe20007ffe0ff */
[----:B------:R-:W-:Y:S04]  /*3bd70*/  STL [R1+0x50], R4 ;  /* 0x0000500401007387 */ /* 0x000fe80000100800 */
[----:B--2---:R1:W-:Y:S04]  /*3bd80*/  @P5 STG.E [R14.64], R17 ;  /* 0x000000110e005986 */ /* 0x0043e8000c101904 */
[----:B-1----:R-:W2:Y:S04]  /*3bd90*/  LDL.LU R17, [R1+0x518] ;  /* 0x0005180001117983 */ /* 0x002ea80000300800 */
[----:B------:R1:W-:Y:S01]  /*3bda0*/  STL [R1+0x2c], R7 ;  /* 0x00002c0701007387 */ /* 0x0003e20000100800 */
[----:B------:R-:W-:-:S02]  /*3bdb0*/  IADD3 R4, R28, 0x160, RZ ;  /* 0x000001601c047810 */ /* 0x000fc40007ffe0ff */
[C---:B----4-:R-:W-:Y:S02]  /*3bdc0*/  LEA R12, P3, R8.reuse, R2, 0x2 ;  /* 0x00000002080c7211 */ /* 0x050fe400078610ff */
[----:B-1----:R-:W-:Y:S02]  /*3bdd0*/  IADD3 R7, R7, c[0x0][0x198], RZ ;  /* 0x0000660007077a10 */ /* 0x002fe40007ffe0ff */
[----:B------:R-:W-:-:S03]  /*3bde0*/  LEA.HI.X.SX32 R13, R8, R3, 0x2, P3 ;  /* 0x00000003080d7211 */ /* 0x000fc600018f16ff */
[----:B------:R1:W-:Y:S01]  /*3bdf0*/  STL [R1+0x4c], R7 ;  /* 0x00004c0701007387 */ /* 0x0003e20000100800 */
[----:B------:R-:W-:-:S03]  /*3be00*/  ISETP.LT.AND P5, PT, R4, c[0x0][0x17c], !P0 ;  /* 0x00005f0004007a0c */ /* 0x000fc600047a1270 */
[----:B------:R4:W-:Y:S01]  /*3be10*/  @P1 STG.E [R12.64], R19 ;  /* 0x000000130c001986 */ /* 0x0009e2000c101904 */
[----:B-1----:R-:W-:-:S04]  /*3be20*/  IADD3 R7, R7, c[0x0][0x198], RZ ;  /* 0x0000660007077a10 */ /* 0x002fc80007ffe0ff */
[----:B------:R-:W-:Y:S01]  /*3be30*/  IADD3 R4, R7, c[0x0][0x198], RZ ;  /* 0x0000660007047a10 */ /* 0x000fe20007ffe0ff */
[----:B------:R-:W-:Y:S04]  /*3be40*/  STL [R1+0x48], R7 ;  /* 0x0000480701007387 */ /* 0x000fe80000100800 */
[----:B----4-:R-:W4:Y:S01]  /*3be50*/  LDL.LU R19, [R1+0x51c] ;  /* 0x00051c0001137983 */ /* 0x010f220000300800 */
[----:B------:R-:W-:-:S03]  /*3be60*/  LEA R14, P6, R6, R2, 0x2 ;  /* 0x00000002060e7211 */ /* 0x000fc600078c10ff */
[----:B------:R1:W-:Y:S01]  /*3be70*/  STL [R1+0x38], R4 ;  /* 0x0000380401007387 */ /* 0x0003e20000100800 */
[----:B------:R-:W-:-:S03]  /*3be80*/  LEA.HI.X.SX32 R15, R6, R3, 0x2, P6 ;  /* 0x00000003060f7211 */ /* 0x000fc600030f16ff */
[----:B------:R-:W4:Y:S01]  /*3be90*/  LDL.LU R13, [R1+0x528] ;  /* 0x00052800010d7983 */ /* 0x000f220000300800 */
[----:B------:R-:W-:Y:S02]  /*3bea0*/  IADD3 R6, R4, c[0x0][0x198], RZ ;  /* 0x0000660004067a10 */ /* 0x000fe40007ffe0ff */
[----:B------:R-:W-:Y:S02]  /*3beb0*/  ISETP.LT.AND P2, PT, R0, c[0x0][0x17c], !P0 ;  /* 0x00005f0000007a0c */ /* 0x000fe40004741270 */
[----:B------:R-:W-:Y:S01]  /*3bec0*/  IADD3 R8, R6, c[0x0][0x198], RZ ;  /* 0x0000660006087a10 */ /* 0x000fe20007ffe0ff */
[----:B------:R-:W-:Y:S01]  /*3bed0*/  STL [R1+0x40], R6 ;  /* 0x0000400601007387 */ /* 0x000fe20000100800 */
[----:B-1----:R-:W-:-:S03]  /*3bee0*/  LEA R4, P1, R5, R2, 0x2 ;  /* 0x0000000205047211 */ /* 0x002fc600078210ff */
[----:B------:R1:W-:Y:S01]  /*3bef0*/  STL [R1+0x44], R8 ;  /* 0x0000440801007387 */ /* 0x0003e20000100800 */
[----:B------:R-:W-:-:S03]  /*3bf00*/  LEA.HI.X.SX32 R5, R5, R3, 0x2, P1 ;  /* 0x0000000305057211 */ /* 0x000fc600008f16ff */
[----:B------:R1:W-:Y:S02]  /*3bf10*/  @P4 STG.E [R14.64], R29 ;  /* 0x0000001d0e004986 */ /* 0x0003e4000c101904 */
[----:B-1----:R-:W-:-:S05]  /*3bf20*/  IADD3 R8, R8, c[0x0][0x198], RZ ;  /* 0x0000660008087a10 */ /* 0x002fca0007ffe0ff */
[----:B------:R-:W-:Y:S04]  /*3bf30*/  STL [R1+0x34], R8 ;  /* 0x0000340801007387 */ /* 0x000fe80000100800 */
[----:B------:R-:W4:Y:S04]  /*3bf40*/  LDL.LU R29, [R1+0x52c] ;  /* 0x00052c00011d7983 */ /* 0x000f280000300800 */
[----:B---3--:R1:W-:Y:S04]  /*3bf50*/  @P2 STG.E [R4.64], R24 ;  /* 0x0000001804002986 */ /* 0x0083e8000c101904 */
[----:B-1----:R-:W3:Y:S01]  /*3bf60*/  LDL.LU R24, [R1+0x548] ;  /* 0x0005480001187983 */ /* 0x002ee20000300800 */
[----:B------:R-:W-:-:S02]  /*3bf70*/  IADD3 R8, R8, c[0x0][0x198], RZ ;  /* 0x0000660008087a10 */ /* 0x000fc40007ffe0ff */
[C---:B------:R-:W-:Y:S02]  /*3bf80*/  IADD3 R7, R28.reuse, 0x162, RZ ;  /* 0x000001621c077810 */ /* 0x040fe40007ffe0ff */
[----:B------:R-:W-:Y:S01]  /*3bf90*/  LEA R6, P6, R9, R2, 0x2 ;  /* 0x0000000209067211 */ /* 0x000fe200078c10ff */
[----:B------:R1:W-:Y:S01]  /*3bfa0*/  STL [R1+0x28], R8 ;  /* 0x0000280801007387 */ /* 0x0003e20000100800 */
[----:B------:R-:W-:Y:S02]  /*3bfb0*/  ISETP.LT.AND P4, PT, R7, c[0x0][0x17c], !P0 ;  /* 0x00005f0007007a0c */ /* 0x000fe40004781270 */
[----:B------:R-:W-:Y:S02]  /*3bfc0*/  IADD3 R0, R28, 0x161, RZ ;  /* 0x000001611c007810 */ /* 0x000fe40007ffe0ff */
[----:B------:R-:W-:Y:S02]  /*3bfd0*/  LEA.HI.X.SX32 R7, R9, R3, 0x2, P6 ;  /* 0x0000000309077211 */ /* 0x000fe400030f16ff */
[----:B-1----:R-:W-:-:S03]  /*3bfe0*/  IADD3 R8, R8, c[0x0][0x198], RZ ;  /* 0x0000660008087a10 */ /* 0x002fc60007ffe0ff */
[----:B--2---:R1:W-:Y:S01]  /*3bff0*/  @P5 STG.E [R6.64], R17 ;  /* 0x0000001106005986 */ /* 0x0043e2000c101904 */
[----:B------:R-:W-:-:S03]  /*3c000*/  ISETP.LT.AND P3, PT, R0, c[0x0][0x17c], !P0 ;  /* 0x00005f0000007a0c */ /* 0x000fc60004761270 */
[----:B------:R2:W-:Y:S01]  /*3c010*/  STL [R1+0x54], R8 ;  /* 0x0000540801007387 */ /* 0x0005e20000100800 */
[----:B------:R-:W-:-:S03]  /*3c020*/  LEA R4, P2, R10, R2, 0x2 ;  /* 0x000000020a047211 */ /* 0x000fc600078410ff */
[----:B-1----:R-:W3:Y:S01]  /*3c030*/  LDL.LU R17, [R1+0x18] ;  /* 0x0000180001117983 */ /* 0x002ee20000300800 */
[----:B--2---:R-:W-:-:S05]  /*3c040*/  IADD3 R8, R8, c[0x0][0x198], RZ ;  /* 0x0000660008087a10 */ /* 0x004fca0007ffe0ff */
[----:B------:R1:W-:Y:S01]  /*3c050*/  STL [R1+0x3c], R8 ;  /* 0x00003c0801007387 */ /* 0x0003e20000100800 */
[----:B------:R-:W-:Y:S02]  /*3c060*/  LEA.HI.X.SX32 R5, R10, R3, 0x2, P2 ;  /* 0x000000030a057211 */ /* 0x000fe400010f16ff */
[----:B------:R-:W-:Y:S02]  /*3c070*/  IADD3 R7, R28, 0x164, RZ ;  /* 0x000001641c077810 */ /* 0x000fe40007ffe0ff */
[----:B-1----:R-:W-:Y:S02]  /*3c080*/  IADD3 R8, R8, c[0x0][0x198], RZ ;  /* 0x0000660008087a10 */ /* 0x002fe40007ffe0ff */
[----:B------:R-:W-:-:S03]  /*3c090*/  LEA R6, P6, R11, R2, 0x2 ;  /* 0x000000020b067211 */ /* 0x000fc600078c10ff */
[----:B------:R1:W-:Y:S01]  /*3c0a0*/  STL [R1+0x20], R8 ;  /* 0x0000200801007387 */ /* 0x0003e20000100800 */
[----:B------:R-:W-:Y:S02]  /*3c0b0*/  ISETP.LT.AND P5, PT, R7, c[0x0][0x17c], !P0 ;  /* 0x00005f0007007a0c */ /* 0x000fe400047a1270 */
[----:B------:R-:W-:Y:S01]  /*3c0c0*/  LEA.HI.X.SX32 R7, R11, R3, 0x2, P6 ;  /* 0x000000030b077211 */ /* 0x000fe200030f16ff */
[----:B----4-:R2:W-:Y:S01]  /*3c0d0*/  @P3 STG.E [R4.64], R19 ;  /* 0x0000001304003986 */ /* 0x0105e2000c101904 */
[----:B-1----:R-:W-:-:S03]  /*3c0e0*/  IADD3 R8, R8, c[0x0][0x198], RZ ;  /* 0x0000660008087a10 */ /* 0x002fc60007ffe0ff */
[----:B------:R1:W-:Y:S04]  /*3c0f0*/  @P4 STG.E [R6.64], R13 ;  /* 0x0000000d06004986 */ /* 0x0003e8000c101904 */
[----:B--2---:R-:W2:Y:S04]  /*3c100*/  LDL.LU R19, [R1+0x54c] ;  /* 0x00054c0001137983 */ /* 0x004ea80000300800 */
[----:B------:R4:W-:Y:S01]  /*3c110*/  STL [R1+0x14], R8 ;  /* 0x0000140801007387 */ /* 0x0009e20000100800 */
[----:B------:R-:W-:-:S03]  /*3c120*/  IADD3 R0, R28, 0x163, RZ ;  /* 0x000001631c007810 */ /* 0x000fc60007ffe0ff */
[----:B-1----:R-:W2:Y:S01]  /*3c130*/  LDL.LU R13, [R1+0x558] ;  /* 0x00055800010d7983 */ /* 0x002ea20000300800 */
[----:B----4-:R-:W-:-:S05]  /*3c140*/  IADD3 R8, R8, c[0x0][0x198], RZ ;  /* 0x0000660008087a10 */ /* 0x010fca0007ffe0ff */
[----:B------:R1:W-:Y:S01]  /*3c150*/  STL [R1+0x10], R8 ;  /* 0x0000100801007387 */ /* 0x0003e20000100800 */
[----:B------:R-:W-:Y:S02]  /*3c160*/  ISETP.LT.AND P1, PT, R0, c[0x0][0x17c], !P0 ;  /* 0x00005f0000007a0c */ /* 0x000fe40004721270 */
[----:B------:R-:W-:Y:S02]  /*3c170*/  IADD3 R12, R16, c[0x0][0x198], RZ ;  /* 0x00006600100c7a10 */ /* 0x000fe40007ffe0ff */
[----:B-1----:R-:W-:Y:S02]  /*3c180*/  IADD3 R8, R8, c[0x0][0x198], RZ ;  /* 0x0000660008087a10 */ /* 0x002fe40007ffe0ff */
[----:B------:R-:W-:-:S03]  /*3c190*/  IADD3 R7, R28, 0x166, RZ ;  /* 0x000001661c077810 */ /* 0x000fc60007ffe0ff */
[----:B------:R1:W-:Y:S01]  /*3c1a0*/  STL [R1+0xc], R8 ;  /* 0x00000c0801007387 */ /* 0x0003e20000100800 */
[-C--:B------:R-:W-:Y:S02]  /*3c1b0*/  LEA R4, P3, R16, R2.reuse, 0x2 ;  /* 0x0000000210047211 */ /* 0x080fe400078610ff */
[----:B------:R-:W-:Y:S02]  /*3c1c0*/  LEA R6, P6, R12, R2, 0x2 ;  /* 0x000000020c067211 */ /* 0x000fe400078c10ff */
[-C--:B------:R-:W-:Y:S02]  /*3c1d0*/  LEA.HI.X.SX32 R5, R16, R3.reuse, 0x2, P3 ;  /* 0x0000000310057211 */ /* 0x080fe400018f16ff */
[----:B-1----:R-:W-:Y:S02]  /*3c1e0*/  IADD3 R8, R8, c[0x0][0x198], RZ ;  /* 0x0000660008087a10 */ /* 0x002fe40007ffe0ff */
[----:B------:R-:W-:Y:S02]  /*3c1f0*/  ISETP.LT.AND P4, PT, R7, c[0x0][0x17c], !P0 ;  /* 0x00005f0007007a0c */ /* 0x000fe40004781270 */
[----:B------:R-:W-:Y:S01]  /*3c200*/  LEA.HI.X.SX32 R7, R12, R3, 0x2, P6 ;  /* 0x000000030c077211 */ /* 0x000fe200030f16ff */
[----:B------:R1:W-:Y:S04]  /*3c210*/  STL [R1+0x8], R8 ;  /* 0x0000080801007387 */ /* 0x0003e80000100800 */
[----:B------:R-:W-:Y:S01]  /*3c220*/  @P1 STG.E [R4.64], R29 ;  /* 0x0000001d04001986 */ /* 0x000fe2000c101904 */
[----:B-1----:R-:W-:-:S05]  /*3c230*/  IADD3 R8, R8, c[0x0][0x198], RZ ;  /* 0x0000660008087a10 */ /* 0x002fca0007ffe0ff */
[----:B------:R-:W-:Y:S04]  /*3c240*/  STL [R1+0x4], R8 ;  /* 0x0000040801007387 */ /* 0x000fe80000100800 */
[----:B---3--:R1:W-:Y:S04]  /*3c250*/  @P5 STG.E [R6.64], R24 ;  /* 0x0000001806005986 */ /* 0x0083e8000c101904 */
[----:B-1----:R-:W3:Y:S04]  /*3c260*/  LDL.LU R7, [R1+0x55c] ;  /* 0x00055c0001077983 */ /* 0x002ee80000300800 */
[----:B------:R-:W4:Y:S04]  /*3c270*/  LDL.LU R10, [R1+0x568] ;  /* 0x00056800010a7983 */ /* 0x000f280000300800 */
[----:B------:R-:W4:Y:S01]  /*3c280*/  LDL.LU R24, [R1+0x84] ;  /* 0x0000840001187983 */ /* 0x000f220000300800 */
[----:B------:R-:W-:-:S02]  /*3c290*/  IADD3 R8, R8, c[0x0][0x198], RZ ;  /* 0x0000660008087a10 */ /* 0x000fc40007ffe0ff */
[C---:B------:R-:W-:Y:S02]  /*3c2a0*/  IADD3 R0, R28.reuse, 0x165, RZ ;  /* 0x000001651c007810 */ /* 0x040fe40007ffe0ff */
[----:B------:R-:W-:Y:S02]  /*3c2b0*/  IADD3 R6, R28, 0x168, RZ ;  /* 0x000001681c067810 */ /* 0x000fe40007ffe0ff */
[----:B------:R-:W-:Y:S02]  /*3c2c0*/  IADD3 R29, R8, c[0x0][0x198], RZ ;  /* 0x00006600081d7a10 */ /* 0x000fe40007ffe0ff */
[----:B------:R-:W-:Y:S02]  /*3c2d0*/  ISETP.LT.AND P2, PT, R0, c[0x0][0x17c], !P0 ;  /* 0x00005f0000007a0c */ /* 0x000fe40004741270 */
[----:B------:R-:W-:Y:S02]  /*3c2e0*/  IADD3 R0, R28, 0x167, RZ ;  /* 0x000001671c007810 */ /* 0x000fe40007ffe0ff */
[----:B------:R-:W-:-:S02]  /*3c2f0*/  ISETP.LT.AND P5, PT, R6, c[0x0][0x17c], !P0 ;  /* 0x00005f0006007a0c */ /* 0x000fc400047a1270 */
[----:B------:R-:W-:Y:S02]  /*3c300*/  IADD3 R6, R29, c[0x0][0x198], RZ ;  /* 0x000066001d067a10 */ /* 0x000fe40007ffe0ff */
[----:B------:R-:W-:Y:S02]  /*3c310*/  ISETP.LT.AND P3, PT, R0, c[0x0][0x17c], !P0 ;  /* 0x00005f0000007a0c */ /* 0x000fe40004761270 */
[C---:B------:R-:W-:Y:S01]  /*3c320*/  LEA R4, P1, R17.reuse, R2, 0x2 ;  /* 0x0000000211047211 */ /* 0x040fe200078210ff */
[----:B------:R1:W-:Y:S01]  /*3c330*/  STL [R1], R8 ;  /* 0x0000000801007387 */ /* 0x0003e20000100800 */
[----:B------:R-:W-:Y:S02]  /*3c340*/  IADD3 R0, R28, 0x169, RZ ;  /* 0x000001691c007810 */ /* 0x000fe40007ffe0ff */
[----:B------:R-:W-:Y:S02]  /*3c350*/  IADD3 R16, R6, c[0x0][0x198], RZ ;  /* 0x0000660006107a10 */ /* 0x000fe40007ffe0ff */
[----:B------:R-:W-:-:S02]  /*3c360*/  LEA.HI.X.SX32 R5, R17, R3, 0x2, P1 ;  /* 0x0000000311057211 */ /* 0x000fc400008f16ff */
[----:B------:R-:W-:Y:S01]  /*3c370*/  ISETP.LT.AND P1, PT, R0, c[0x0][0x17c], !P0 ;  /* 0x00005f0000007a0c */ /* 0x000fe20004721270 */
[----:B------:R-:W4:Y:S01]  /*3c380*/  LDL.LU R17, [R1+0x56c] ;  /* 0x00056c0001117983 */ /* 0x000f220000300800 */
[----:B-1----:R-:W-:Y:S02]  /*3c390*/  LEA R8, P6, R20, R2, 0x2 ;  /* 0x0000000214087211 */ /* 0x002fe400078c10ff */
[----:B------:R-:W-:Y:S02]  /*3c3a0*/  IADD3 R0, R16, c[0x0][0x198], RZ ;  /* 0x0000660010007a10 */ /* 0x000fe40007ffe0ff */
[----:B------:R-:W-:Y:S02]  /*3c3b0*/  LEA.HI.X.SX32 R9, R20, R3, 0x2, P6 ;  /* 0x0000000314097211 */ /* 0x000fe400030f16ff */
[----:B------:R-:W-:Y:S02]  /*3c3c0*/  IADD3 R20, R26, c[0x0][0x198], RZ ;  /* 0x000066001a147a10 */ /* 0x000fe40007ffe0ff */
[----:B------:R-:W-:-:S02]  /*3c3d0*/  IADD3 R11, R0, c[0x0][0x198], RZ ;  /* 0x00006600000b7a10 */ /* 0x000fc40007ffe0ff */
[-C--:B------:R-:W-:Y:S01]  /*3c3e0*/  LEA R14, P6, R20, R2.reuse, 0x2 ;  /* 0x00000002140e7211 */ /* 0x080fe200078c10ff */
[----:B--2---:R1:W-:Y:S01]  /*3c3f0*/  @P2 STG.E [R4.64], R19 ;  /* 0x0000001304002986 */ /* 0x0043e2000c101904 */
[----:B------:R-:W-:Y:S02]  /*3c400*/  LEA R12, P2, R26, R2, 0x2 ;  /* 0x000000021a0c7211 */ /* 0x000fe400078410ff */
[----:B------:R-:W-:Y:S01]  /*3c410*/  LEA.HI.X.SX32 R15, R20, R3, 0x2, P6 ;  /* 0x00000003140f7211 */ /* 0x000fe200030f16ff */
[----:B------:R2:W-:Y:S01]  /*3c420*/  @P4 STG.E [R8.64], R13 ;  /* 0x0000000d08004986 */ /* 0x0005e2000c101904 */
[----:B-1----:R-:W-:-:S03]  /*3c430*/  IADD3 R4, R28, 0x16b, RZ ;  /* 0x0000016b1c047810 */ /* 0x002fc60007ffe0ff */
[----:B------:R-:W4:Y:S01]  /*3c440*/  LDL.LU R19, [R1+0x578] ;  /* 0x0005780001137983 */ /* 0x000f220000300800 */
[----:B------:R-:W-:-:S03]  /*3c450*/  IADD3 R5, R28, 0x16a, RZ ;  /* 0x0000016a1c057810 */ /* 0x000fc60007ffe0ff */
[----:B------:R-:W4:Y:S01]  /*3c460*/  LDL.LU R20, [R1+0x94] ;  /* 0x0000940001147983 */ /* 0x000f220000300800 */
[----:B--2---:R-:W-:Y:S02]  /*3c470*/  IADD3 R9, R11, c[0x0][0x198], RZ ;  /* 0x000066000b097a10 */ /* 0x004fe40007ffe0ff */
[----:B------:R-:W-:Y:S02]  /*3c480*/  LEA.HI.X.SX32 R13, R26, R3, 0x2, P2 ;  /* 0x000000031a0d7211 */ /* 0x000fe400010f16ff */
[----:B------:R-:W-:Y:S02]  /*3c490*/  ISETP.LT.AND P2, PT, R4, c[0x0][0x17c], !P0 ;  /* 0x00005f0004007a0c */ /* 0x000fe40004741270 */
[----:B------:R-:W-:Y:S02]  /*3c4a0*/  IADD3 R4, R9, c[0x0][0x198], RZ ;  /* 0x0000660009047a10 */ /* 0x000fe40007ffe0ff */
[----:B------:R-:W-:Y:S02]  /*3c4b0*/  ISETP.LT.AND P4, PT, R5, c[0x0][0x17c], !P0 ;  /* 0x00005f0005007a0c */ /* 0x000fe40004781270 */
[----:B------:R-:W-:Y:S01]  /*3c4c0*/  IADD3 R5, R28, 0x16c, RZ ;  /* 0x0000016c1c057810 */ /* 0x000fe20007ffe0ff */
[----:B---3--:R1:W-:Y:S04]  /*3c4d0*/  @P3 STG.E [R12.64], R7 ;  /* 0x000000070c003986 */ /* 0x0083e8000c101904 */
[----:B----4-:R2:W-:Y:S01]  /*3c4e0*/  @P5 STG.E [R14.64], R10 ;  /* 0x0000000a0e005986 */ /* 0x0105e2000c101904 */
[----:B-1----:R-:W-:-:S02]  /*3c4f0*/  LEA R12, P3, R24, R2, 0x2 ;  /* 0x00000002180c7211 */ /* 0x002fc400078610ff */
[----:B--2---:R-:W-:Y:S02]  /*3c500*/  IADD3 R10, R4, c[0x0][0x198], RZ ;  /* 0x00006600040a7a10 */ /* 0x004fe40007ffe0ff */
[----:B------:R-:W-:Y:S02]  /*3c510*/  LEA.HI.X.SX32 R13, R24, R3, 0x2, P3 ;  /* 0x00000003180d7211 */ /* 0x000fe400018f16ff */
[----:B------:R-:W-:Y:S01]  /*3c520*/  IADD3 R8, R10, c[0x0][0x198], RZ ;  /* 0x000066000a087a10 */ /* 0x000fe20007ffe0ff */
[----:B------:R1:W-:Y:S01]  /*3c530*/  STL.64 [R1+0x1110], R10 ;  /* 0x0011100a01007387 */ /* 0x0003e20000100a00 */
[----:B------:R-:W-:Y:S02]  /*3c540*/  IADD3 R7, R28, 0x16d, RZ ;  /* 0x0000016d1c077810 */ /* 0x000fe40007ffe0ff */
[----:B------:R-:W-:Y:S02]  /*3c550*/  LEA R14, P5, R18, R2, 0x2 ;  /* 0x00000002120e7211 */ /* 0x000fe400078a10ff */
[----:B------:R-:W-:-:S02]  /*3c560*/  ISETP.LT.AND P3, PT, R5, c[0x0][0x17c], !P0 ;  /* 0x00005f0005007a0c */ /* 0x000fc40004761270 */
[----:B------:R-:W-:Y:S01]  /*3c570*/  IADD3 R5, R8, c[0x0][0x198], RZ ;  /* 0x0000660008057a10 */ /* 0x000fe20007ffe0ff */
[----:B-1----:R-:W-:Y:S01]  /*3c580*/  IMAD.MOV.U32 R10, RZ, RZ, R28 ;  /* 0x000000ffff0a7224 */ /* 0x002fe200078e001c */
[----:B------:R-:W2:Y:S01]  /*3c590*/  LDL.LU R11, [R1+0x9c] ;  /* 0x00009c00010b7983 */ /* 0x000ea20000300800 */
[----:B------:R-:W-:-:S03]  /*3c5a0*/  LEA.HI.X.SX32 R15, R18, R3, 0x2, P5 ;  /* 0x00000003120f7211 */ /* 0x000fc600028f16ff */
[----:B------:R-:W3:Y:S01]  /*3c5b0*/  LDL.LU R28, [R1+0x90] ;  /* 0x00009000011c7983 */ /* 0x000ee20000300800 */
[----:B------:R-:W-:-:S03]  /*3c5c0*/  ISETP.LT.AND P5, PT, R7, c[0x0][0x17c], !P0 ;  /* 0x00005f0007007a0c */ /* 0x000fc600047a1270 */
[----:B------:R-:W4:Y:S01]  /*3c5d0*/  LDL.LU R26, [R1+0x88] ;  /* 0x00008800011a7983 */ /* 0x000f220000300800 */
[----:B------:R-:W-:-:S03]  /*3c5e0*/  IADD3 R7, R5, c[0x0][0x198], RZ ;  /* 0x0000660005077a10 */ /* 0x000fc60007ffe0ff */
[----:B------:R1:W-:Y:S04]  /*3c5f0*/  STL.64 [R1+0x1100], R8 ;  /* 0x0011000801007387 */ /* 0x0003e80000100a00 */
[----:B-1----:R-:W2:Y:S04]  /*3c600*/  LDL.LU R8, [R1+0x57c] ;  /* 0x00057c0001087983 */ /* 0x002ea80000300800 */
[----:B------:R-:W3:Y:S04]  /*3c610*/  LDL.LU R9, [R1+0x588] ;  /* 0x0005880001097983 */ /* 0x000ee80000300800 */
[----:B------:R1:W-:Y:S04]  /*3c620*/  STL.64 [R1+0x1108], R4 ;  /* 0x0011080401007387 */ /* 0x0003e80000100a00 */
[----:B-1----:R-:W3:Y:S04]  /*3c630*/  LDL.LU R5, [R1+0x98] ;  /* 0x0000980001057983 */ /* 0x002ee80000300800 */
[----:B------:R-:W4:Y:S04]  /*3c640*/  LDL.LU R24, [R1+0x8c] ;  /* 0x00008c0001187983 */ /* 0x000f280000300800 */
[----:B------:R1:W-:Y:S04]  /*3c650*/  @P1 STG.E [R12.64], R17 ;  /* 0x000000110c001986 */ /* 0x0003e8000c101904 */
[----:B------:R1:W-:Y:S01]  /*3c660*/  @P4 STG.E [R14.64], R19 ;  /* 0x000000130e004986 */ /* 0x0003e2000c101904 */
[----:B------:R-:W-:-:S02]  /*3c670*/  IADD3 R18, R10, 0x16f, RZ ;  /* 0x0000016f0a127810 */ /* 0x000fc40007ffe0ff */
[----:B-1----:R-:W-:Y:S02]  /*3c680*/  LEA R12, P1, R20, R2, 0x2 ;  /* 0x00000002140c7211 */ /* 0x002fe400078210ff */
[----:B------:R-:W-:-:S04]  /*3c690*/  IADD3 R19, R7, c[0x0][0x198], RZ ;  /* 0x0000660007137a10 */ /* 0x000fc80007ffe0ff */
[----:B------:R-:W-:Y:S02]  /*3c6a0*/  IADD3 R17, R19, c[0x0][0x198], RZ ;  /* 0x0000660013117a10 */ /* 0x000fe40007ffe0ff */
[----:B------:R-:W-:Y:S02]  /*3c6b0*/  LEA.HI.X.SX32 R13, R20, R3, 0x2, P1 ;  /* 0x00000003140d7211 */ /* 0x000fe400008f16ff */
[----:B------:R-:W-:Y:S02]  /*3c6c0*/  IADD3 R20, R17, c[0x0][0x198], RZ ;  /* 0x0000660011147a10 */ /* 0x000fe40007ffe0ff */
[----:B------:R-:W-:Y:S02]  /*3c6d0*/  ISETP.LT.AND P1, PT, R18, c[0x0][0x17c], !P0 ;  /* 0x00005f0012007a0c */ /* 0x000fe40004721270 */
[----:B------:R-:W-:Y:S02]  /*3c6e0*/  IADD3 R15, R10, 0x16e, RZ ;  /* 0x0000016e0a0f7810 */ /* 0x000fe40007ffe0ff */
[----:B------:R-:W-:Y:S01]  /*3c6f0*/  IADD3 R18, R20, c[0x0][0x198], RZ ;  /* 0x0000660014127a10 */ /* 0x000fe20007ffe0ff */
[----:B------:R-:W-:Y:S01]  /*3c700*/  STL.64 [R1+0x1118], R6 ;  /* 0x0011180601007387 */ /* 0x000fe20000100a00 */
[----:B------:R-:W-:-:S03]  /*3c710*/  ISETP.LT.AND P6, PT, R15, c[0x0][0x17c], !P0 ;  /* 0x00005f000f007a0c */ /* 0x000fc600047c1270 */
[----:B------:R1:W-:Y:S04]  /*3c720*/  STL.64 [R1+0x1120], R16 ;  /* 0x0011201001007387 */ /* 0x0003e80000100a00 */
[----:B------:R2:W-:Y:S04]  /*3c730*/  STL.64 [R1+0x10f0], R18 ;  /* 0x0010f01201007387 */ /* 0x0005e80000100a00 */
[----:B-1----:R-:W4:Y:S04]  /*3c740*/  LDL.LU R17, [R1+0x78] ;  /* 0x0000780001117983 */ /* 0x002f280000300800 */
[----:B--2---:R1:W-:Y:S01]  /*3c750*/  @P2 STG.E [R12.64], R8 ;  /* 0x000000080c002986 */ /* 0x0043e2000c101904 */
[----:B---3--:R-:W-:-:S04]  /*3c760*/  LEA R14, P4, R5, R2, 0x2 ;  /* 0x00000002050e7211 */ /* 0x008fc800078810ff */
[----:B------:R-:W-:-:S05]  /*3c770*/  LEA.HI.X.SX32 R15, R5, R3, 0x2, P4 ;  /* 0x00000003050f7211 */ /* 0x000fca00020f16ff */
[----:B------:R-:W-:Y:S01]  /*3c780*/  @P3 STG.E [R14.64], R9 ;  /* 0x000000090e003986 */ /* 0x000fe2000c101904 */
[----:B------:R-:W-:-:S04]  /*3c790*/  LEA R4, P3, R28, R2, 0x2 ;  /* 0x000000021c047211 */ /* 0x000fc800078610ff */
[----:B------:R-:W-:Y:S02]  /*3c7a0*/  LEA.HI.X.SX32 R5, R28, R3, 0x2, P3 ;  /* 0x000000031c057211 */ /* 0x000fe400018f16ff */
[----:B------:R-:W2:Y:S01]  /*3c7b0*/  LDL.LU R28, [R1+0x6c] ;  /* 0x00006c00011c7983 */ /* 0x000ea20000300800 */
[----:B------:R-:W-:-:S04]  /*3c7c0*/  LEA R6, P2, R11, R2, 0x2 ;  /* 0x000000020b067211 */ /* 0x000fc800078410ff */
[----:B------:R-:W-:Y:S01]  /*3c7d0*/  LEA.HI.X.SX32 R7, R11, R3, 0x2, P2 ;  /* 0x000000030b077211 */ /* 0x000fe200010f16ff */
[----:B------:R-:W-:Y:S01]  /*3c7e0*/  IMAD.MOV.U32 R19, RZ, RZ, R10 ;  /* 0x000000ffff137224 */ /* 0x000fe200078e000a */
[----:B-1----:R-:W-:Y:S02]  /*3c7f0*/  IADD3 R12, R18, c[0x0][0x198], RZ ;  /* 0x00006600120c7a10 */ /* 0x002fe40007ffe0ff */
[----:B----4-:R-:W-:Y:S01]  /*3c800*/  LEA R10, P2, R26, R2, 0x2 ;  /* 0x000000021a0a7211 */ /* 0x010fe200078410ff */
[----:B------:R-:W-:Y:S01]  /*3c810*/  STL.64 [R1+0x498], R6 ;  /* 0x0004980601007387 */ /* 0x000fe20000100a00 */
[----:B------:R-:W-:-:S03]  /*3c820*/  IADD3 R13, R12, c[0x0][0x198], RZ ;  /* 0x000066000c0d7a10 */ /* 0x000fc60007ffe0ff */
[----:B------:R1:W-:Y:S01]  /*3c830*/  STL.64 [R1+0x490], R4 ;  /* 0x0004900401007387 */ /* 0x0003e20000100a00 */
[----:B------:R-:W-:-:S03]  /*3c840*/  LEA.HI.X.SX32 R11, R26, R3, 0x2, P2 ;  /* 0x000000031a0b7211 */ /* 0x000fc600010f16ff */
[----:B------:R-:W-:Y:S01]  /*3c850*/  STL.64 [R1+0x10e8], R12 ;  /* 0x0010e80c01007387 */ /* 0x000fe20000100a00 */
[----:B-1----:R-:W-:-:S04]  /*3c860*/  LEA R4, P4, R21, R2, 0x2 ;  /* 0x0000000215047211 */ /* 0x002fc800078810ff */
[-C--:B------:R-:W-:Y:S01]  /*3c870*/  LEA.HI.X.SX32 R5, R21, R3.reuse, 0x2, P4 ;  /* 0x0000000315057211 */ /* 0x080fe200020f16ff */
[----:B------:R-:W-:Y:S01]  /*3c880*/  STL.64 [R1+0x488], R10 ;  /* 0x0004880a01007387 */ /* 0x000fe20000100a00 */
[C---:B------:R-:W-:Y:S02]  /*3c890*/  LEA R6, P3, R24.reuse, R2, 0x2 ;  /* 0x0000000218067211 */ /* 0x040fe400078610ff */
[----:B------:R-:W-:Y:S01]  /*3c8a0*/  IADD3 R14, R13, c[0x0][0x198], RZ ;  /* 0x000066000d0e7a10 */ /* 0x000fe20007ffe0ff */
[----:B------:R1:W-:Y:S01]  /*3c8b0*/  STL.64 [R1+0x478], R4 ;  /* 0x0004780401007387 */ /* 0x0003e20000100a00 */
[----:B------:R-:W-:Y:S02]  /*3c8c0*/  LEA.HI.X.SX32 R7, R24, R3, 0x2, P3 ;  /* 0x0000000318077211 */ /* 0x000fe400018f16ff */
[----:B------:R-:W-:Y:S02]  /*3c8d0*/  IADD3 R15, R14, c[0x0][0x198], RZ ;  /* 0x000066000e0f7a10 */ /* 0x000fe40007ffe0ff */
[----:B------:R-:W-:-:S02]  /*3c8e0*/  IADD3 R26, R22, c[0x0][0x198], RZ ;  /* 0x00006600161a7a10 */ /* 0x000fc40007ffe0ff */
[CC--:B-1----:R-:W-:Y:S01]  /*3c8f0*/  LEA R4, P2, R22.reuse, R2.reuse, 0x2 ;  /* 0x0000000216047211 */ /* 0x0c2fe200078410ff */
[----:B------:R1:W-:Y:S03]  /*3c900*/  STL.64 [R1+0x480], R6 ;  /* 0x0004800601007387 */ /* 0x0003e60000100a00 */
[----:B------:R-:W-:Y:S01]  /*3c910*/  LEA.HI.X.SX32 R5, R22, R3, 0x2, P2 ;  /* 0x0000000316057211 */ /* 0x000fe200010f16ff */
[----:B------:R-:W-:Y:S01]  /*3c920*/  STL.64 [R1+0x10e0], R14 ;  /* 0x0010e00e01007387 */ /* 0x000fe20000100a00 */
[----:B------:R-:W-:-:S03]  /*3c930*/  LEA R10, P3, R26, R2, 0x2 ;  /* 0x000000021a0a7211 */ /* 0x000fc600078610ff */
[----:B------:R3:W-:Y:S01]  /*3c940*/  STL.64 [R1+0x470], R4 ;  /* 0x0004700401007387 */ /* 0x0007e20000100a00 */
[----:B------:R-:W-:Y:S02]  /*3c950*/  IADD3 R21, R15, c[0x0][0x198], RZ ;  /* 0x000066000f157a10 */ /* 0x000fe40007ffe0ff */
[C---:B------:R-:W-:Y:S02]  /*3c960*/  IADD3 R24, R23.reuse, c[0x0][0x198], RZ ;  /* 0x0000660017187a10 */ /* 0x040fe40007ffe0ff */
[-C--:B-1----:R-:W-:Y:S02]  /*3c970*/  LEA R6, P4, R23, R2.reuse, 0x2 ;  /* 0x0000000217067211 */ /* 0x082fe400078810ff */
[-C--:B------:R-:W-:Y:S01]  /*3c980*/  LEA.HI.X.SX32 R11, R26, R3.reuse, 0x2, P3 ;  /* 0x000000031a0b7211 */ /* 0x080fe200018f16ff */
[----:B---3--:R-:W3:Y:S01]  /*3c990*/  LDL.LU R4, [R1+0x1c] ;  /* 0x00001c0001047983 */ /* 0x008ee20000300800 */
[----:B------:R-:W-:Y:S02]  /*3c9a0*/  LEA R12, P2, R24, R2, 0x2 ;  /* 0x00000002180c7211 */ /* 0x000fe400078410ff */
[----:B------:R-:W-:Y:S01]  /*3c9b0*/  IADD3 R22, R21, c[0x0][0x198], RZ ;  /* 0x0000660015167a10 */ /* 0x000fe20007ffe0ff */
[----:B------:R1:W-:Y:S01]  /*3c9c0*/  STL.64 [R1+0x10f8], R20 ;  /* 0x0010f81401007387 */ /* 0x0003e20000100a00 */
[----:B------:R-:W-:-:S02]  /*3c9d0*/  LEA.HI.X.SX32 R7, R23, R3, 0x2, P4 ;  /* 0x0000000317077211 */ /* 0x000fc400020f16ff */
[----:B------:R-:W-:Y:S02]  /*3c9e0*/  LEA.HI.X.SX32 R13, R24, R3, 0x2, P2 ;  /* 0x00000003180d7211 */ /* 0x000fe400010f16ff */
[----:B------:R-:W-:Y:S01]  /*3c9f0*/  IADD3 R23, R22, c[0x0][0x198], RZ ;  /* 0x0000660016177a10 */ /* 0x000fe20007ffe0ff */
[----:B-1----:R-:W3:Y:S04]  /*3ca00*/  LDL.LU R20, [R1+0x5c] ;  /* 0x00005c0001147983 */ /* 0x002ee80000300800 */
[----:B------:R1:W-:Y:S04]  /*3ca10*/  STL.64 [R1+0x468], R10 ;  /* 0x0004680a01007387 */ /* 0x0003e80000100a00 */
[----:B------:R1:W-:Y:S01]  /*3ca20*/  STL.64 [R1+0x460], R6 ;  /* 0x0004600601007387 */ /* 0x0003e20000100a00 */
[----:B------:R-:W-:-:S03]  /*3ca30*/  IADD3 R26, R25, c[0x0][0x198], RZ ;  /* 0x00006600191a7a10 */ /* 0x000fc60007ffe0ff */
[----:B------:R-:W3:Y:S01]  /*3ca40*/  LDL.LU R5, [R1+0x58] ;  /* 0x0000580001057983 */ /* 0x000ee20000300800 */
[----:B-1----:R-:W-:-:S03]  /*3ca50*/  LEA R10, P3, R17, R2, 0x2 ;  /* 0x00000002110a7211 */ /* 0x002fc600078610ff */
[----:B------:R-:W3:Y:S01]  /*3ca60*/  LDL.LU R9, [R1+0x24] ;  /* 0x0000240001097983 */ /* 0x000ee20000300800 */
[----:B------:R-:W-:-:S03]  /*3ca70*/  LEA.HI.X.SX32 R11, R17, R3, 0x2, P3 ;  /* 0x00000003110b7211 */ /* 0x000fc600018f16ff */
[----:B------:R1:W-:Y:S01]  /*3ca80*/  STL.64 [R1+0x458], R12 ;  /* 0x0004580c01007387 */ /* 0x0003e20000100a00 */
[----:B------:R-:W-:-:S03]  /*3ca90*/  LEA R6, P4, R25, R2, 0x2 ;  /* 0x0000000219067211 */ /* 0x000fc600078810ff */
[----:B------:R-:W-:Y:S04]  /*3caa0*/  STL.64 [R1+0x10d8], R22 ;  /* 0x0010d81601007387 */ /* 0x000fe80000100a00 */
[----:B------:R-:W3:Y:S04]  /*3cab0*/  LDL.LU R21, [R1+0x30] ;  /* 0x0000300001157983 */ /* 0x000ee80000300800 */
[----:B------:R2:W-:Y:S01]  /*3cac0*/  STL.64 [R1+0x450], R10 ;  /* 0x0004500a01007387 */ /* 0x0005e20000100a00 */
[----:B-1----:R-:W-:Y:S02]  /*3cad0*/  LEA R12, P2, R26, R2, 0x2 ;  /* 0x000000021a0c7211 */ /* 0x002fe400078410ff */
[----:B------:R-:W-:-:S02]  /*3cae0*/  LEA.HI.X.SX32 R7, R25, R3, 0x2, P4 ;  /* 0x0000000319077211 */ /* 0x000fc400020f16ff */
[----:B------:R-:W-:-:S03]  /*3caf0*/  LEA.HI.X.SX32 R13, R26, R3, 0x2, P2 ;  /* 0x000000031a0d7211 */ /* 0x000fc600010f16ff */
[----:B------:R-:W-:Y:S01]  /*3cb00*/  STL.64 [R1+0x448], R6 ;  /* 0x0004480601007387 */ /* 0x000fe20000100a00 */
[----:B--2---:R-:W-:-:S04]  /*3cb10*/  LEA R10, P3, R28, R2, 0x2 ;  /* 0x000000021c0a7211 */ /* 0x004fc800078610ff */
[----:B------:R-:W-:-:S05]  /*3cb20*/  LEA.HI.X.SX32 R11, R28, R3, 0x2, P3 ;  /* 0x000000031c0b7211 */ /* 0x000fca00018f16ff */
[----:B------:R1:W-:Y:S04]  /*3cb30*/  STL.64 [R1+0x438], R10 ;  /* 0x0004380a01007387 */ /* 0x0003e80000100a00 */
[----:B------:R2:W-:Y:S04]  /*3cb40*/  STL.64 [R1+0x440], R12 ;  /* 0x0004400c01007387 */ /* 0x0005e80000100a00 */
[----:B-1----:R-:W4:Y:S04]  /*3cb50*/  LDL.LU R10, [R1+0x50] ;  /* 0x00005000010a7983 */ /* 0x002f280000300800 */
[----:B------:R-:W4:Y:S01]  /*3cb60*/  LDL.LU R11, [R1+0x2c] ;  /* 0x00002c00010b7983 */ /* 0x000f220000300800 */
[----:B------:R-:W-:-:S02]  /*3cb70*/  LEA R6, P4, R27, R2, 0x2 ;  /* 0x000000021b067211 */ /* 0x000fc400078810ff */
[----:B------:R-:W-:Y:S02]  /*3cb80*/  IADD3 R24, R23, c[0x0][0x198], RZ ;  /* 0x0000660017187a10 */ /* 0x000fe40007ffe0ff */
[C---:B------:R-:W-:Y:S02]  /*3cb90*/  IADD3 R28, R27.reuse, c[0x0][0x198], RZ ;  /* 0x000066001b1c7a10 */ /* 0x040fe40007ffe0ff */
[----:B------:R-:W-:Y:S02]  /*3cba0*/  LEA.HI.X.SX32 R7, R27, R3, 0x2, P4 ;  /* 0x000000031b077211 */ /* 0x000fe400020f16ff */
[----:B------:R-:W-:Y:S02]  /*3cbb0*/  IADD3 R25, R24, c[0x0][0x198], RZ ;  /* 0x0000660018197a10 */ /* 0x000fe40007ffe0ff */
[----:B------:R-:W-:Y:S01]  /*3cbc0*/  LEA R16, P2, R28, R2, 0x2 ;  /* 0x000000021c107211 */ /* 0x000fe200078410ff */
[----:B------:R-:W-:Y:S01]  /*3cbd0*/  STL.64 [R1+0x430], R6 ;  /* 0x0004300601007387 */ /* 0x000fe20000100a00 */
[----:B------:R-:W-:-:S02]  /*3cbe0*/  IADD3 R26, R25, c[0x0][0x198], RZ ;  /* 0x00006600191a7a10 */ /* 0x000fc40007ffe0ff */
[----:B------:R-:W-:Y:S01]  /*3cbf0*/  LEA.HI.X.SX32 R17, R28, R3, 0x2, P2 ;  /* 0x000000031c117211 */ /* 0x000fe200010f16ff */
[----:B------:R-:W4:Y:S01]  /*3cc00*/  LDL.LU R18, [R1+0x4c] ;  /* 0x00004c0001127983 */ /* 0x000f220000300800 */
[----:B------:R-:W-:Y:S02]  /*3cc10*/  IADD3 R15, R27, c[0x0][0x198], RZ ;  /* 0x000066001b0f7a10 */ /* 0x000fe40007ffe0ff */
[----:B------:R-:W-:Y:S01]  /*3cc20*/  IADD3 R27, R26, c[0x0][0x198], RZ ;  /* 0x000066001a1b7a10 */ /* 0x000fe20007ffe0ff */
[----:B------:R1:W-:Y:S01]  /*3cc30*/  STL.64 [R1+0x428], R16 ;  /* 0x0004281001007387 */ /* 0x0003e20000100a00 */
[----:B------:R-:W-:-:S04]  /*3cc40*/  IADD3 R15, R15, c[0x0][0x198], RZ ;  /* 0x000066000f0f7a10 */ /* 0x000fc80007ffe0ff */
[-C--:B--2---:R-:W-:Y:S01]  /*3cc50*/  LEA R12, P3, R15, R2.reuse, 0x2 ;  /* 0x000000020f0c7211 */ /* 0x084fe200078610ff */
[----:B-1----:R-:W2:Y:S04]  /*3cc60*/  LDL.LU R16, [R1+0x48] ;  /* 0x0000480001107983 */ /* 0x002ea80000300800 */
[----:B------:R-:W2:Y:S01]  /*3cc70*/  LDL.LU R17, [R1+0x38] ;  /* 0x0000380001117983 */ /* 0x000ea20000300800 */
[----:B---3--:R-:W-:-:S04]  /*3cc80*/  LEA R6, P4, R4, R2, 0x2 ;  /* 0x0000000204067211 */ /* 0x008fc800078810ff */
[-C--:B------:R-:W-:Y:S01]  /*3cc90*/  LEA.HI.X.SX32 R7, R4, R3.reuse, 0x2, P4 ;  /* 0x0000000304077211 */ /* 0x080fe200020f16ff */
[----:B------:R-:W-:Y:S04]  /*3cca0*/  STL.64 [R1+0x10d0], R26 ;  /* 0x0010d01a01007387 */ /* 0x000fe80000100a00 */
[----:B------:R1:W-:Y:S01]  /*3ccb0*/  STL.64 [R1+0x418], R6 ;  /* 0x0004180601007387 */ /* 0x0003e20000100a00 */
[----:B------:R-:W-:Y:S02]  /*3ccc0*/  LEA.HI.X.SX32 R13, R15, R3, 0x2, P3 ;  /* 0x000000030f0d7211 */ /* 0x000fe400018f16ff */
[----:B-1----:R-:W-:-:S04]  /*3ccd0*/  LEA R6, P2, R20, R2, 0x2 ;  /* 0x0000000214067211 */ /* 0x002fc800078410ff */
[-C--:B------:R-:W-:Y:S01]  /*3cce0*/  LEA.HI.X.SX32 R7, R20, R3.reuse, 0x2, P2 ;  /* 0x0000000314077211 */ /* 0x080fe200010f16ff */
[----:B------:R1:W-:Y:S01]  /*3ccf0*/  STL.64 [R1+0x420], R12 ;  /* 0x0004200c01007387 */ /* 0x0003e20000100a00 */
[----:B------:R-:W-:Y:S02]  /*3cd00*/  IADD3 R28, R27, c[0x0][0x198], RZ ;  /* 0x000066001b1c7a10 */ /* 0x000fe40007ffe0ff */
[CC--:B------:R-:W-:Y:S01]  /*3cd10*/  LEA R14, P3, R5.reuse, R2.reuse, 0x2 ;  /* 0x00000002050e7211 */ /* 0x0c0fe200078610ff */
[----:B------:R3:W-:Y:S01]  /*3cd20*/  STL.64 [R1+0x410], R6 ;  /* 0x0004100601007387 */ /* 0x0007e20000100a00 */
[----:B------:R-:W-:Y:S02]  /*3cd30*/  IADD3 R4, R28, c[0x0][0x198], RZ ;  /* 0x000066001c047a10 */ /* 0x000fe40007ffe0ff */
[-C--:B------:R-:W-:Y:S02]  /*3cd40*/  LEA.HI.X.SX32 R15, R5, R3.reuse, 0x2, P3 ;  /* 0x00000003050f7211 */ /* 0x080fe400018f16ff */
[C---:B-1----:R-:W-:Y:S01]  /*3cd50*/  LEA R12, P4, R9.reuse, R2, 0x2 ;  /* 0x00000002090c7211 */ /* 0x042fe200078810ff */
[----:B---3--:R-:W3:Y:S04]  /*3cd60*/  LDL.LU R6, [R1+0x40] ;  /* 0x0000400001067983 */ /* 0x008ee80000300800 */
[----:B------:R-:W3:Y:S01]  /*3cd70*/  LDL.LU R20, [R1+0x44] ;  /* 0x0000440001147983 */ /* 0x000ee20000300800 */
[----:B------:R-:W-:-:S02]  /*3cd80*/  LEA.HI.X.SX32 R13, R9, R3, 0x2, P4 ;  /* 0x00000003090d7211 */ /* 0x000fc400020f16ff */
[----:B------:R-:W-:Y:S01]  /*3cd90*/  IADD3 R4, R4, c[0x0][0x198], RZ ;  /* 0x0000660004047a10 */ /* 0x000fe20007ffe0ff */
[----:B------:R-:W3:Y:S01]  /*3cda0*/  LDL.LU R7, [R1+0x34] ;  /* 0x0000340001077983 */ /* 0x000ee20000300800 */
[----:B------:R-:W-:-:S03]  /*3cdb0*/  LEA R22, P2, R21, R2, 0x2 ;  /* 0x0000000215167211 */ /* 0x000fc600078410ff */
[----:B------:R-:W-:Y:S01]  /*3cdc0*/  STL.64 [R1+0x408], R14 ;  /* 0x0004080e01007387 */ /* 0x000fe20000100a00 */
[----:B------:R-:W-:-:S03]  /*3cdd0*/  IADD3 R9, R4, c[0x0][0x198], RZ ;  /* 0x0000660004097a10 */ /* 0x000fc60007ffe0ff */
[----:B------:R-:W3:Y:S04]  /*3cde0*/  LDL.LU R26, [R1+0x28] ;  /* 0x00002800011a7983 */ /* 0x000ee80000300800 */
[----:B------:R1:W-:Y:S01]  /*3cdf0*/  STL.64 [R1+0x400], R12 ;  /* 0x0004000c01007387 */ /* 0x0003e20000100a00 */
[----:B------:R-:W-:-:S03]  /*3ce00*/  LEA.HI.X.SX32 R23, R21, R3, 0x2, P2 ;  /* 0x0000000315177211 */ /* 0x000fc600010f16ff */
[----:B-1----:R-:W3:Y:S04]  /*3ce10*/  LDL.LU R12, [R1+0x54] ;  /* 0x00005400010c7983 */ /* 0x002ee80000300800 */
[----:B------:R-:W3:Y:S04]  /*3ce20*/  LDL.LU R13, [R1+0x3c] ;  /* 0x00003c00010d7983 */ /* 0x000ee80000300800 */
[----:B------:R-:W-:Y:S04]  /*3ce30*/  STL [R1+0x24], R9 ;  /* 0x0000240901007387 */ /* 0x000fe80000100800 */
[----:B------:R-:W-:Y:S01]  /*3ce40*/  STL.64 [R1+0x3f8], R22 ;  /* 0x0003f81601007387 */ /* 0x000fe20000100a00 */
[----:B----4-:R-:W-:-:S04]  /*3ce50*/  LEA R4, P4, R11, R2, 0x2 ;  /* 0x000000020b047211 */ /* 0x010fc800078810ff */
[----:B------:R-:W-:-:S05]  /*3ce60*/  LEA.HI.X.SX32 R5, R11, R3, 0x2, P4 ;  /* 0x000000030b057211 */ /* 0x000fca00020f16ff */
[----:B------:R1:W-:Y:S04]  /*3ce70*/  STL.64 [R1+0x3e8], R4 ;  /* 0x0003e80401007387 */ /* 0x0003e80000100a00 */
[----:B-1----:R-:W4:Y:S01]  /*3ce80*/  LDL.LU R4, [R1+0x20] ;  /* 0x0000200001047983 */ /* 0x002f220000300800 */
[CC--:B------:R-:W-:Y:S02]  /*3ce90*/  LEA R14, P3, R10.reuse, R2.reuse, 0x2 ;  /* 0x000000020a0e7211 */ /* 0x0c0fe400078610ff */
[----:B------:R-:W-:Y:S02]  /*3cea0*/  IADD3 R9, R9, c[0x0][0x198], RZ ;  /* 0x0000660009097a10 */ /* 0x000fe40007ffe0ff */
[----:B------:R-:W-:Y:S02]  /*3ceb0*/  LEA.HI.X.SX32 R15, R10, R3, 0x2, P3 ;  /* 0x000000030a0f7211 */ /* 0x000fe400018f16ff */
[----:B------:R-:W-:-:S03]  /*3cec0*/  LEA R10, P2, R18, R2, 0x2 ;  /* 0x00000002120a7211 */ /* 0x000fc600078410ff */
[----:B------:R-:W-:Y:S04]  /*3ced0*/  STL.64 [R1+0x3f0], R14 ;  /* 0x0003f00e01007387 */ /* 0x000fe80000100a00 */
[----:B------:R1:W-:Y:S01]  /*3cee0*/  STL [R1+0x30], R9 ;  /* 0x0000300901007387 */ /* 0x0003e20000100800 */
[----:B--2---:R-:W-:Y:S02]  /*3cef0*/  LEA R22, P3, R16, R2, 0x2 ;  /* 0x0000000210167211 */ /* 0x004fe400078610ff */
[----:B------:R-:W-:Y:S01]  /*3cf00*/  LEA.HI.X.SX32 R11, R18, R3, 0x2, P2 ;  /* 0x00000003120b7211 */ /* 0x000fe200010f16ff */
[----:B------:R-:W2:Y:S01]  /*3cf10*/  LDL.LU R21, [R1+0x14] ;  /* 0x0000140001157983 */ /* 0x000ea20000300800 */
[----:B-1----:R-:W-:-:S03]  /*3cf20*/  IADD3 R9, R9, c[0x0][0x198], RZ ;  /* 0x0000660009097a10 */ /* 0x002fc60007ffe0ff */
[----:B------:R-:W2:Y:S01]  /*3cf30*/  LDL.LU R5, [R1+0x10] ;  /* 0x0000100001057983 */ /* 0x000ea20000300800 */
[----:B------:R-:W-:-:S03]  /*3cf40*/  LEA.HI.X.SX32 R23, R16, R3, 0x2, P3 ;  /* 0x0000000310177211 */ /* 0x000fc600018f16ff */
[----:B------:R1:W-:Y:S01]  /*3cf50*/  STL [R1+0x2c], R9 ;  /* 0x00002c0901007387 */ /* 0x0003e20000100800 */
[----:B------:R-:W-:-:S03]  /*3cf60*/  LEA R14, P4, R17, R2, 0x2 ;  /* 0x00000002110e7211 */ /* 0x000fc600078810ff */
[----:B------:R-:W2:Y:S04]  /*3cf70*/  LDL.LU R18, [R1+0xc] ;  /* 0x00000c0001127983 */ /* 0x000ea80000300800 */
[----:B------:R1:W-:Y:S02]  /*3cf80*/  STL.64 [R1+0x3e0], R10 ;  /* 0x0003e00a01007387 */ /* 0x0003e40000100a00 */
[----:B-1----:R-:W-:Y:S02]  /*3cf90*/  IADD3 R9, R9, c[0x0][0x198], RZ ;  /* 0x0000660009097a10 */ /* 0x002fe40007ffe0ff */
[----:B------:R-:W-:Y:S02]  /*3cfa0*/  LEA.HI.X.SX32 R15, R17, R3, 0x2, P4 ;  /* 0x00000003110f7211 */ /* 0x000fe400020f16ff */
[----:B------:R-:W-:Y:S01]  /*3cfb0*/  IADD3 R27, R9, c[0x0][0x198], RZ ;  /* 0x00006600091b7a10 */ /* 0x000fe20007ffe0ff */
[----:B------:R-:W2:Y:S04]  /*3cfc0*/  LDL.LU R10, [R1+0x8] ;  /* 0x00000800010a7983 */ /* 0x000ea80000300800 */
[----:B------:R-:W2:Y:S04]  /*3cfd0*/  LDL.LU R11, [R1+0x4] ;  /* 0x00000400010b7983 */ /* 0x000ea80000300800 */
[----:B------:R1:W-:Y:S04]  /*3cfe0*/  STL [R1+0x50], R9 ;  /* 0x0000500901007387 */ /* 0x0003e80000100800 */
[----:B------:R3:W-:Y:S02]  /*3cff0*/  STL.64 [R1+0x3d8], R22 ;  /* 0x0003d81601007387 */ /* 0x0007e40000100a00 */
[----:B---3--:R-:W-:-:S02]  /*3d000*/  LEA R16, P2, R6, R2, 0x2 ;  /* 0x0000000206107211 */ /* 0x008fc400078410ff */
[----:B-1----:R-:W3:Y:S02]  /*3d010*/  LDL.LU R9, [R1] ;  /* 0x0000000001097983 */ /* 0x002ee40000300800 */
[-C--:B------:R-:W-:Y:S02]  /*3d020*/  LEA.HI.X.SX32 R17, R6, R3.reuse, 0x2, P2 ;  /* 0x0000000306117211 */ /* 0x080fe400010f16ff */
[C---:B------:R-:W-:Y:S01]  /*3d030*/  LEA R22, P3, R20.reuse, R2, 0x2 ;  /* 0x0000000214167211 */ /* 0x040fe200078610ff */
[----:B------:R1:W-:Y:S01]  /*3d040*/  STL.64 [R1+0x3d0], R14 ;  /* 0x0003d00e01007387 */ /* 0x0003e20000100a00 */
[----:B------:R-:W-:Y:S02]  /*3d050*/  IADD3 R6, R27, c[0x0][0x198], RZ ;  /* 0x000066001b067a10 */ /* 0x000fe40007ffe0ff */
[----:B------:R-:W-:Y:S01]  /*3d060*/  LEA.HI.X.SX32 R23, R20, R3, 0x2, P3 ;  /* 0x0000000314177211 */ /* 0x000fe200018f16ff */
[----:B------:R1:W-:Y:S01]  /*3d070*/  STL.64 [R1+0x3c8], R16 ;  /* 0x0003c81001007387 */ /* 0x0003e20000100a00 */
[----:B------:R-:W-:-:S02]  /*3d080*/  IADD3 R20, R6, c[0x0][0x198], RZ ;  /* 0x0000660006147a10 */ /* 0x000fc40007ffe0ff */
[CC--:B-1----:R-:W-:Y:S01]  /*3d090*/  LEA R14, P4, R7.reuse, R2.reuse, 0x2 ;  /* 0x00000002070e7211 */ /* 0x0c2fe200078810ff */
[----:B------:R-:W3:Y:S03]  /*3d0a0*/  LDL.LU.64 R16, [R1+0x1120] ;  /* 0x0011200001107983 */ /* 0x000ee60000300a00 */
[-C--:B------:R-:W-:Y:S01]  /*3d0b0*/  LEA.HI.X.SX32 R15, R7, R3.reuse, 0x2, P4 ;  /* 0x00000003070f7211 */ /* 0x080fe200020f16ff */
[----:B------:R1:W-:Y:S01]  /*3d0c0*/  STL.64 [R1+0x3c0], R22 ;  /* 0x0003c01601007387 */ /* 0x0003e20000100a00 */
[CC--:B------:R-:W-:Y:S02]  /*3d0d0*/  LEA R6, P4, R13.reuse, R2.reuse, 0x2 ;  /* 0x000000020d067211 */ /* 0x0c0fe400078810ff */
[----:B-1----:R-:W-:Y:S02]  /*3d0e0*/  LEA R22, P2, R26, R2, 0x2 ;  /* 0x000000021a167211 */ /* 0x002fe400078410ff */
[----:B------:R-:W-:-:S02]  /*3d0f0*/  LEA.HI.X.SX32 R7, R13, R3, 0x2, P4 ;  /* 0x000000030d077211 */ /* 0x000fc400020f16ff */
[----:B------:R-:W-:Y:S01]  /*3d100*/  LEA.HI.X.SX32 R23, R26, R3, 0x2, P2 ;  /* 0x000000031a177211 */ /* 0x000fe200010f16ff */
[----:B------:R1:W-:Y:S04]  /*3d110*/  STL.64 [R1+0x3b8], R14 ;  /* 0x0003b80e01007387 */ /* 0x0003e80000100a00 */
[----:B------:R-:W-:Y:S04]  /*3d120*/  STL [R1+0x44], R20 ;  /* 0x0000441401007387 */ /* 0x000fe80000100800 */
[----:B------:R-:W-:Y:S01]  /*3d130*/  STL.64 [R1+0x3b0], R22 ;  /* 0x0003b01601007387 */ /* 0x000fe20000100a00 */
[----:B-1----:R-:W-:-:S03]  /*3d140*/  LEA R14, P3, R12, R2, 0x2 ;  /* 0x000000020c0e7211 */ /* 0x002fc600078610ff */
[----:B------:R4:W-:Y:S01]  /*3d150*/  STL.64 [R1+0x3a0], R6 ;  /* 0x0003a00601007387 */ /* 0x0009e20000100a00 */
[----:B------:R-:W-:-:S05]  /*3d160*/  LEA.HI.X.SX32 R15, R12, R3, 0x2, P3 ;  /* 0x000000030c0f7211 */ /* 0x000fca00018f16ff */
[----:B------:R-:W-:Y:S01]  /*3d170*/  STL.64 [R1+0x3a8], R14 ;  /* 0x0003a80e01007387 */ /* 0x000fe20000100a00 */
[----:B----4-:R-:W-:-:S04]  /*3d180*/  LEA R6, P2, R4, R2, 0x2 ;  /* 0x0000000204067211 */ /* 0x010fc800078410ff */
[----:B------:R-:W-:-:S05]  /*3d190*/  LEA.HI.X.SX32 R7, R4, R3, 0x2, P2 ;  /* 0x0000000304077211 */ /* 0x000fca00010f16ff */
[----:B------:R1:W-:Y:S04]  /*3d1a0*/  STL.64 [R1+0x398], R6 ;  /* 0x0003980601007387 */ /* 0x0003e80000100a00 */
[----:B-1----:R-:W4:Y:S01]  /*3d1b0*/  LDL.LU.64 R6, [R1+0x1118] ;  /* 0x0011180001067983 */ /* 0x002f220000300a00 */
[----:B------:R-:W-:Y:S02]  /*3d1c0*/  IADD3 R22, R20, c[0x0][0x198], RZ ;  /* 0x0000660014167a10 */ /* 0x000fe40007ffe0ff */
[-C--:B--2---:R-:W-:Y:S02]  /*3d1d0*/  LEA R14, P3, R21, R2.reuse, 0x2 ;  /* 0x00000002150e7211 */ /* 0x084fe400078610ff */
[----:B------:R-:W-:Y:S02]  /*3d1e0*/  IADD3 R23, R22, c[0x0][0x198], RZ ;  /* 0x0000660016177a10 */ /* 0x000fe40007ffe0ff */
[----:B------:R-:W-:-:S02]  /*3d1f0*/  LEA R12, P4, R5, R2, 0x2 ;  /* 0x00000002050c7211 */ /* 0x000fc400078810ff */
[-C--:B------:R-:W-:Y:S02]  /*3d200*/  LEA.HI.X.SX32 R15, R21, R3.reuse, 0x2, P3 ;  /* 0x00000003150f7211 */ /* 0x080fe400018f16ff */
[----:B------:R-:W-:Y:S02]  /*3d210*/  IADD3 R4, R23, c[0x0][0x198], RZ ;  /* 0x0000660017047a10 */ /* 0x000fe40007ffe0ff */
[----:B------:R-:W-:Y:S01]  /*3d220*/  LEA.HI.X.SX32 R13, R5, R3, 0x2, P4 ;  /* 0x00000003050d7211 */ /* 0x000fe200020f16ff */
[----:B------:R1:W-:Y:S04]  /*3d230*/  STL.64 [R1+0x390], R14 ;  /* 0x0003900e01007387 */ /* 0x0003e80000100a00 */
[----:B------:R-:W-:Y:S04]  /*3d240*/  STL [R1+0x38], R4 ;  /* 0x0000380401007387 */ /* 0x000fe80000100800 */
[----:B------:R2:W-:Y:S01]  /*3d250*/  STL.64 [R1+0x388], R12 ;  /* 0x0003880c01007387 */ /* 0x0005e20000100a00 */
[----:B-1----:R-:W-:-:S02]  /*3d260*/  LEA R14, P2, R18, R2, 0x2 ;  /* 0x00000002120e7211 */ /* 0x002fc400078410ff */
[-C--:B------:R-:W-:Y:S02]  /*3d270*/  LEA R20, P3, R10, R2.reuse, 0x2 ;  /* 0x000000020a147211 */ /* 0x080fe400078610ff */
[-C--:B------:R-:W-:Y:S02]  /*3d280*/  LEA.HI.X.SX32 R15, R18, R3.reuse, 0x2, P2 ;  /* 0x00000003120f7211 */ /* 0x080fe400010f16ff */
[----:B--2---:R-:W-:Y:S02]  /*3d290*/  IADD3 R13, R4, c[0x0][0x198], RZ ;  /* 0x00006600040d7a10 */ /* 0x004fe40007ffe0ff */
[CC--:B------:R-:W-:Y:S02]  /*3d2a0*/  LEA R4, P4, R11.reuse, R2.reuse, 0x2 ;  /* 0x000000020b047211 */ /* 0x0c0fe400078810ff */
[-C--:B------:R-:W-:Y:S02]  /*3d2b0*/  LEA.HI.X.SX32 R21, R10, R3.reuse, 0x2, P3 ;  /* 0x000000030a157211 */ /* 0x080fe400018f16ff */
[----:B------:R-:W-:Y:S01]  /*3d2c0*/  LEA.HI.X.SX32 R5, R11, R3, 0x2, P4 ;  /* 0x000000030b057211 */ /* 0x000fe200020f16ff */
[----:B------:R1:W-:Y:S04]  /*3d2d0*/  STL.64 [R1+0x380], R14 ;  /* 0x0003800e01007387 */ /* 0x0003e80000100a00 */
[----:B------:R2:W-:Y:S01]  /*3d2e0*/  STL.64 [R1+0x378], R20 ;  /* 0x0003781401007387 */ /* 0x0005e20000100a00 */
[----:B---3--:R-:W-:-:S03]  /*3d2f0*/  LEA R10, P2, R9, R2, 0x2 ;  /* 0x00000002090a7211 */ /* 0x008fc600078410ff */
[----:B------:R-:W-:Y:S01]  /*3d300*/  STL.64 [R1+0x370], R4 ;  /* 0x0003700401007387 */ /* 0x000fe20000100a00 */
[----:B------:R-:W-:Y:S02]  /*3d310*/  LEA.HI.X.SX32 R11, R9, R3, 0x2, P2 ;  /* 0x00000003090b7211 */ /* 0x000fe400010f16ff */
[----:B-1----:R-:W-:Y:S02]  /*3d320*/  IADD3 R14, R13, c[0x0][0x198], RZ ;  /* 0x000066000d0e7a10 */ /* 0x002fe40007ffe0ff */
[----:B------:R-:W-:Y:S01]  /*3d330*/  IADD3 R8, R19, 0x170, RZ ;  /* 0x0000017013087810 */ /* 0x000fe20007ffe0ff */
[----:B------:R1:W-:Y:S01]  /*3d340*/  STL.64 [R1+0x368], R10 ;  /* 0x0003680a01007387 */ /* 0x0003e20000100a00 */
[----:B------:R-:W-:Y:S02]  /*3d350*/  IADD3 R26, R14, c[0x0][0x198], RZ ;  /* 0x000066000e1a7a10 */ /* 0x000fe40007ffe0ff */
[----:B--2---:R-:W-:Y:S02]  /*3d360*/  LEA R20, P3, R29, R2, 0x2 ;  /* 0x000000021d147211 */ /* 0x004fe400078610ff */
[----:B------:R-:W-:-:S02]  /*3d370*/  IADD3 R9, R26, c[0x0][0x198], RZ ;  /* 0x000066001a097a10 */ /* 0x000fc40007ffe0ff */
[----:B------:R-:W-:Y:S01]  /*3d380*/  LEA.HI.X.SX32 R21, R29, R3, 0x2, P3 ;  /* 0x000000031d157211 */ /* 0x000fe200018f16ff */
[----:B-1----:R-:W2:Y:S01]  /*3d390*/  LDL.LU.64 R10, [R1+0x1110] ;  /* 0x00111000010a7983 */ /* 0x002ea20000300a00 */
[----:B------:R-:W-:Y:S02]  /*3d3a0*/  IADD3 R12, R9, c[0x0][0x198], RZ ;  /* 0x00006600090c7a10 */ /* 0x000fe40007ffe0ff */
[----:B----4-:R-:W-:-:S04]  /*3d3b0*/  LEA R4, P4, R6, R2, 0x2 ;  /* 0x0000000206047211 */ /* 0x010fc800078810ff */
[----:B------:R-:W-:Y:S01]  /*3d3c0*/  LEA.HI.X.SX32 R5, R6, R3, 0x2, P4 ;  /* 0x0000000306057211 */ /* 0x000fe200020f16ff */
[----:B------:R-:W-:Y:S01]  /*3d3d0*/  IMAD.MOV.U32 R6, RZ, RZ, R8 ;  /* 0x000000ffff067224 */ /* 0x000fe200078e0008 */
[----:B------:R-:W-:-:S03]  /*3d3e0*/  LEA R8, P3, R0, R2, 0x2 ;  /* 0x0000000200087211 */ /* 0x000fc600078610ff */
[----:B------:R1:W-:Y:S01]  /*3d3f0*/  STL.64 [R1+0x358], R4 ;  /* 0x0003580401007387 */ /* 0x0003e20000100a00 */
[----:B------:R-:W-:-:S03]  /*3d400*/  LEA.HI.X.SX32 R9, R0, R3, 0x2, P3 ;  /* 0x0000000300097211 */ /* 0x000fc600018f16ff */
[----:B------:R-:W-:Y:S01]  /*3d410*/  STL.64 [R1+0x360], R20 ;  /* 0x0003601401007387 */ /* 0x000fe20000100a00 */
[----:B-1----:R-:W-:-:S04]  /*3d420*/  LEA R4, P2, R16, R2, 0x2 ;  /* 0x0000000210047211 */ /* 0x002fc800078410ff */
[----:B------:R-:W-:-:S05]  /*3d430*/  LEA.HI.X.SX32 R5, R16, R3, 0x2, P2 ;  /* 0x0000000310057211 */ /* 0x000fca00010f16ff */
[----:B------:R1:W-:Y:S04]  /*3d440*/  STL.64 [R1+0x350], R4 ;  /* 0x0003500401007387 */ /* 0x0003e80000100a00 */
[----:B-1----:R-:W3:Y:S04]  /*3d450*/  LDL.LU.64 R4, [R1+0x1108] ;  /* 0x0011080001047983 */ /* 0x002ee80000300a00 */
[----:B------:R1:W-:Y:S04]  /*3d460*/  STL.64 [R1+0x348], R8 ;  /* 0x0003480801007387 */ /* 0x0003e80000100a00 */
[----:B-1----:R-:W4:Y:S01]  /*3d470*/  LDL.LU.64 R8, [R1+0x1100] ;  /* 0x0011000001087983 */ /* 0x002f220000300a00 */
[----:B--2---:R-:W-:-:S04]  /*3d480*/  LEA R20, P4, R11, R2, 0x2 ;  /* 0x000000020b147211 */ /* 0x004fc800078810ff */
[----:B------:R-:W-:-:S05]  /*3d490*/  LEA.HI.X.SX32 R21, R11, R3, 0x2, P4 ;  /* 0x000000030b157211 */ /* 0x000fca00020f16ff */
[----:B------:R4:W-:Y:S01]  /*3d4a0*/  STL.64 [R1+0x340], R20 ;  /* 0x0003401401007387 */ /* 0x0009e20000100a00 */
[----:B------:R-:W-:Y:S01]  /*3d4b0*/  IADD3 R12, R12, c[0x0][0x198], RZ ;  /* 0x000066000c0c7a10 */ /* 0x000fe20007ffe0ff */
[----:B------:R-:W-:-:S03]  /*3d4c0*/  IMAD.MOV.U32 R15, RZ, RZ, R19 ;  /* 0x000000ffff0f7224 */ /* 0x000fc600078e0013 */
[----:B------:R-:W-:Y:S02]  /*3d4d0*/  IADD3 R16, R12, c[0x0][0x198], RZ ;  /* 0x000066000c107a10 */ /* 0x000fe40007ffe0ff */
[----:B------:R-:W-:Y:S01]  /*3d4e0*/  LEA R12, P4, R10, R2, 0x2 ;  /* 0x000000020a0c7211 */ /* 0x000fe200078810ff */
[----:B------:R-:W-:-:S03]  /*3d4f0*/  IMAD.MOV.U32 R11, RZ, RZ, R13 ;  /* 0x000000ffff0b7224 */ /* 0x000fc600078e000d */
[----:B------:R-:W-:Y:S02]  /*3d500*/  LEA.HI.X.SX32 R13, R10, R3, 0x2, P4 ;  /* 0x000000030a0d7211 */ /* 0x000fe400020f16ff */
[----:B---3--:R-:W-:-:S04]  /*3d510*/  LEA R18, P3, R4, R2, 0x2 ;  /* 0x0000000204127211 */ /* 0x008fc800078610ff */
[----:B------:R-:W-:Y:S02]  /*3d520*/  LEA.HI.X.SX32 R19, R4, R3, 0x2, P3 ;  /* 0x0000000304137211 */ /* 0x000fe400018f16ff */
[----:B----4-:R-:W-:-:S04]  /*3d530*/  LEA R20, P2, R9, R2, 0x2 ;  /* 0x0000000209147211 */ /* 0x010fc800078410ff */
[----:B------:R-:W-:-:S05]  /*3d540*/  LEA.HI.X.SX32 R21, R9, R3, 0x2, P2 ;  /* 0x0000000309157211 */ /* 0x000fca00010f16ff */
[----:B------:R1:W-:Y:S04]  /*3d550*/  STL.64 [R1+0x338], R20 ;  /* 0x0003381401007387 */ /* 0x0003e80000100a00 */
[----:B------:R2:W-:Y:S01]  /*3d560*/  STL.64 [R1+0x330], R18 ;  /* 0x0003301201007387 */ /* 0x0005e20000100a00 */
[CC--:B-1----:R-:W-:Y:S02]  /*3d570*/  LEA R20, P2, R8.reuse, R2.reuse, 0x2 ;  /* 0x0000000208147211 */ /* 0x0c2fe400078410ff */
[C---:B--2---:R-:W-:Y:S02]  /*3d580*/  LEA R18, P3, R5.reuse, R2, 0x2 ;  /* 0x0000000205127211 */ /* 0x044fe400078610ff */
[-C--:B------:R-:W-:Y:S02]  /*3d590*/  LEA.HI.X.SX32 R21, R8, R3.reuse, 0x2, P2 ;  /* 0x0000000308157211 */ /* 0x080fe400010f16ff */
[----:B------:R-:W-:Y:S01]  /*3d5a0*/  LEA.HI.X.SX32 R19, R5, R3, 0x2, P3 ;  /* 0x0000000305137211 */ /* 0x000fe200018f16ff */
[----:B------:R-:W-:Y:S04]  /*3d5b0*/  STL.64 [R1+0x328], R12 ;  /* 0x0003280c01007387 */ /* 0x000fe80000100a00 */
[----:B------:R1:W-:Y:S04]  /*3d5c0*/  STL.64 [R1+0x320], R20 ;  /* 0x0003201401007387 */ /* 0x0003e80000100a00 */
[----:B-1----:R-:W2:Y:S04]  /*3d5d0*/  LDL.LU.64 R20, [R1+0x10f8] ;  /* 0x0010f80001147983 */ /* 0x002ea80000300a00 */
[----:B------:R1:W-:Y:S04]  /*3d5e0*/  STL.64 [R1+0x318], R18 ;  /* 0x0003181201007387 */ /* 0x0003e80000100a00 */
[----:B-1----:R-:W3:Y:S01]  /*3d5f0*/  LDL.LU.64 R18, [R1+0x10f0] ;  /* 0x0010f00001127983 */ /* 0x002ee20000300a00 */
[----:B------:R-:W-:-:S02]  /*3d600*/  IADD3 R0, R16, c[0x0][0x198], RZ ;  /* 0x0000660010007a10 */ /* 0x000fc40007ffe0ff */
[C---:B------:R-:W-:Y:S02]  /*3d610*/  LEA R12, P4, R7.reuse, R2, 0x2 ;  /* 0x00000002070c7211 */ /* 0x040fe400078810ff */
[----:B------:R-:W-:Y:S02]  /*3d620*/  IADD3 R0, R0, c[0x0][0x198], RZ ;  /* 0x0000660000007a10 */ /* 0x000fe40007ffe0ff */
[----:B------:R-:W-:Y:S01]  /*3d630*/  LEA.HI.X.SX32 R13, R7, R3, 0x2, P4 ;  /* 0x00000003070d7211 */ /* 0x000fe200020f16ff */
[----:B------:R-:W-:Y:S01]  /*3d640*/  IMAD.MOV.U32 R7, RZ, RZ, R22 ;  /* 0x000000ffff077224 */ /* 0x000fe200078e0016 */
[----:B------:R-:W-:Y:S01]  /*3d650*/  IADD3 R29, R0, c[0x0][0x198], RZ ;  /* 0x00006600001d7a10 */ /* 0x000fe20007ffe0ff */
[----:B------:R-:W-:Y:S02]  /*3d660*/  IMAD.MOV.U32 R8, RZ, RZ, R23 ;  /* 0x000000ffff087224 */ /* 0x000fe400078e0017 */
[----:B------:R1:W-:Y:S01]  /*3d670*/  STL.64 [R1+0x310], R12 ;  /* 0x0003100c01007387 */ /* 0x0003e20000100a00 */
[----:B------:R-:W-:Y:S01]  /*3d680*/  IADD3 R0, R29, c[0x0][0x198], RZ ;  /* 0x000066001d007a10 */ /* 0x000fe20007ffe0ff */
[----:B------:R-:W-:-:S02]  /*3d690*/  IMAD.MOV.U32 R9, RZ, RZ, R27 ;  /* 0x000000ffff097224 */ /* 0x000fc400078e001b */
[----:B-1----:R-:W4:Y:S04]  /*3d6a0*/  LDL.LU.64 R12, [R1+0x10e8] ;  /* 0x0010e800010c7983 */ /* 0x002f280000300a00 */
[----:B------:R1:W-:Y:S02]  /*3d6b0*/  STL.64 [R1+0x10c0], R28 ;  /* 0x0010c01c01007387 */ /* 0x0003e40000100a00 */
[----:B-1----:R-:W-:-:S04]  /*3d6c0*/  LEA R28, P3, R17, R2, 0x2 ;  /* 0x00000002111c7211 */ /* 0x002fc800078610ff */
[----:B------:R-:W-:Y:S02]  /*3d6d0*/  LEA.HI.X.SX32 R29, R17, R3, 0x2, P3 ;  /* 0x00000003111d7211 */ /* 0x000fe400018f16ff */
[----:B--2---:R-:W-:-:S04]  /*3d6e0*/  LEA R22, P4, R20, R2, 0x2 ;  /* 0x0000000214167211 */ /* 0x004fc800078810ff */
[----:B------:R-:W-:Y:S01]  /*3d6f0*/  LEA.HI.X.SX32 R23, R20, R3, 0x2, P4 ;  /* 0x0000000314177211 */ /* 0x000fe200020f16ff */
[----:B------:R-:W-:Y:S01]  /*3d700*/  IMAD.MOV.U32 R20, RZ, RZ, R14 ;  /* 0x000000ffff147224 */ /* 0x000fe200078e000e */
[----:B---3--:R-:W-:-:S04]  /*3d710*/  LEA R4, P2, R19, R2, 0x2 ;  /* 0x0000000213047211 */ /* 0x008fc800078410ff */
[-C--:B------:R-:W-:Y:S01]  /*3d720*/  LEA.HI.X.SX32 R5, R19, R3.reuse, 0x2, P2 ;  /* 0x0000000313057211 */ /* 0x080fe200010f16ff */
[----:B------:R-:W-:Y:S01]  /*3d730*/  IMAD.MOV.U32 R19, RZ, RZ, R6 ;  /* 0x000000ffff137224 */ /* 0x000fe200078e0006 */
[C---:B------:R-:W-:Y:S02]  /*3d740*/  LEA R14, P2, R18.reuse, R2, 0x2 ;  /* 0x00000002120e7211 */ /* 0x040fe400078410ff */
[----:B------:R-:W-:Y:S01]  /*3d750*/  IADD3 R6, R27, c[0x0][0x198], RZ ;  /* 0x000066001b067a10 */ /* 0x000fe20007ffe0ff */
[----:B------:R-:W-:Y:S01]  /*3d760*/  IMAD.MOV.U32 R27, RZ, RZ, R15 ;  /* 0x000000ffff1b7224 */ /* 0x000fe200078e000f */
[----:B------:R-:W-:Y:S01]  /*3d770*/  LEA.HI.X.SX32 R15, R18, R3, 0x2, P2 ;  /* 0x00000003120f7211 */ /* 0x000fe200010f16ff */
[----:B------:R-:W-:Y:S04]  /*3d780*/  STL.64 [R1+0x308], R4 ;  /* 0x0003080401007387 */ /* 0x000fe80000100a00 */
[----:B------:R-:W-:Y:S04]  /*3d790*/  STL.64 [R1+0x300], R28 ;  /* 0x0003001c01007387 */ /* 0x000fe80000100a00 */
[----:B------:R-:W-:Y:S04]  /*3d7a0*/  STL.64 [R1+0x2f8], R22 ;  /* 0x0002f81601007387 */ /* 0x000fe80000100a00 */
[----:B------:R1:W-:Y:S04]  /*3d7b0*/  STL.64 [R1+0x2f0], R14 ;  /* 0x0002f00e01007387 */ /* 0x0003e80000100a00 */
[----:B-1----:R-:W2:Y:S01]  /*3d7c0*/  LDL.LU.64 R14, [R1+0x10e0] ;  /* 0x0010e000010e7983 */ /* 0x002ea20000300a00 */
[----:B------:R-:W-:-:S02]  /*3d7d0*/  IADD3 R4, R0, c[0x0][0x198], RZ ;  /* 0x0000660000047a10 */ /* 0x000fc40007ffe0ff */
[-C--:B----4-:R-:W-:Y:S02]  /*3d7e0*/  LEA R28, P3, R12, R2.reuse, 0x2 ;  /* 0x000000020c1c7211 */ /* 0x090fe400078610ff */
[C---:B------:R-:W-:Y:S02]  /*3d7f0*/  LEA R22, P4, R13.reuse, R2, 0x2 ;  /* 0x000000020d167211 */ /* 0x040fe400078810ff */
[----:B------:R-:W-:Y:S02]  /*3d800*/  IADD3 R5, R4, c[0x0][0x198], RZ ;  /* 0x0000660004057a10 */ /* 0x000fe40007ffe0ff */
[-C--:B------:R-:W-:Y:S02]  /*3d810*/  LEA.HI.X.SX32 R29, R12, R3.reuse, 0x2, P3 ;  /* 0x000000030c1d7211 */ /* 0x080fe400018f16ff */
[----:B------:R-:W-:Y:S01]  /*3d820*/  LEA.HI.X.SX32 R23, R13, R3, 0x2, P4 ;  /* 0x000000030d177211 */ /* 0x000fe200020f16ff */
[----:B------:R-:W-:Y:S01]  /*3d830*/  STL.64 [R1+0x1090], R4 ;  /* 0x0010900401007387 */ /* 0x000fe20000100a00 */
[----:B------:R-:W-:Y:S01]  /*3d840*/  IMAD.MOV.U32 R17, RZ, RZ, R6 ;  /* 0x000000ffff117224 */ /* 0x000fe200078e0006 */
[----:B------:R-:W-:-:S02]  /*3d850*/  IADD3 R6, R5, c[0x0][0x198], RZ ;  /* 0x0000660005067a10 */ /* 0x000fc40007ffe0ff */
[----:B------:R1:W-:Y:S04]  /*3d860*/  STL.64 [R1+0x2e8], R28 ;  /* 0x0002e81c01007387 */ /* 0x0003e80000100a00 */
[----:B------:R3:W-:Y:S01]  /*3d870*/  STL.64 [R1+0x2e0], R22 ;  /* 0x0002e01601007387 */ /* 0x0007e20000100a00 */
[----:B-1----:R-:W-:Y:S01]  /*3d880*/  IMAD.MOV.U32 R28, RZ, RZ, R7 ;  /* 0x000000ffff1c7224 */ /* 0x002fe200078e0007 */
[----:B------:R-:W-:Y:S02]  /*3d890*/  IADD3 R7, R6, c[0x0][0x198], RZ ;  /* 0x0000660006077a10 */ /* 0x000fe40007ffe0ff */
[-C--:B--2---:R-:W-:Y:S02]  /*3d8a0*/  LEA R12, P2, R14, R2.reuse, 0x2 ;  /* 0x000000020e0c7211 */ /* 0x084fe400078410ff */
[----:B---3--:R-:W-:-:S02]  /*3d8b0*/  LEA R22, P3, R15, R2, 0x2 ;  /* 0x000000020f167211 */ /* 0x008fc400078610ff */
[-C--:B------:R-:W-:Y:S02]  /*3d8c0*/  LEA.HI.X.SX32 R13, R14, R3.reuse, 0x2, P2 ;  /* 0x000000030e0d7211 */ /* 0x080fe400010f16ff */
[----:B------:R-:W-:-:S03]  /*3d8d0*/  LEA.HI.X.SX32 R23, R15, R3, 0x2, P3 ;  /* 0x000000030f177211 */ /* 0x000fc600018f16ff */
[----:B------:R-:W-:Y:S04]  /*3d8e0*/  STL.64 [R1+0x2d8], R12 ;  /* 0x0002d80c01007387 */ /* 0x000fe80000100a00 */
[----:B------:R-:W-:Y:S04]  /*3d8f0*/  STL.64 [R1+0x1098], R6 ;  /* 0x0010980601007387 */ /* 0x000fe80000100a00 */
[----:B------:R1:W-:Y:S04]  /*3d900*/  STL.64 [R1+0x2d0], R22 ;  /* 0x0002d01601007387 */ /* 0x0003e80000100a00 */
[----:B-1----:R-:W2:Y:S01]  /*3d910*/  LDL.LU.64 R22, [R1+0x10d8] ;  /* 0x0010d80001167983 */ /* 0x002ea20000300a00 */
[----:B------:R-:W-:Y:S01]  /*3d920*/  IMAD.MOV.U32 R29, RZ, RZ, R8 ;  /* 0x000000ffff1d7224 */ /* 0x000fe200078e0008 */
[----:B------:R-:W-:-:S04]  /*3d930*/  IADD3 R8, R26, c[0x0][0x198], RZ ;  /* 0x000066001a087a10 */ /* 0x000fc80007ffe0ff */
[----:B------:R-:W-:Y:S01]  /*3d940*/  IADD3 R8, R8, c[0x0][0x198], RZ ;  /* 0x0000660008087a10 */ /* 0x000fe20007ffe0ff */
[----:B------:R-:W-:Y:S01]  /*3d950*/  IMAD.MOV.U32 R10, RZ, RZ, R11 ;  /* 0x000000ffff0a7224 */ /* 0x000fe200078e000b */
[C---:B------:R-:W-:Y:S02]  /*3d960*/  LEA R4, P4, R21.reuse, R2, 0x2 ;  /* 0x0000000215047211 */ /* 0x040fe400078810ff */
[----:B------:R-:W-:Y:S01]  /*3d970*/  IADD3 R8, R8, c[0x0][0x198], RZ ;  /* 0x0000660008087a10 */ /* 0x000fe20007ffe0ff */
[----:B------:R-:W-:Y:S01]  /*3d980*/  IMAD.MOV.U32 R13, RZ, RZ, R10 ;  /* 0x000000ffff0d7224 */ /* 0x000fe200078e000a */
[----:B------:R-:W-:Y:S01]  /*3d990*/  LEA.HI.X.SX32 R5, R21, R3, 0x2, P4 ;  /* 0x0000000315057211 */ /* 0x000fe200020f16ff */
[----:B------:R-:W-:Y:S02]  /*3d9a0*/  IMAD.MOV.U32 R15, RZ, RZ, R17 ;  /* 0x000000ffff0f7224 */ /* 0x000fe400078e0011 */
[----:B------:R-:W-:Y:S01]  /*3d9b0*/  IMAD.MOV.U32 R12, RZ, RZ, R8 ;  /* 0x000000ffff0c7224 */ /* 0x000fe200078e0008 */
[C---:B------:R-:W-:Y:S01]  /*3d9c0*/  IADD3 R11, R26.reuse, c[0x0][0x198], RZ ;  /* 0x000066001a0b7a10 */ /* 0x040fe20007ffe0ff */
[----:B------:R-:W-:Y:S01]  /*3d9d0*/  IMAD.MOV.U32 R17, RZ, RZ, R26 ;  /* 0x000000ffff117224 */ /* 0x000fe200078e001a */
[----:B------:R-:W-:-:S02]  /*3d9e0*/  IADD3 R10, R26, c[0x0][0x198], RZ ;  /* 0x000066001a0a7a10 */ /* 0x000fc40007ffe0ff */
[----:B------:R-:W-:Y:S01]  /*3d9f0*/  STL.64 [R1+0x10c8], R12 ;  /* 0x0010c80c01007387 */ /* 0x000fe20000100a00 */
[----:B------:R-:W-:Y:S01]  /*3da00*/  IADD3 R8, R7, c[0x0][0x198], RZ ;  /* 0x0000660007087a10 */ /* 0x000fe20007ffe0ff */
[----:B------:R-:W-:Y:S02]  /*3da10*/  IMAD.MOV.U32 R14, RZ, RZ, R20 ;  /* 0x000000ffff0e7224 */ /* 0x000fe400078e0014 */
[----:B------:R1:W-:Y:S01]  /*3da20*/  STL.64 [R1+0x2c8], R4 ;  /* 0x0002c80401007387 */ /* 0x0003e20000100a00 */
[----:B------:R-:W-:Y:S01]  /*3da30*/  IMAD.MOV.U32 R7, RZ, RZ, R9 ;  /* 0x000000ffff077224 */ /* 0x000fe200078e0009 */
[----:B------:R-:W-:Y:S02]  /*3da40*/  LEA R20, P4, R24, R2, 0x2 ;  /* 0x0000000218147211 */ /* 0x000fe400078810ff */
[----:B------:R-:W-:Y:S02]  /*3da50*/  IADD3 R9, R8, c[0x0][0x198], RZ ;  /* 0x0000660008097a10 */ /* 0x000fe40007ffe0ff */
[----:B------:R-:W-:Y:S01]  /*3da60*/  LEA.HI.X.SX32 R21, R24, R3, 0x2, P4 ;  /* 0x0000000318157211 */ /* 0x000fe200020f16ff */
[----:B-1----:R-:W-:-:S02]  /*3da70*/  IMAD.MOV.U32 R5, RZ, RZ, R27 ;  /* 0x000000ffff057224 */ /* 0x002fc400078e001b */
[----:B------:R-:W-:Y:S01]  /*3da80*/  IMAD.MOV.U32 R4, RZ, RZ, R29 ;  /* 0x000000ffff047224 */ /* 0x000fe200078e001d */
[CC--:B--2---:R-:W-:Y:S02]  /*3da90*/  LEA R26, P2, R22.reuse, R2.reuse, 0x2 ;  /* 0x00000002161a7211 */ /* 0x0c4fe400078410ff */
[C---:B------:R-:W-:Y:S02]  /*3daa0*/  LEA R12, P3, R23.reuse, R2, 0x2 ;  /* 0x00000002170c7211 */ /* 0x040fe400078610ff */
[-C--:B------:R-:W-:Y:S02]  /*3dab0*/  LEA.HI.X.SX32 R27, R22, R3.reuse, 0x2, P2 ;  /* 0x00000003161b7211 */ /* 0x080fe400010f16ff */
[----:B------:R-:W-:-:S03]  /*3dac0*/  LEA.HI.X.SX32 R13, R23, R3, 0x2, P3 ;  /* 0x00000003170d7211 */ /* 0x000fc600018f16ff */
[----:B------:R1:W-:Y:S04]  /*3dad0*/  STL.64 [R1+0x2c0], R26 ;  /* 0x0002c01a01007387 */ /* 0x0003e80000100a00 */
[----:B-1----:R-:W2:Y:S04]  /*3dae0*/  LDL.LU.64 R26, [R1+0x10d0] ;  /* 0x0010d000011a7983 */ /* 0x002ea80000300a00 */
[----:B------:R-:W-:Y:S04]  /*3daf0*/  STL.64 [R1+0x10a0], R8 ;  /* 0x0010a00801007387 */ /* 0x000fe80000100a00 */
[----:B------:R1:W-:Y:S04]  /*3db00*/  STL.64 [R1+0x2b8], R12 ;  /* 0x0002b80c01007387 */ /* 0x0003e80000100a00 */
[----:B-1----:R-:W3:Y:S04]  /*3db10*/  LDL.LU.64 R12, [R1+0x10c8] ;  /* 0x0010c800010c7983 */ /* 0x002ee80000300a00 */
[----:B------:R1:W-:Y:S04]  /*3db20*/  STL.64 [R1+0x2b0], R20 ;  /* 0x0002b01401007387 */ /* 0x0003e80000100a00 */
[----:B------:R-:W4:Y:S01]  /*3db30*/  LDL.LU R24, [R1+0x2c] ;  /* 0x00002c0001187983 */ /* 0x000f220000300800 */
[----:B-1----:R-:W-:Y:S01]  /*3db40*/  IMAD.MOV.U32 R20, RZ, RZ, R28 ;  /* 0x000000ffff147224 */ /* 0x002fe200078e001c */
[----:B------:R-:W-:-:S04]  /*3db50*/  LEA R28, P2, R25, R2, 0x2 ;  /* 0x00000002191c7211 */ /* 0x000fc800078410ff */
[----:B------:R-:W-:-:S05]  /*3db60*/  LEA.HI.X.SX32 R29, R25, R3, 0x2, P2 ;  /* 0x00000003191d7211 */ /* 0x000fca00010f16ff */
[----:B------:R1:W-:Y:S04]  /*3db70*/  STL.64 [R1+0x2a8], R28 ;  /* 0x0002a81c01007387 */ /* 0x0003e80000100a00 */
[----:B-1----:R-:W4:Y:S01]  /*3db80*/  LDL.LU.64 R28, [R1+0x10c0] ;  /* 0x0010c000011c7983 */ /* 0x002f220000300a00 */
[----:B------:R-:W-:Y:S01]  /*3db90*/  IADD3 R11, R11, c[0x0][0x198], RZ ;  /* 0x000066000b0b7a10 */ /* 0x000fe20007ffe0ff */
[----:B------:R-:W-:Y:S01]  /*3dba0*/  IMAD.MOV.U32 R6, RZ, RZ, R10 ;  /* 0x000000ffff067224 */ /* 0x000fe200078e000a */
[----:B------:R-:W-:-:S03]  /*3dbb0*/  IADD3 R10, R9, c[0x0][0x198], RZ ;  /* 0x00006600090a7a10 */ /* 0x000fc60007ffe0ff */
[----:B------:R-:W-:Y:S01]  /*3dbc0*/  IMAD.MOV.U32 R18, RZ, RZ, R11 ;  /* 0x000000ffff127224 */ /* 0x000fe200078e000b */
[----:B------:R-:W-:Y:S02]  /*3dbd0*/  IADD3 R11, R10, c[0x0][0x198], RZ ;  /* 0x000066000a0b7a10 */ /* 0x000fe40007ffe0ff */
[-C--:B--2---:R-:W-:Y:S02]  /*3dbe0*/  LEA R22, P3, R26, R2.reuse, 0x2 ;  /* 0x000000021a167211 */ /* 0x084fe400078610ff */
[----:B------:R-:W-:-:S03]  /*3dbf0*/  LEA R8, P4, R27, R2, 0x2 ;  /* 0x000000021b087211 */ /* 0x000fc600078810ff */
[----:B------:R-:W-:Y:S01]  /*3dc00*/  STL [R1+0x2a0], R22 ;  /* 0x0002a01601007387 */ /* 0x000fe20000100800 */
[----:B------:R-:W-:-:S03]  /*3dc10*/  LEA.HI.X.SX32 R9, R27, R3, 0x2, P4 ;  /* 0x000000031b097211 */ /* 0x000fc600020f16ff */
[----:B------:R1:W-:Y:S01]  /*3dc20*/  STL.64 [R1+0x10b8], R18 ;  /* 0x0010b81201007387 */ /* 0x0003e20000100a00 */
[----:B------:R-:W-:-:S03]  /*3dc30*/  IMAD.MOV.U32 R27, RZ, RZ, R6 ;  /* 0x000000ffff1b7224 */ /* 0x000fc600078e0006 */
[----:B------:R-:W-:Y:S01]  /*3dc40*/  STL.64 [R1+0x1088], R10 ;  /* 0x0010880a01007387 */ /* 0x000fe20000100a00 */
[----:B-1----:R-:W-:Y:S01]  /*3dc50*/  IMAD.MOV.U32 R19, RZ, RZ, R23 ;  /* 0x000000ffff137224 */ /* 0x002fe200078e0017 */
[----:B------:R-:W-:Y:S01]  /*3dc60*/  LEA.HI.X.SX32 R19, R26, R3, 0x2, P3 ;  /* 0x000000031a137211 */ /* 0x000fe200018f16ff */
[----:B------:R-:W-:Y:S01]  /*3dc70*/  IMAD.MOV.U32 R18, RZ, RZ, R22 ;  /* 0x000000ffff127224 */ /* 0x000fe200078e0016 */
[----:B------:R-:W2:Y:S01]  /*3dc80*/  LDL.LU R26, [R1+0x30] ;  /* 0x00003000011a7983 */ /* 0x000ea20000300800 */
[----:B------:R-:W-:Y:S02]  /*3dc90*/  IMAD.MOV.U32 R23, RZ, RZ, R7 ;  /* 0x000000ffff177224 */ /* 0x000fe400078e0007 */
[----:B------:R-:W-:Y:S01]  /*3dca0*/  IMAD.MOV.U32 R7, RZ, RZ, R14 ;  /* 0x000000ffff077224 */ /* 0x000fe200078e000e */
[----:B------:R1:W-:Y:S01]  /*3dcb0*/  STL.64 [R1+0x298], R8 ;  /* 0x0002980801007387 */ /* 0x0003e20000100a00 */
[----:B---3--:R-:W-:-:S03]  /*3dcc0*/  IMAD.MOV.U32 R6, RZ, RZ, R13 ;  /* 0x000000ffff067224 */ /* 0x008fc600078e000d */
[----:B------:R3:W-:Y:S04]  /*3dcd0*/  STL [R1+0x2a4], R19 ;  /* 0x0002a41301007387 */ /* 0x0007e80000100800 */
[----:B------:R-:W-:Y:S04]  /*3dce0*/  STL.64 [R1+0x10b0], R6 ;  /* 0x0010b00601007387 */ /* 0x000fe80000100a00 */
[----:B------:R-:W2:Y:S01]  /*3dcf0*/  LDL.LU R25, [R1+0x50] ;  /* 0x0000500001197983 */ /* 0x000ea20000300800 */
[----:B-1----:R-:W-:Y:S01]  /*3dd00*/  IMAD.MOV.U32 R8, RZ, RZ, R15 ;  /* 0x000000ffff087224 */ /* 0x002fe200078e000f */
[----:B----4-:R-:W-:-:S04]  /*3dd10*/  LEA R18, P2, R28, R2, 0x2 ;  /* 0x000000021c127211 */ /* 0x010fc800078410ff */
[C---:B---3--:R-:W-:Y:S02]  /*3dd20*/  LEA.HI.X.SX32 R19, R28.reuse, R3, 0x2, P2 ;  /* 0x000000031c137211 */ /* 0x048fe400010f16ff */
[C---:B------:R-:W-:Y:S02]  /*3dd30*/  IADD3 R15, R28.reuse, c[0x0][0x198], RZ ;  /* 0x000066001c0f7a10 */ /* 0x040fe40007ffe0ff */
[----:B------:R-:W-:Y:S01]  /*3dd40*/  IADD3 R21, R28, c[0x0][0x198], RZ ;  /* 0x000066001c157a10 */ /* 0x000fe20007ffe0ff */
[----:B------:R1:W-:Y:S04]  /*3dd50*/  STL.64 [R1+0x290], R18 ;  /* 0x0002901201007387 */ /* 0x0003e80000100a00 */
[----:B-1----:R-:W3:Y:S04]  /*3dd60*/  LDL.LU.64 R18, [R1+0x10b8] ;  /* 0x0010b80001127983 */ /* 0x002ee80000300a00 */
[----:B------:R-:W4:Y:S01]  /*3dd70*/  LDL.LU R28, [R1+0x24] ;  /* 0x00002400011c7983 */ /* 0x000f220000300800 */
[----:B------:R-:W-:Y:S01]  /*3dd80*/  IMAD.MOV.U32 R22, RZ, RZ, R12 ;  /* 0x000000ffff167224 */ /* 0x000fe200078e000c */
[----:B------:R-:W-:-:S02]  /*3dd90*/  IADD3 R12, R11, c[0x0][0x198], RZ ;  /* 0x000066000b0c7a10 */ /* 0x000fc40007ffe0ff */
[-C--:B------:R-:W-:Y:S02]  /*3dda0*/  LEA R6, P3, R21, R2.reuse, 0x2 ;  /* 0x0000000215067211 */ /* 0x080fe400078610ff */
[----:B------:R-:W-:Y:S02]  /*3ddb0*/  IADD3 R15, R15, c[0x0][0x198], RZ ;  /* 0x000066000f0f7a10 */ /* 0x000fe40007ffe0ff */
[----:B------:R-:W-:Y:S02]  /*3ddc0*/  IADD3 R13, R12, c[0x0][0x198], RZ ;  /* 0x000066000c0d7a10 */ /* 0x000fe40007ffe0ff */
[-C--:B------:R-:W-:Y:S02]  /*3ddd0*/  LEA.HI.X.SX32 R7, R21, R3.reuse, 0x2, P3 ;  /* 0x0000000315077211 */ /* 0x080fe400018f16ff */
[C---:B------:R-:W-:Y:S01]  /*3dde0*/  LEA R10, P4, R15.reuse, R2, 0x2 ;  /* 0x000000020f0a7211 */ /* 0x040fe200078810ff */
[----:B------:R-:W-:Y:S03]  /*3ddf0*/  STL.64 [R1+0x10a8], R12 ;  /* 0x0010a80c01007387 */ /* 0x000fe60000100a00 */
[----:B------:R-:W-:Y:S01]  /*3de00*/  LEA.HI.X.SX32 R11, R15, R3, 0x2, P4 ;  /* 0x000000030f0b7211 */ /* 0x000fe200020f16ff */
[----:B------:R-:W-:Y:S01]  /*3de10*/  STL.64 [R1+0x288], R6 ;  /* 0x0002880601007387 */ /* 0x000fe20000100a00 */
[----:B------:R-:W-:-:S02]  /*3de20*/  IADD3 R15, R16, c[0x0][0x198], RZ ;  /* 0x00006600100f7a10 */ /* 0x000fc40007ffe0ff */
[----:B------:R-:W-:Y:S01]  /*3de30*/  IADD3 R14, R13, c[0x0][0x198], RZ ;  /* 0x000066000d0e7a10 */ /* 0x000fe20007ffe0ff */
[----:B------:R-:W-:Y:S02]  /*3de40*/  IMAD.MOV.U32 R9, RZ, RZ, R22 ;  /* 0x000000ffff097224 */ /* 0x000fe400078e0016 */
[----:B------:R-:W-:Y:S01]  /*3de50*/  IMAD.MOV.U32 R22, RZ, RZ, R15 ;  /* 0x000000ffff167224 */ /* 0x000fe200078e000f */
[----:B------:R-:W-:Y:S01]  /*3de60*/  IADD3 R15, R14, c[0x0][0x198], RZ ;  /* 0x000066000e0f7a10 */ /* 0x000fe20007ffe0ff */
[----:B------:R1:W-:Y:S01]  /*3de70*/  STL.64 [R1+0x280], R10 ;  /* 0x0002800a01007387 */ /* 0x0003e20000100a00 */
[----:B------:R-:W-:Y:S01]  /*3de80*/  IMAD.MOV.U32 R21, RZ, RZ, R20 ;  /* 0x000000ffff157224 */ /* 0x000fe200078e0014 */
[----:B------:R-:W-:Y:S02]  /*3de90*/  IADD3 R20, R16, c[0x0][0x198], RZ ;  /* 0x0000660010147a10 */ /* 0x000fe40007ffe0ff */
[----:B-1----:R-:W-:-:S04]  /*3dea0*/  LEA R10, P4, R24, R2, 0x2 ;  /* 0x00000002180a7211 */ /* 0x002fc800078810ff */
[----:B------:R-:W-:Y:S01]  /*3deb0*/  LEA.HI.X.SX32 R11, R24, R3, 0x2, P4 ;  /* 0x00000003180b7211 */ /* 0x000fe200020f16ff */
[----:B------:R-:W-:Y:S01]  /*3dec0*/  IMAD.MOV.U32 R24, RZ, RZ, R17 ;  /* 0x000000ffff187224 */ /* 0x000fe200078e0011 */
[----:B--2---:R-:W-:-:S04]  /*3ded0*/  LEA R12, P3, R26, R2, 0x2 ;  /* 0x000000021a0c7211 */ /* 0x004fc800078610ff */
[----:B------:R-:W-:Y:S02]  /*3dee0*/  LEA.HI.X.SX32 R13, R26, R3, 0x2, P3 ;  /* 0x000000031a0d7211 */ /* 0x000fe400018f16ff */
[----:B----4-:R-:W-:-:S04]  /*3def0*/  LEA R6, P2, R28, R2, 0x2 ;  /* 0x000000021c067211 */ /* 0x010fc800078410ff */
[----:B------:R-:W-:-:S05]  /*3df00*/  LEA.HI.X.SX32 R7, R28, R3, 0x2, P2 ;  /* 0x000000031c077211 */ /* 0x000fca00010f16ff */
[----:B------:R1:W-:Y:S01]  /*3df10*/  STL.64 [R1+0x278], R6 ;  /* 0x0002780601007387 */ /* 0x0003e20000100a00 */
[----:B------:R-:W-:Y:S01]  /*3df20*/  IMAD.MOV.U32 R28, RZ, RZ, R16 ;  /* 0x000000ffff1c7224 */ /* 0x000fe200078e0010 */
[----:B------:R-:W-:Y:S02]  /*3df30*/  IADD3 R16, R15, c[0x0][0x198], RZ ;  /* 0x000066000f107a10 */ /* 0x000fe40007ffe0ff */
[----:B-1----:R-:W2:Y:S04]  /*3df40*/  LDL.LU.64 R6, [R1+0x10b0] ;  /* 0x0010b00001067983 */ /* 0x002ea80000300a00 */
[----:B------:R1:W-:Y:S01]  /*3df50*/  STL.64 [R1+0x1078], R14 ;  /* 0x0010780e01007387 */ /* 0x0003e20000100a00 */
[----:B------:R-:W-:-:S03]  /*3df60*/  IADD3 R17, R16, c[0x0][0x198], RZ ;  /* 0x0000660010117a10 */ /* 0x000fc60007ffe0ff */
[----:B-1----:R-:W4:Y:S04]  /*3df70*/  LDL.LU R14, [R1+0x44] ;  /* 0x00004400010e7983 */ /* 0x002f280000300800 */
[----:B------:R1:W-:Y:S04]  /*3df80*/  STL.64 [R1+0x270], R12 ;  /* 0x0002700c01007387 */ /* 0x0003e80000100a00 */
[----:B------:R-:W-:Y:S01]  /*3df90*/  STL.64 [R1+0x268], R10 ;  /* 0x0002680a01007387 */ /* 0x000fe20000100a00 */
[----:B-1----:R-:W-:-:S04]  /*3dfa0*/  LEA R12, P2, R25, R2, 0x2 ;  /* 0x00000002190c7211 */ /* 0x002fc800078410ff */
[----:B------:R-:W-:-:S05]  /*3dfb0*/  LEA.HI.X.SX32 R13, R25, R3, 0x2, P2 ;  /* 0x00000003190d7211 */ /* 0x000fca00010f16ff */
[----:B------:R1:W-:Y:S04]  /*3dfc0*/  STL.64 [R1+0x258], R12 ;  /* 0x0002580c01007387 */ /* 0x0003e80000100a00 */
[----:B-1----:R-:W4:Y:S04]  /*3dfd0*/  LDL.LU.64 R12, [R1+0x10a8] ;  /* 0x0010a800010c7983 */ /* 0x002f280000300a00 */
[----:B------:R1:W-:Y:S04]  /*3dfe0*/  STL.64 [R1+0x1070], R16 ;  /* 0x0010701001007387 */ /* 0x0003e80000100a00 */
[----:B-1----:R-:W4:Y:S01]  /*3dff0*/  LDL.LU R16, [R1+0x38] ;  /* 0x0000380001107983 */ /* 0x002f220000300800 */
[-C--:B------:R-:W-:Y:S01]  /*3e000*/  LEA R26, P3, R23, R2.reuse, 0x2 ;  /* 0x00000002171a7211 */ /* 0x080fe200078610ff */
[----:B------:R-:W-:Y:S01]  /*3e010*/  IMAD.MOV.U32 R15, RZ, RZ, R27 ;  /* 0x000000ffff0f7224 */ /* 0x000fe200078e001b */
[----:B------:R-:W-:-:S02]  /*3e020*/  LEA R10, P4, R8, R2, 0x2 ;  /* 0x00000002080a7211 */ /* 0x000fc400078810ff */
[-C--:B------:R-:W-:Y:S02]  /*3e030*/  LEA.HI.X.SX32 R27, R23, R3.reuse, 0x2, P3 ;  /* 0x00000003171b7211 */ /* 0x080fe400018f16ff */
[----:B------:R-:W-:Y:S01]  /*3e040*/  LEA.HI.X.SX32 R11, R8, R3, 0x2, P4 ;  /* 0x00000003080b7211 */ /* 0x000fe200020f16ff */
[----:B---3--:R-:W-:Y:S01]  /*3e050*/  IMAD.MOV.U32 R25, RZ, RZ, R18 ;  /* 0x000000ffff197224 */ /* 0x008fe200078e0012 */
[----:B------:R-:W-:Y:S01]  /*3e060*/  IADD3 R18, R17, c[0x0][0x198], RZ ;  /* 0x0000660011127a10 */ /* 0x000fe20007ffe0ff */
[----:B------:R1:W-:Y:S01]  /*3e070*/  STL.64 [R1+0x98], R26 ;  /* 0x0000981a01007387 */ /* 0x0003e20000100a00 */
[----:B------:R-:W-:Y:S02]  /*3e080*/  IMAD.MOV.U32 R17, RZ, RZ, R15 ;  /* 0x000000ffff117224 */ /* 0x000fe400078e000f */
[----:B------:R-:W-:Y:S01]  /*3e090*/  IMAD.MOV.U32 R15, RZ, RZ, R9 ;  /* 0x000000ffff0f7224 */ /* 0x000fe200078e0009 */
[----:B------:R3:W-:Y:S01]  /*3e0a0*/  STL.64 [R1+0x90], R10 ;  /* 0x0000900a01007387 */ /* 0x0007e20000100a00 */
[----:B-1----:R-:W-:Y:S01]  /*3e0b0*/  IMAD.MOV.U32 R27, RZ, RZ, R22 ;  /* 0x000000ffff1b7224 */ /* 0x002fe200078e0016 */
[-C--:B------:R-:W-:Y:S01]  /*3e0c0*/  LEA R22, P3, R21, R2.reuse, 0x2 ;  /* 0x0000000215167211 */ /* 0x080fe200078610ff */
[----:B------:R-:W-:Y:S01]  /*3e0d0*/  IMAD.MOV.U32 R26, RZ, RZ, R19 ;  /* 0x000000ffff1a7224 */ /* 0x000fe200078e0013 */
[----:B---3--:R-:W-:-:S02]  /*3e0e0*/  LEA R10, P4, R4, R2, 0x2 ;  /* 0x00000002040a7211 */ /* 0x008fc400078810ff */
[----:B------:R-:W-:Y:S02]  /*3e0f0*/  IADD3 R19, R18, c[0x0][0x198], RZ ;  /* 0x0000660012137a10 */ /* 0x000fe40007ffe0ff */
[-C--:B------:R-:W-:Y:S02]  /*3e100*/  LEA.HI.X.SX32 R23, R21, R3.reuse, 0x2, P3 ;  /* 0x0000000315177211 */ /* 0x080fe400018f16ff */
[----:B------:R-:W-:Y:S02]  /*3e110*/  LEA.HI.X.SX32 R11, R4, R3, 0x2, P4 ;  /* 0x00000003040b7211 */ /* 0x000fe400020f16ff */
[----:B------:R-:W-:Y:S02]  /*3e120*/  IADD3 R20, R20, c[0x0][0x198], RZ ;  /* 0x0000660014147a10 */ /* 0x000fe40007ffe0ff */
[-C--:B--2---:R-:W-:Y:S02]  /*3e130*/  LEA R4, P4, R7, R2.reuse, 0x2 ;  /* 0x0000000207047211 */ /* 0x084fe400078810ff */
[----:B----4-:R-:W-:-:S04]  /*3e140*/  LEA R8, P2, R14, R2, 0x2 ;  /* 0x000000020e087211 */ /* 0x010fc800078410ff */
[----:B------:R-:W-:-:S05]  /*3e150*/  LEA.HI.X.SX32 R9, R14, R3, 0x2, P2 ;  /* 0x000000030e097211 */ /* 0x000fca00010f16ff */
[----:B------:R1:W-:Y:S01]  /*3e160*/  STL.64 [R1+0x18], R8 ;  /* 0x0000180801007387 */ /* 0x0003e20000100a00 */
[----:B------:R-:W-:Y:S01]  /*3e170*/  IMAD.MOV.U32 R14, RZ, RZ, R20 ;  /* 0x000000ffff0e7224 */ /* 0x000fe200078e0014 */
[----:B------:R-:W-:Y:S02]  /*3e180*/  IADD3 R20, R19, c[0x0][0x198], RZ ;  /* 0x0000660013147a10 */ /* 0x000fe40007ffe0ff */
[----:B-1----:R-:W2:Y:S04]  /*3e190*/  LDL.LU.64 R8, [R1+0x10a0] ;  /* 0x0010a00001087983 */ /* 0x002ea80000300a00 */
[----:B------:R1:W-:Y:S04]  /*3e1a0*/  STL.64 [R1+0x1080], R18 ;  /* 0x0010801201007387 */ /* 0x0003e80000100a00 */
[----:B------:R-:W-:Y:S04]  /*3e1b0*/  STL.64 [R1+0x58], R22 ;  /* 0x0000581601007387 */ /* 0x000fe80000100a00 */
[----:B------:R3:W-:Y:S01]  /*3e1c0*/  STL.64 [R1+0x50], R10 ;  /* 0x0000500a01007387 */ /* 0x0007e20000100a00 */
[----:B-1----:R-:W-:-:S02]  /*3e1d0*/  IMAD.MOV.U32 R19, RZ, RZ, R28 ;  /* 0x000000ffff137224 */ /* 0x002fc400078e001c */
[----:B------:R-:W-:Y:S01]  /*3e1e0*/  IMAD.MOV.U32 R28, RZ, RZ, R5 ;  /* 0x000000ffff1c7224 */ /* 0x000fe200078e0005 */
[-C--:B------:R-:W-:Y:S02]  /*3e1f0*/  LEA.HI.X.SX32 R5, R7, R3.reuse, 0x2, P4 ;  /* 0x0000000307057211 */ /* 0x080fe400020f16ff */
[-C--:B---3--:R-:W-:Y:S02]  /*3e200*/  LEA R10, P3, R6, R2.reuse, 0x2 ;  /* 0x00000002060a7211 */ /* 0x088fe400078610ff */
[-C--:B------:R-:W-:Y:S02]  /*3e210*/  LEA R22, P2, R16, R2.reuse, 0x2 ;  /* 0x0000000210167211 */ /* 0x080fe400078410ff */
[-C--:B------:R-:W-:Y:S02]  /*3e220*/  LEA.HI.X.SX32 R11, R6, R3.reuse, 0x2, P3 ;  /* 0x00000003060b7211 */ /* 0x080fe400018f16ff */
[----:B------:R-:W-:Y:S02]  /*3e230*/  LEA.HI.X.SX32 R23, R16, R3, 0x2, P2 ;  /* 0x0000000310177211 */ /* 0x000fe400010f16ff */
[----:B------:R-:W-:-:S03]  /*3e240*/  LEA R6, P2, R24, R2, 0x2 ;  /* 0x0000000218067211 */ /* 0x000fc600078410ff */
[----:B------:R-:W-:Y:S04]  /*3e250*/  STL.64 [R1+0x78], R22 ;  /* 0x0000781601007387 */ /* 0x000fe80000100a00 */
[----:B------:R-:W-:Y:S01]  /*3e260*/  STL.64 [R1+0x70], R10 ;  /* 0x0000700a01007387 */ /* 0x000fe20000100a00 */
[----:B------:R-:W-:-:S03]  /*3e270*/  LEA.HI.X.SX32 R7, R24, R3, 0x2, P2 ;  /* 0x0000000318077211 */ /* 0x000fc600010f16ff */
[----:B------:R1:W-:Y:S04]  /*3e280*/  STL.64 [R1+0x250], R4 ;  /* 0x0002500401007387 */ /* 0x0003e80000100a00 */
[----:B------:R3:W-:Y:S01]  /*3e290*/  STL.64 [R1+0x28], R6 ;  /* 0x0000280601007387 */ /* 0x0007e20000100a00 */
[----:B-1----:R-:W-:-:S04]  /*3e2a0*/  LEA R4, P4, R25, R2, 0x2 ;  /* 0x0000000219047211 */ /* 0x002fc800078810ff */
[----:B------:R-:W-:Y:S01]  /*3e2b0*/  LEA.HI.X.SX32 R5, R25, R3, 0x2, P4 ;  /* 0x0000000319057211 */ /* 0x000fe200020f16ff */
[----:B---3--:R-:W3:Y:S01]  /*3e2c0*/  LDL.LU.64 R6, [R1+0x1098] ;  /* 0x0010980001067983 */ /* 0x008ee20000300a00 */
[----:B------:R-:W-:-:S03]  /*3e2d0*/  LEA R10, P3, R17, R2, 0x2 ;  /* 0x00000002110a7211 */ /* 0x000fc600078610ff */
[----:B------:R1:W-:Y:S01]  /*3e2e0*/  STL.64 [R1+0x80], R4 ;  /* 0x0000800401007387 */ /* 0x0003e20000100a00 */
[----:B------:R-:W-:Y:S02]  /*3e2f0*/  LEA.HI.X.SX32 R11, R17, R3, 0x2, P3 ;  /* 0x00000003110b7211 */ /* 0x000fe400018f16ff */
[----:B-1----:R-:W-:-:S04]  /*3e300*/  LEA R4, P2, R15, R2, 0x2 ;  /* 0x000000020f047211 */ /* 0x002fc800078410ff */
[----:B------:R-:W-:Y:S01]  /*3e310*/  LEA.HI.X.SX32 R5, R15, R3, 0x2, P2 ;  /* 0x000000030f057211 */ /* 0x000fe200010f16ff */
[----:B------:R-:W-:Y:S04]  /*3e320*/  STL.64 [R1+0x88], R10 ;  /* 0x0000880a01007387 */ /* 0x000fe80000100a00 */
[----:B------:R1:W-:Y:S04]  /*3e330*/  STL.64 [R1+0x48], R4 ;  /* 0x0000480401007387 */ /* 0x0003e80000100a00 */
[----:B-1----:R-:W4:Y:S01]  /*3e340*/  LDL.LU.64 R4, [R1+0x1090] ;  /* 0x0010900001047983 */ /* 0x002f220000300a00 */
[----:B------:R-:W-:-:S04]  /*3e350*/  IADD3 R21, R20, c[0x0][0x198], RZ ;  /* 0x0000660014157a10 */ /* 0x000fc80007ffe0ff */
[----:B------:R-:W-:Y:S02]  /*3e360*/  IADD3 R22, R21, c[0x0][0x198], RZ ;  /* 0x0000660015167a10 */ /* 0x000fe40007ffe0ff */
[-C--:B------:R-:W-:Y:S02]  /*3e370*/  LEA R16, P3, R19, R2.reuse, 0x2 ;  /* 0x0000000213107211 */ /* 0x080fe400078610ff */
[----:B------:R-:W-:Y:S02]  /*3e380*/  IADD3 R23, R22, c[0x0][0x198], RZ ;  /* 0x0000660016177a10 */ /* 0x000fe40007ffe0ff */
[----:B------:R-:W-:Y:S02]  /*3e390*/  LEA R10, P4, R27, R2, 0x2 ;  /* 0x000000021b0a7211 */ /* 0x000fe400078810ff */
[----:B------:R-:W-:Y:S02]  /*3e3a0*/  IADD3 R24, R23, c[0x0][0x198], RZ ;  /* 0x0000660017187a10 */ /* 0x000fe40007ffe0ff */
[----:B------:R-:W-:-:S02]  /*3e3b0*/  LEA.HI.X.SX32 R17, R19, R3, 0x2, P3 ;  /* 0x0000000313117211 */ /* 0x000fc400018f16ff */
[----:B------:R-:W-:Y:S02]  /*3e3c0*/  IADD3 R25, R24, c[0x0][0x198], RZ ;  /* 0x0000660018197a10 */ /* 0x000fe40007ffe0ff */
[----:B------:R-:W-:Y:S01]  /*3e3d0*/  LEA.HI.X.SX32 R11, R27, R3, 0x2, P4 ;  /* 0x000000031b0b7211 */ /* 0x000fe200020f16ff */
[----:B------:R1:W-:Y:S01]  /*3e3e0*/  STL.64 [R1+0x40], R16 ;  /* 0x0000401001007387 */ /* 0x0003e20000100a00 */
[----:B------:R-:W-:Y:S01]  /*3e3f0*/  IMAD.MOV.U32 R15, RZ, RZ, R26 ;  /* 0x000000ffff0f7224 */ /* 0x000fe200078e001a */
[----:B------:R-:W-:Y:S02]  /*3e400*/  IADD3 R26, R25, c[0x0][0x198], RZ ;  /* 0x00006600191a7a10 */ /* 0x000fe40007ffe0ff */
[-C--:B------:R-:W-:Y:S01]  /*3e410*/  LEA R18, P3, R29, R2.reuse, 0x2 ;  /* 0x000000021d127211 */ /* 0x080fe200078610ff */
[----:B------:R1:W-:Y:S01]  /*3e420*/  STL.64 [R1+0x248], R10 ;  /* 0x0002480a01007387 */ /* 0x0003e20000100a00 */
[----:B------:R-:W-:Y:S02]  /*3e430*/  IADD3 R27, R26, c[0x0][0x198], RZ ;  /* 0x000066001a1b7a10 */ /* 0x000fe40007ffe0ff */
[----:B-1----:R-:W-:-:S02]  /*3e440*/  LEA R16, P2, R14, R2, 0x2 ;  /* 0x000000020e107211 */ /* 0x002fc400078410ff */
[-C--:B------:R-:W-:Y:S02]  /*3e450*/  LEA.HI.X.SX32 R19, R29, R3.reuse, 0x2, P3 ;  /* 0x000000031d137211 */ /* 0x080fe400018f16ff */
[----:B------:R-:W-:Y:S02]  /*3e460*/  LEA.HI.X.SX32 R17, R14, R3, 0x2, P2 ;  /* 0x000000030e117211 */ /* 0x000fe400010f16ff */
[----:B------:R-:W-:-:S04]  /*3e470*/  LEA R10, P4, R0, R2, 0x2 ;  /* 0x00000002000a7211 */ /* 0x000fc800078810ff */
[----:B------:R-:W-:Y:S01]  /*3e480*/  LEA.HI.X.SX32 R11, R0, R3, 0x2, P4 ;  /* 0x00000003000b7211 */ /* 0x000fe200020f16ff */
[----:B------:R1:W-:Y:S04]  /*3e490*/  STL.64 [R1+0x8], R16 ;  /* 0x0000081001007387 */ /* 0x0003e80000100a00 */
[----:B------:R-:W-:Y:S04]  /*3e4a0*/  STL.64 [R1+0x1068], R26 ;  /* 0x0010681a01007387 */ /* 0x000fe80000100a00 */
[----:B------:R-:W-:Y:S04]  /*3e4b0*/  STL.64 [R1+0x220], R18 ;  /* 0x0002201201007387 */ /* 0x000fe80000100a00 */
[----:B------:R3:W-:Y:S01]  /*3e4c0*/  STL.64 [R1+0x218], R10 ;  /* 0x0002180a01007387 */ /* 0x0007e20000100a00 */
[----:B-1----:R-:W-:Y:S01]  /*3e4d0*/  IMAD.MOV.U32 R17, RZ, RZ, R28 ;  /* 0x000000ffff117224 */ /* 0x002fe200078e001c */
[----:B------:R-:W-:-:S02]  /*3e4e0*/  IADD3 R28, R27, c[0x0][0x198], RZ ;  /* 0x000066001b1c7a10 */ /* 0x000fc40007ffe0ff */
[----:B---3--:R-:W-:-:S04]  /*3e4f0*/  LEA R10, P4, R6, R2, 0x2 ;  /* 0x00000002060a7211 */ /* 0x008fc800078810ff */
[----:B------:R-:W-:Y:S02]  /*3e500*/  LEA.HI.X.SX32 R11, R6, R3, 0x2, P4 ;  /* 0x00000003060b7211 */ /* 0x000fe400020f16ff */
[----:B----4-:R-:W-:-:S04]  /*3e510*/  LEA R26, P2, R4, R2, 0x2 ;  /* 0x00000002041a7211 */ /* 0x010fc800078410ff */
[----:B------:R-:W-:Y:S02]  /*3e520*/  LEA.HI.X.SX32 R27, R4, R3, 0x2, P2 ;  /* 0x00000003041b7211 */ /* 0x000fe400010f16ff */
[----:B------:R-:W-:-:S03]  /*3e530*/  LEA R18, P3, R5, R2, 0x2 ;  /* 0x0000000205127211 */ /* 0x000fc600078610ff */
[----:B------:R-:W-:Y:S04]  /*3e540*/  STL.64 [R1+0x38], R26 ;  /* 0x0000381a01007387 */ /* 0x000fe80000100a00 */
[----:B------:R1:W-:Y:S01]  /*3e550*/  STL.64 [R1+0x240], R10 ;  /* 0x0002400a01007387 */ /* 0x0003e20000100a00 */
[----:B------:R-:W-:Y:S02]  /*3e560*/  LEA.HI.X.SX32 R19, R5, R3, 0x2, P3 ;  /* 0x0000000305137211 */ /* 0x000fe400018f16ff */
[----:B-1----:R-:W-:-:S04]  /*3e570*/  LEA R10, P2, R7, R2, 0x2 ;  /* 0x00000002070a7211 */ /* 0x002fc800078410ff */
[----:B------:R-:W-:Y:S01]  /*3e580*/  LEA.HI.X.SX32 R11, R7, R3, 0x2, P2 ;  /* 0x00000003070b7211 */ /* 0x000fe200010f16ff */
[----:B------:R-:W-:Y:S04]  /*3e590*/  STL.64 [R1+0x30], R18 ;  /* 0x0000301201007387 */ /* 0x000fe80000100a00 */
[----:B------:R1:W-:Y:S04]  /*3e5a0*/  STL.64 [R1+0x20], R10 ;  /* 0x0000200a01007387 */ /* 0x0003e80000100a00 */
[----:B-1----:R-:W3:Y:S01]  /*3e5b0*/  LDL.LU.64 R10, [R1+0x1088] ;  /* 0x00108800010a7983 */ /* 0x002ee20000300a00 */
[----:B------:R-:W-:-:S02]  /*3e5c0*/  IADD3 R0, R28, c[0x0][0x198], RZ ;  /* 0x000066001c007a10 */ /* 0x000fc40007ffe0ff */
[-C--:B--2---:R-:W-:Y:S02]  /*3e5d0*/  LEA R18, P3, R8, R2.reuse, 0x2 ;  /* 0x0000000208127211 */ /* 0x084fe400078610ff */
[----:B------:R-:W-:Y:S02]  /*3e5e0*/  IADD3 R4, R0, c[0x0][0x198], RZ ;  /* 0x0000660000047a10 */ /* 0x000fe40007ffe0ff */
[CC--:B------:R-:W-:Y:S02]  /*3e5f0*/  LEA R26, P4, R9.reuse, R2.reuse, 0x2 ;  /* 0x00000002091a7211 */ /* 0x0c0fe400078810ff */
[----:B------:R-:W-:Y:S02]  /*3e600*/  IADD3 R5, R4, c[0x0][0x198], RZ ;  /* 0x0000660004057a10 */ /* 0x000fe40007ffe0ff */
[-C--:B------:R-:W-:Y:S02]  /*3e610*/  LEA.HI.X.SX32 R19, R8, R3.reuse, 0x2, P3 ;  /* 0x0000000308137211 */ /* 0x080fe400018f16ff */
[-C--:B------:R-:W-:Y:S01]  /*3e620*/  LEA.HI.X.SX32 R27, R9, R3.reuse, 0x2, P4 ;  /* 0x00000003091b7211 */ /* 0x080fe200020f16ff */
[----:B------:R1:W-:Y:S04]  /*3e630*/  STL.64 [R1+0x1060], R4 ;  /* 0x0010600401007387 */ /* 0x0003e80000100a00 */
[----:B------:R2:W-:Y:S01]  /*3e640*/  STL.64 [R1+0x210], R18 ;  /* 0x0002101201007387 */ /* 0x0005e20000100a00 */
[----:B------:R-:W-:Y:S01]  /*3e650*/  IADD3 R6, R5, c[0x0][0x198], RZ ;  /* 0x0000660005067a10 */ /* 0x000fe20007ffe0ff */
[----:B------:R-:W-:Y:S01]  /*3e660*/  IMAD.MOV.U32 R29, RZ, RZ, R17 ;  /* 0x000000ffff1d7224 */ /* 0x000fe200078e0011 */
[CC--:B-1----:R-:W-:Y:S01]  /*3e670*/  LEA R4, P4, R12.reuse, R2.reuse, 0x2 ;  /* 0x000000020c047211 */ /* 0x0c2fe200078810ff */
[----:B--2---:R-:W2:Y:S04]  /*3e680*/  LDL.LU.64 R18, [R1+0x1080] ;  /* 0x0010800001127983 */ /* 0x004ea80000300a00 */
[----:B------:R1:W-:Y:S01]  /*3e690*/  STL.64 [R1+0x208], R26 ;  /* 0x0002081a01007387 */ /* 0x0003e20000100a00 */
[----:B------:R-:W-:Y:S01]  /*3e6a0*/  LEA.HI.X.SX32 R5, R12, R3, 0x2, P4 ;  /* 0x000000030c057211 */ /* 0x000fe200020f16ff */
[----:B-1----:R-:W-:Y:S01]  /*3e6b0*/  IMAD.MOV.U32 R27, RZ, RZ, R15 ;  /* 0x000000ffff1b7224 */ /* 0x002fe200078e000f */
[----:B---3--:R-:W-:-:S02]  /*3e6c0*/  LEA R8, P2, R10, R2, 0x2 ;  /* 0x000000020a087211 */ /* 0x008fc400078410ff */
[CC--:B------:R-:W-:Y:S02]  /*3e6d0*/  LEA R14, P3, R11.reuse, R2.reuse, 0x2 ;  /* 0x000000020b0e7211 */ /* 0x0c0fe400078610ff */
[-C--:B------:R-:W-:Y:S02]  /*3e6e0*/  LEA.HI.X.SX32 R9, R10, R3.reuse, 0x2, P2 ;  /* 0x000000030a097211 */ /* 0x080fe400010f16ff */
[-C--:B------:R-:W-:Y:S02]  /*3e6f0*/  LEA.HI.X.SX32 R15, R11, R3.reuse, 0x2, P3 ;  /* 0x000000030b0f7211 */ /* 0x080fe400018f16ff */
[CC--:B------:R-:W-:Y:S01]  /*3e700*/  LEA R16, P2, R13.reuse, R2.reuse, 0x2 ;  /* 0x000000020d107211 */ /* 0x0c0fe200078410ff */
[----:B------:R-:W-:Y:S03]  /*3e710*/  STL.64 [R1+0x1d8], R8 ;  /* 0x0001d80801007387 */ /* 0x000fe60000100a00 */
[----:B------:R-:W-:Y:S01]  /*3e720*/  LEA.HI.X.SX32 R17, R13, R3, 0x2, P2 ;  /* 0x000000030d117211 */ /* 0x000fe200010f16ff */
[----:B------:R1:W-:Y:S04]  /*3e730*/  STL.64 [R1+0x68], R14 ;  /* 0x0000680e01007387 */ /* 0x0003e80000100a00 */
[----:B-1----:R-:W3:Y:S04]  /*3e740*/  LDL.LU.64 R14, [R1+0x1078] ;  /* 0x00107800010e7983 */ /* 0x002ee80000300a00 */
[----:B------:R-:W-:Y:S04]  /*3e750*/  STL.64 [R1+0x238], R4 ;  /* 0x0002380401007387 */ /* 0x000fe80000100a00 */
[----:B------:R1:W-:Y:S04]  /*3e760*/  STL.64 [R1+0x200], R16 ;  /* 0x0002001001007387 */ /* 0x0003e80000100a00 */
[----:B-1----:R-:W4:Y:S01]  /*3e770*/  LDL.LU.64 R16, [R1+0x1070] ;  /* 0x0010700001107983 */ /* 0x002f220000300a00 */
[----:B------:R-:W-:Y:S01]  /*3e780*/  IMAD.MOV.U32 R13, RZ, RZ, R11 ;  /* 0x000000ffff0d7224 */ /* 0x000fe200078e000b */
[----:B---3--:R-:W-:-:S02]  /*3e790*/  LEA R10, P3, R14, R2, 0x2 ;  /* 0x000000020e0a7211 */ /* 0x008fc400078610ff */
[CC--:B------:R-:W-:Y:S02]  /*3e7a0*/  LEA R4, P4, R15.reuse, R2.reuse, 0x2 ;  /* 0x000000020f047211 */ /* 0x0c0fe400078810ff */
[-C--:B------:R-:W-:Y:S01]  /*3e7b0*/  LEA.HI.X.SX32 R13, R14, R3.reuse, 0x2, P3 ;  /* 0x000000030e0d7211 */ /* 0x080fe200018f16ff */
[----:B------:R-:W-:Y:S01]  /*3e7c0*/  IMAD.MOV.U32 R12, RZ, RZ, R10 ;  /* 0x000000ffff0c7224 */ /* 0x000fe200078e000a */
[----:B------:R-:W-:Y:S01]  /*3e7d0*/  LEA.HI.X.SX32 R5, R15, R3, 0x2, P4 ;  /* 0x000000030f057211 */ /* 0x000fe200020f16ff */
[----:B------:R-:W-:Y:S04]  /*3e7e0*/  STL [R1+0x1f8], R10 ;  /* 0x0001f80a01007387 */ /* 0x000fe80000100800 */
[----:B------:R1:W-:Y:S04]  /*3e7f0*/  STL [R1+0x1fc], R13 ;  /* 0x0001fc0d01007387 */ /* 0x0003e80000100800 */
[----:B------:R2:W-:Y:S01]  /*3e800*/  STL.64 [R1+0x260], R4 ;  /* 0x0002600401007387 */ /* 0x0005e20000100a00 */
[----:B----4-:R-:W-:-:S02]  /*3e810*/  LEA R12, P2, R16, R2, 0x2 ;  /* 0x00000002100c7211 */ /* 0x010fc400078410ff */
[CC--:B------:R-:W-:Y:S02]  /*3e820*/  LEA R14, P3, R17.reuse, R2.reuse, 0x2 ;  /* 0x00000002110e7211 */ /* 0x0c0fe400078610ff */
[-C--:B-1----:R-:W-:Y:S02]  /*3e830*/  LEA.HI.X.SX32 R13, R16, R3.reuse, 0x2, P2 ;  /* 0x00000003100d7211 */ /* 0x082fe400010f16ff */
[-C--:B------:R-:W-:Y:S02]  /*3e840*/  LEA.HI.X.SX32 R15, R17, R3.reuse, 0x2, P3 ;  /* 0x00000003110f7211 */ /* 0x080fe400018f16ff */
[CC--:B--2---:R-:W-:Y:S01]  /*3e850*/  LEA R4, P4, R18.reuse, R2.reuse, 0x2 ;  /* 0x0000000212047211 */ /* 0x0c4fe200078810ff */
[----:B------:R-:W-:Y:S03]  /*3e860*/  STL.64 [R1+0x1d0], R12 ;  /* 0x0001d00c01007387 */ /* 0x000fe60000100a00 */
[----:B------:R-:W-:Y:S01]  /*3e870*/  LEA.HI.X.SX32 R5, R18, R3, 0x2, P4 ;  /* 0x0000000312057211 */ /* 0x000fe200020f16ff */
[----:B------:R1:W-:Y:S01]  /*3e880*/  STL.64 [R1+0x230], R14 ;  /* 0x0002300e01007387 */ /* 0x0003e20000100a00 */
[----:B------:R-:W-:-:S03]  /*3e890*/  LEA R16, P3, R20, R2, 0x2 ;  /* 0x0000000214107211 */ /* 0x000fc600078610ff */
[----:B------:R2:W-:Y:S01]  /*3e8a0*/  STL.64 [R1+0x228], R4 ;  /* 0x0002280401007387 */ /* 0x0005e20000100a00 */
[-C--:B------:R-:W-:Y:S02]  /*3e8b0*/  LEA.HI.X.SX32 R17, R20, R3.reuse, 0x2, P3 ;  /* 0x0000000314117211 */ /* 0x080fe400018f16ff */
[-C--:B-1----:R-:W-:Y:S02]  /*3e8c0*/  LEA R14, P2, R19, R2.reuse, 0x2 ;  /* 0x00000002130e7211 */ /* 0x082fe400078410ff */
[----:B--2---:R-:W-:Y:S02]  /*3e8d0*/  LEA R4, P4, R21, R2, 0x2 ;  /* 0x0000000215047211 */ /* 0x004fe400078810ff */
[-C--:B------:R-:W-:Y:S02]  /*3e8e0*/  LEA.HI.X.SX32 R15, R19, R3.reuse, 0x2, P2 ;  /* 0x00000003130f7211 */ /* 0x080fe400010f16ff */
[----:B------:R-:W-:-:S03]  /*3e8f0*/  LEA.HI.X.SX32 R5, R21, R3, 0x2, P4 ;  /* 0x0000000315057211 */ /* 0x000fc600020f16ff */
[----:B------:R-:W-:Y:S01]  /*3e900*/  STL.64 [R1+0x1f0], R14 ;  /* 0x0001f00e01007387 */ /* 0x000fe20000100a00 */
[----:B------:R-:W-:-:S03]  /*3e910*/  LEA R26, P3, R23, R2, 0x2 ;  /* 0x00000002171a7211 */ /* 0x000fc600078610ff */
[----:B------:R1:W-:Y:S01]  /*3e920*/  STL.64 [R1+0x1e8], R16 ;  /* 0x0001e81001007387 */ /* 0x0003e20000100a00 */
[----:B------:R-:W-:-:S03]  /*3e930*/  IMAD.MOV.U32 R21, RZ, RZ, R27 ;  /* 0x000000ffff157224 */ /* 0x000fc600078e001b */
[----:B------:R2:W-:Y:S01]  /*3e940*/  STL.64 [R1+0x1e0], R4 ;  /* 0x0001e00401007387 */ /* 0x0005e20000100a00 */
[-C--:B------:R-:W-:Y:S02]  /*3e950*/  LEA.HI.X.SX32 R27, R23, R3.reuse, 0x2, P3 ;  /* 0x00000003171b7211 */ /* 0x080fe400018f16ff */
[-C--:B-1----:R-:W-:Y:S02]  /*3e960*/  LEA R16, P2, R22, R2.reuse, 0x2 ;  /* 0x0000000216107211 */ /* 0x082fe400078410ff */
[----:B--2---:R-:W-:Y:S02]  /*3e970*/  LEA R4, P4, R24, R2, 0x2 ;  /* 0x0000000218047211 */ /* 0x004fe400078810ff */
[-C--:B------:R-:W-:Y:S02]  /*3e980*/  LEA.HI.X.SX32 R17, R22, R3.reuse, 0x2, P2 ;  /* 0x0000000316117211 */ /* 0x080fe400010f16ff */
[----:B------:R-:W-:-:S03]  /*3e990*/  LEA.HI.X.SX32 R5, R24, R3, 0x2, P4 ;  /* 0x0000000318057211 */ /* 0x000fc600020f16ff */
[----:B------:R-:W-:Y:S04]  /*3e9a0*/  STL.64 [R1+0x1c8], R16 ;  /* 0x0001c81001007387 */ /* 0x000fe80000100a00 */
[----:B------:R1:W-:Y:S04]  /*3e9b0*/  STL.64 [R1+0x1c0], R26 ;  /* 0x0001c01a01007387 */ /* 0x0003e80000100a00 */
[----:B-1----:R-:W2:Y:S04]  /*3e9c0*/  LDL.LU.64 R26, [R1+0x1068] ;  /* 0x00106800011a7983 */ /* 0x002ea80000300a00 */
[----:B------:R1:W-:Y:S02]  /*3e9d0*/  STL.64 [R1+0x1b8], R4 ;  /* 0x0001b80401007387 */ /* 0x0003e40000100a00 */
[----:B-1----:R-:W-:-:S04]  /*3e9e0*/  LEA R4, P2, R25, R2, 0x2 ;  /* 0x0000000219047211 */ /* 0x002fc800078410ff */
[----:B------:R-:W-:-:S05]  /*3e9f0*/  LEA.HI.X.SX32 R5, R25, R3, 0x2, P2 ;  /* 0x0000000319057211 */ /* 0x000fca00010f16ff */
[----:B------:R1:W-:Y:S04]  /*3ea00*/  STL.64 [R1+0x1b0], R4 ;  /* 0x0001b00401007387 */ /* 0x0003e80000100a00 */
[----:B-1----:R-:W3:Y:S01]  /*3ea10*/  LDL.LU.64 R4, [R1+0x1060] ;  /* 0x0010600001047983 */ /* 0x002ee20000300a00 */
[----:B------:R-:W-:-:S04]  /*3ea20*/  IADD3 R7, R6, c[0x0][0x198], RZ ;  /* 0x0000660006077a10 */ /* 0x000fc80007ffe0ff */
[----:B------:R-:W-:-:S04]  /*3ea30*/  IADD3 R8, R7, c[0x0][0x198], RZ ;  /* 0x0000660007087a10 */ /* 0x000fc80007ffe0ff */
[----:B------:R-:W-:-:S04]  /*3ea40*/  IADD3 R9, R8, c[0x0][0x198], RZ ;  /* 0x0000660008097a10 */ /* 0x000fc80007ffe0ff */
[----:B------:R-:W-:Y:S01]  /*3ea50*/  IADD3 R10, R9, c[0x0][0x198], RZ ;  /* 0x00006600090a7a10 */ /* 0x000fe20007ffe0ff */
[----:B------:R-:W-:-:S03]  /*3ea60*/  IMAD.MOV.U32 R25, RZ, RZ, R19 ;  /* 0x000000ffff197224 */ /* 0x000fc600078e0013 */
[----:B------:R-:W-:-:S04]  /*3ea70*/  IADD3 R11, R10, c[0x0][0x198], RZ ;  /* 0x000066000a0b7a10 */ /* 0x000fc80007ffe0ff */
[----:B------:R-:W-:-:S04]  /*3ea80*/  IADD3 R12, R11, c[0x0][0x198], RZ ;  /* 0x000066000b0c7a10 */ /* 0x000fc80007ffe0ff */
[----:B------:R-:W-:-:S04]  /*3ea90*/  IADD3 R13, R12, c[0x0][0x198], RZ ;  /* 0x000066000c0d7a10 */ /* 0x000fc80007ffe0ff */
[----:B------:R-:W-:-:S04]  /*3eaa0*/  IADD3 R14, R13, c[0x0][0x198], RZ ;  /* 0x000066000d0e7a10 */ /* 0x000fc80007ffe0ff */
[----:B------:R-:W-:-:S04]  /*3eab0*/  IADD3 R15, R14, c[0x0][0x198], RZ ;  /* 0x000066000e0f7a10 */ /* 0x000fc80007ffe0ff */
[----:B------:R-:W-:-:S04]  /*3eac0*/  IADD3 R16, R15, c[0x0][0x198], RZ ;  /* 0x000066000f107a10 */ /* 0x000fc80007ffe0ff */
[----:B------:R-:W-:Y:S02]  /*3ead0*/  IADD3 R17, R16, c[0x0][0x198], RZ ;  /* 0x0000660010117a10 */ /* 0x000fe40007ffe0ff */
[CC--:B--2---:R-:W-:Y:S02]  /*3eae0*/  LEA R18, P3, R26.reuse, R2.reuse, 0x2 ;  /* 0x000000021a127211 */ /* 0x0c4fe400078610ff */
[CC--:B------:R-:W-:Y:S02]  /*3eaf0*/  LEA R22, P4, R27.reuse, R2.reuse, 0x2 ;  /* 0x000000021b167211 */ /* 0x0c0fe400078810ff */
[-C--:B------:R-:W-:Y:S02]  /*3eb00*/  LEA.HI.X.SX32 R25, R26, R3.reuse, 0x2, P3 ;  /* 0x000000031a197211 */ /* 0x080fe400018f16ff */
[----:B------:R-:W-:Y:S01]  /*3eb10*/  LEA.HI.X.SX32 R23, R27, R3, 0x2, P4 ;  /* 0x000000031b177211 */ /* 0x000fe200020f16ff */
[----:B------:R-:W-:Y:S01]  /*3eb20*/  STL [R1+0x1a8], R18 ;  /* 0x0001a81201007387 */ /* 0x000fe20000100800 */
[----:B------:R-:W-:Y:S01]  /*3eb30*/  IMAD.MOV.U32 R24, RZ, RZ, R18 ;  /* 0x000000ffff187224 */ /* 0x000fe200078e0012 */
[----:B------:R-:W-:-:S02]  /*3eb40*/  LEA R26, P2, R28, R2, 0x2 ;  /* 0x000000021c1a7211 */ /* 0x000fc400078410ff */
[----:B------:R1:W-:Y:S01]  /*3eb50*/  STL [R1+0x1ac], R25 ;  /* 0x0001ac1901007387 */ /* 0x0003e20000100800 */
[----:B------:R-:W-:-:S03]  /*3eb60*/  LEA R24, P3, R0, R2, 0x2 ;  /* 0x0000000200187211 */ /* 0x000fc600078610ff */
[----:B------:R3:W-:Y:S01]  /*3eb70*/  STL.64 [R1+0x1a0], R22 ;  /* 0x0001a01601007387 */ /* 0x0007e20000100a00 */
[-C--:B------:R-:W-:Y:S02]  /*3eb80*/  LEA.HI.X.SX32 R27, R28, R3.reuse, 0x2, P2 ;  /* 0x000000031c1b7211 */ /* 0x080fe400010f16ff */
[----:B-1----:R-:W-:-:S03]  /*3eb90*/  LEA.HI.X.SX32 R25, R0, R3, 0x2, P3 ;  /* 0x0000000300197211 */ /* 0x002fc600018f16ff */
[----:B------:R1:W-:Y:S04]  /*3eba0*/  STL.64 [R1+0x198], R26 ;  /* 0x0001981a01007387 */ /* 0x0003e80000100a00 */
[----:B------:R2:W-:Y:S01]  /*3ebb0*/  STL.64 [R1+0x190], R24 ;  /* 0x0001901801007387 */ /* 0x0005e20000100a00 */
[----:B---3--:R-:W-:-:S04]  /*3ebc0*/  LEA R22, P4, R4, R2, 0x2 ;  /* 0x0000000204167211 */ /* 0x008fc800078810ff */
[-C--:B------:R-:W-:Y:S02]  /*3ebd0*/  LEA.HI.X.SX32 R23, R4, R3.reuse, 0x2, P4 ;  /* 0x0000000304177211 */ /* 0x080fe400020f16ff */
[CC--:B-1----:R-:W-:Y:S02]  /*3ebe0*/  LEA R26, P2, R5.reuse, R2.reuse, 0x2 ;  /* 0x00000002051a7211 */ /* 0x0c2fe400078410ff */
[C---:B--2---:R-:W-:Y:S01]  /*3ebf0*/  LEA R24, P3, R6.reuse, R2, 0x2 ;  /* 0x0000000206187211 */ /* 0x044fe200078610ff */
[----:B------:R1:W-:Y:S01]  /*3ec00*/  STL.64 [R1+0x188], R22 ;  /* 0x0001881601007387 */ /* 0x0003e20000100a00 */
[-C--:B------:R-:W-:Y:S02]  /*3ec10*/  LEA.HI.X.SX32 R27, R5, R3.reuse, 0x2, P2 ;  /* 0x00000003051b7211 */ /* 0x080fe400010f16ff */
[----:B------:R-:W-:Y:S02]  /*3ec20*/  LEA.HI.X.SX32 R25, R6, R3, 0x2, P3 ;  /* 0x0000000306197211 */ /* 0x000fe400018f16ff */
[----:B------:R-:W-:-:S02]  /*3ec30*/  IADD3 R18, R17, c[0x0][0x198], RZ ;  /* 0x0000660011127a10 */ /* 0x000fc40007ffe0ff */
[C---:B-1----:R-:W-:Y:S01]  /*3ec40*/  LEA R22, P4, R7.reuse, R2, 0x2 ;  /* 0x0000000207167211 */ /* 0x042fe200078810ff */
[----:B------:R1:W-:Y:S03]  /*3ec50*/  STL.64 [R1+0x180], R26 ;  /* 0x0001801a01007387 */ /* 0x0003e60000100a00 */
[----:B------:R-:W-:Y:S01]  /*3ec60*/  LEA.HI.X.SX32 R23, R7, R3, 0x2, P4 ;  /* 0x0000000307177211 */ /* 0x000fe200020f16ff */
[----:B------:R-:W-:Y:S01]  /*3ec70*/  STL.64 [R1+0x178], R24 ;  /* 0x0001781801007387 */ /* 0x000fe20000100a00 */
[----:B------:R-:W-:-:S03]  /*3ec80*/  IADD3 R19, R18, c[0x0][0x198], RZ ;  /* 0x0000660012137a10 */ /* 0x000fc60007ffe0ff */
[----:B------:R2:W-:Y:S01]  /*3ec90*/  STL.64 [R1+0x170], R22 ;  /* 0x0001701601007387 */ /* 0x0005e20000100a00 */
[-C--:B------:R-:W-:Y:S02]  /*3eca0*/  LEA R6, P4, R10, R2.reuse, 0x2 ;  /* 0x000000020a067211 */ /* 0x080fe400078810ff */
[-C--:B-1----:R-:W-:Y:S02]  /*3ecb0*/  LEA R26, P3, R9, R2.reuse, 0x2 ;  /* 0x00000002091a7211 */ /* 0x082fe400078610ff */
[----:B------:R-:W-:Y:S02]  /*3ecc0*/  IADD3 R20, R19, c[0x0][0x198], RZ ;  /* 0x0000660013147a10 */ /* 0x000fe40007ffe0ff */
[C---:B--2---:R-:W-:Y:S02]  /*3ecd0*/  LEA R22, P2, R8.reuse, R2, 0x2 ;  /* 0x0000000208167211 */ /* 0x044fe400078410ff */
[-C--:B------:R-:W-:Y:S02]  /*3ece0*/  LEA.HI.X.SX32 R27, R9, R3.reuse, 0x2, P3 ;  /* 0x00000003091b7211 */ /* 0x080fe400018f16ff */
[----:B------:R-:W-:-:S02]  /*3ecf0*/  LEA.HI.X.SX32 R23, R8, R3, 0x2, P2 ;  /* 0x0000000308177211 */ /* 0x000fc400010f16ff */
[----:B------:R-:W-:Y:S02]  /*3ed00*/  LEA.HI.X.SX32 R7, R10, R3, 0x2, P4 ;  /* 0x000000030a077211 */ /* 0x000fe400020f16ff */
[----:B------:R-:W-:Y:S01]  /*3ed10*/  IADD3 R0, R20, c[0x0][0x198], RZ ;  /* 0x0000660014007a10 */ /* 0x000fe20007ffe0ff */
[----:B------:R-:W-:Y:S01]  /*3ed20*/  STL.64 [R1+0x168], R22 ;  /* 0x0001681601007387 */ /* 0x000fe20000100a00 */
[----:B------:R-:W-:-:S03]  /*3ed30*/  LEA R8, P3, R12, R2, 0x2 ;  /* 0x000000020c087211 */ /* 0x000fc600078610ff */
[----:B------:R1:W-:Y:S01]  /*3ed40*/  STL.64 [R1+0x160], R26 ;  /* 0x0001601a01007387 */ /* 0x0003e20000100a00 */
[----:B------:R-:W-:-:S03]  /*3ed50*/  IADD3 R4, R0, c[0x0][0x198], RZ ;  /* 0x0000660000047a10 */ /* 0x000fc60007ffe0ff */
[----:B------:R2:W-:Y:S01]  /*3ed60*/  STL.64 [R1+0x158], R6 ;  /* 0x0001580601007387 */ /* 0x0005e20000100a00 */
[----:B------:R-:W-:Y:S01]  /*3ed70*/  IMAD.MOV.U32 R24, RZ, RZ, R21 ;  /* 0x000000ffff187224 */ /* 0x000fe200078e0015 */
[-C--:B------:R-:W-:Y:S02]  /*3ed80*/  LEA.HI.X.SX32 R9, R12, R3.reuse, 0x2, P3 ;  /* 0x000000030c097211 */ /* 0x080fe400018f16ff */
[-C--:B-1----:R-:W-:Y:S02]  /*3ed90*/  LEA R26, P2, R11, R2.reuse, 0x2 ;  /* 0x000000020b1a7211 */ /* 0x082fe400078410ff */
[----:B--2---:R-:W-:Y:S02]  /*3eda0*/  LEA R6, P4, R13, R2, 0x2 ;  /* 0x000000020d067211 */ /* 0x004fe400078810ff */
[----:B------:R-:W-:Y:S02]  /*3edb0*/  LEA.HI.X.SX32 R27, R11, R3, 0x2, P2 ;  /* 0x000000030b1b7211 */ /* 0x000fe400010f16ff */
[----:B------:R-:W-:-:S02]  /*3edc0*/  IADD3 R21, R4, c[0x0][0x198], RZ ;  /* 0x0000660004157a10 */ /* 0x000fc40007ffe0ff */
[----:B------:R-:W-:Y:S01]  /*3edd0*/  LEA.HI.X.SX32 R7, R13, R3, 0x2, P4 ;  /* 0x000000030d077211 */ /* 0x000fe200020f16ff */
[----:B------:R1:W-:Y:S01]  /*3ede0*/  STL.64 [R1+0x150], R26 ;  /* 0x0001501a01007387 */ /* 0x0003e20000100a00 */
[----:B------:R-:W-:Y:S02]  /*3edf0*/  IADD3 R22, R21, c[0x0][0x198], RZ ;  /* 0x0000660015167a10 */ /* 0x000fe40007ffe0ff */
[----:B------:R-:W-:Y:S01]  /*3ee00*/  LEA R12, P2, R14, R2, 0x2 ;  /* 0x000000020e0c7211 */ /* 0x000fe200078410ff */
[----:B------:R-:W-:Y:S01]  /*3ee10*/  STL.64 [R1+0x148], R8 ;  /* 0x0001480801007387 */ /* 0x000fe20000100a00 */
[----:B------:R-:W-:-:S03]  /*3ee20*/  IADD3 R23, R22, c[0x0][0x198], RZ ;  /* 0x0000660016177a10 */ /* 0x000fc60007ffe0ff */
[----:B------:R2:W-:Y:S01]  /*3ee30*/  STL.64 [R1+0x140], R6 ;  /* 0x0001400601007387 */ /* 0x0005e20000100a00 */
[----:B------:R-:W-:Y:S02]  /*3ee40*/  LEA.HI.X.SX32 R13, R14, R3, 0x2, P2 ;  /* 0x000000030e0d7211 */ /* 0x000fe400010f16ff */
[----:B------:R-:W-:Y:S02]  /*3ee50*/  IADD3 R10, R23, c[0x0][0x198], RZ ;  /* 0x00006600170a7a10 */ /* 0x000fe40007ffe0ff */
[-C--:B-1----:R-:W-:Y:S02]  /*3ee60*/  LEA R26, P3, R15, R2.reuse, 0x2 ;  /* 0x000000020f1a7211 */ /* 0x082fe400078610ff */
[----:B--2---:R-:W-:-:S04]  /*3ee70*/  LEA R6, P4, R16, R2, 0x2 ;  /* 0x0000000210067211 */ /* 0x004fc800078810ff */
[-C--:B------:R-:W-:Y:S01]  /*3ee80*/  LEA.HI.X.SX32 R7, R16, R3.reuse, 0x2, P4 ;  /* 0x0000000310077211 */ /* 0x080fe200020f16ff */
[----:B------:R1:W-:Y:S01]  /*3ee90*/  STL.64 [R1+0x138], R12 ;  /* 0x0001380c01007387 */ /* 0x0003e20000100a00 */
[----:B------:R-:W-:Y:S02]  /*3eea0*/  IADD3 R9, R10, c[0x0][0x198], RZ ;  /* 0x000066000a097a10 */ /* 0x000fe40007ffe0ff */
[-C--:B------:R-:W-:Y:S01]  /*3eeb0*/  LEA.HI.X.SX32 R27, R15, R3.reuse, 0x2, P3 ;  /* 0x000000030f1b7211 */ /* 0x080fe200018f16ff */
[----:B------:R2:W-:Y:S01]  /*3eec0*/  STL.64 [R1+0x128], R6 ;  /* 0x0001280601007387 */ /* 0x0005e20000100a00 */
[C---:B------:R-:W-:Y:S02]  /*3eed0*/  LEA R14, P3, R18.reuse, R2, 0x2 ;  /* 0x00000002120e7211 */ /* 0x040fe400078610ff */
[----:B------:R-:W-:Y:S02]  /*3eee0*/  IADD3 R11, R9, c[0x0][0x198], RZ ;  /* 0x00006600090b7a10 */ /* 0x000fe40007ffe0ff */
[----:B------:R-:W-:-:S02]  /*3eef0*/  LEA.HI.X.SX32 R15, R18, R3, 0x2, P3 ;  /* 0x00000003120f7211 */ /* 0x000fc400018f16ff */
[-C--:B-1----:R-:W-:Y:S02]  /*3ef00*/  LEA R12, P4, R19, R2.reuse, 0x2 ;  /* 0x00000002130c7211 */ /* 0x082fe400078810ff */
[-C--:B--2---:R-:W-:Y:S02]  /*3ef10*/  LEA R6, P2, R17, R2.reuse, 0x2 ;  /* 0x0000000211067211 */ /* 0x084fe400078410ff */
[-C--:B------:R-:W-:Y:S02]  /*3ef20*/  LEA.HI.X.SX32 R13, R19, R3.reuse, 0x2, P4 ;  /* 0x00000003130d7211 */ /* 0x080fe400020f16ff */
[-C--:B------:R-:W-:Y:S01]  /*3ef30*/  LEA.HI.X.SX32 R7, R17, R3.reuse, 0x2, P2 ;  /* 0x0000000311077211 */ /* 0x080fe200010f16ff */
[----:B------:R-:W-:Y:S01]  /*3ef40*/  STL.64 [R1+0x130], R26 ;  /* 0x0001301a01007387 */ /* 0x000fe20000100a00 */
[----:B------:R-:W-:Y:S02]  /*3ef50*/  IADD3 R8, R11, c[0x0][0x198], RZ ;  /* 0x000066000b087a10 */ /* 0x000fe40007ffe0ff */
[C---:B------:R-:W-:Y:S01]  /*3ef60*/  LEA R16, P2, R20.reuse, R2, 0x2 ;  /* 0x0000000214107211 */ /* 0x040fe200078410ff */
[----:B------:R1:W-:Y:S04]  /*3ef70*/  STL.64 [R1+0x120], R6 ;  /* 0x0001200601007387 */ /* 0x0003e80000100a00 */
[----:B------:R2:W-:Y:S01]  /*3ef80*/  STL.64 [R1+0x118], R14 ;  /* 0x0001180e01007387 */ /* 0x0005e20000100a00 */
[----:B------:R-:W-:-:S03]  /*3ef90*/  LEA.HI.X.SX32 R17, R20, R3, 0x2, P2 ;  /* 0x0000000314117211 */ /* 0x000fc600010f16ff */
[----:B------:R3:W-:Y:S01]  /*3efa0*/  STL.64 [R1+0x110], R12 ;  /* 0x0001100c01007387 */ /* 0x0007e20000100a00 */
[----:B-1----:R-:W-:Y:S02]  /*3efb0*/  IADD3 R6, R8, c[0x0][0x198], RZ ;  /* 0x0000660008067a10 */ /* 0x002fe40007ffe0ff */
[-C--:B--2---:R-:W-:Y:S02]  /*3efc0*/  LEA R14, P3, R0, R2.reuse, 0x2 ;  /* 0x00000002000e7211 */ /* 0x084fe400078610ff */
[----:B---3--:R-:W-:Y:S02]  /*3efd0*/  LEA R12, P4, R4, R2, 0x2 ;  /* 0x00000002040c7211 */ /* 0x008fe400078810ff */
[-C--:B------:R-:W-:Y:S02]  /*3efe0*/  LEA.HI.X.SX32 R15, R0, R3.reuse, 0x2, P3 ;  /* 0x00000003000f7211 */ /* 0x080fe400018f16ff */
[----:B------:R-:W-:Y:S02]  /*3eff0*/  IADD3 R7, R6, c[0x0][0x198], RZ ;  /* 0x0000660006077a10 */ /* 0x000fe40007ffe0ff */
[----:B------:R-:W-:Y:S01]  /*3f000*/  LEA.HI.X.SX32 R13, R4, R3, 0x2, P4 ;  /* 0x00000003040d7211 */ /* 0x000fe200020f16ff */
[----:B------:R1:W-:Y:S01]  /*3f010*/  STL.64 [R1+0xf8], R16 ;  /* 0x0000f81001007387 */ /* 0x0003e20000100a00 */
[----:B------:R-:W-:-:S03]  /*3f020*/  IADD3 R5, R7, c[0x0][0x198], RZ ;  /* 0x0000660007057a10 */ /* 0x000fc60007ffe0ff */
[----:B------:R-:W-:Y:S01]  /*3f030*/  STL.64 [R1+0xf0], R14 ;  /* 0x0000f00e01007387 */ /* 0x000fe20000100a00 */
[----:B------:R-:W-:-:S03]  /*3f040*/  IADD3 R0, R5, c[0x0][0x198], RZ ;  /* 0x0000660005007a10 */ /* 0x000fc60007ffe0ff */
[----:B------:R2:W-:Y:S01]  /*3f050*/  STL.64 [R1+0x108], R12 ;  /* 0x0001080c01007387 */ /* 0x0005e20000100a00 */
[----:B-1----:R-:W-:-:S04]  /*3f060*/  LEA R16, P2, R21, R2, 0x2 ;  /* 0x0000000215107211 */ /* 0x002fc800078410ff */
[-C--:B------:R-:W-:Y:S02]  /*3f070*/  LEA.HI.X.SX32 R17, R21, R3.reuse, 0x2, P2 ;  /* 0x0000000315117211 */ /* 0x080fe400010f16ff */
[CC--:B--2---:R-:W-:Y:S02]  /*3f080*/  LEA R12, P4, R23.reuse, R2.reuse, 0x2 ;  /* 0x00000002170c7211 */ /* 0x0c4fe400078810ff */
[----:B------:R-:W-:Y:S02]  /*3f090*/  LEA R14, P3, R22, R2, 0x2 ;  /* 0x00000002160e7211 */ /* 0x000fe400078610ff */
[-C--:B------:R-:W-:Y:S02]  /*3f0a0*/  LEA.HI.X.SX32 R13, R23, R3.reuse, 0x2, P4 ;  /* 0x00000003170d7211 */ /* 0x080fe400020f16ff */
[----:B------:R-:W-:Y:S01]  /*3f0b0*/  IADD3 R4, R0, c[0x0][0x198], RZ ;  /* 0x0000660000047a10 */ /* 0x000fe20007ffe0ff */
[----:B------:R1:W-:Y:S01]  /*3f0c0*/  STL.64 [R1+0xd8], R16 ;  /* 0x0000d81001007387 */ /* 0x0003e20000100a00 */
[----:B------:R-:W-:-:S02]  /*3f0d0*/  LEA.HI.X.SX32 R15, R22, R3, 0x2, P3 ;  /* 0x00000003160f7211 */ /* 0x000fc400018f16ff */
[CC--:B------:R-:W-:Y:S01]  /*3f0e0*/  LEA R18, P2, R10.reuse, R2.reuse, 0x2 ;  /* 0x000000020a127211 */ /* 0x0c0fe200078410ff */
[----:B------:R2:W-:Y:S03]  /*3f0f0*/  STL.64 [R1+0x100], R12 ;  /* 0x0001000c01007387 */ /* 0x0005e60000100a00 */
[----:B------:R-:W-:Y:S01]  /*3f100*/  LEA.HI.X.SX32 R19, R10, R3, 0x2, P2 ;  /* 0x000000030a137211 */ /* 0x000fe200010f16ff */
[----:B------:R3:W-:Y:S01]  /*3f110*/  STL.64 [R1+0xe8], R14 ;  /* 0x0000e80e01007387 */ /* 0x0007e20000100a00 */
[----:B-1----:R-:W-:Y:S02]  /*3f120*/  LEA R16, P3, R9, R2, 0x2 ;  /* 0x0000000209107211 */ /* 0x002fe400078610ff */
[----:B--2---:R-:W-:Y:S01]  /*3f130*/  IADD3 R12, R4, c[0x0][0x198], RZ ;  /* 0x00006600040c7a10 */ /* 0x004fe20007ffe0ff */
[----:B------:R-:W-:-:S03]  /*3f140*/  IMAD.MOV.U32 R25, RZ, RZ, R29 ;  /* 0x000000ffff197224 */ /* 0x000fc600078e001d */
[CC--:B------:R-:W-:Y:S02]  /*3f150*/  LEA R28, P2, R12.reuse, R2.reuse, 0x2 ;  /* 0x000000020c1c7211 */ /* 0x0c0fe400078410ff */
[-C--:B---3--:R-:W-:Y:S02]  /*3f160*/  LEA R14, P4, R11, R2.reuse, 0x2 ;  /* 0x000000020b0e7211 */ /* 0x088fe400078810ff */
[-C--:B------:R-:W-:Y:S02]  /*3f170*/  LEA.HI.X.SX32 R17, R9, R3.reuse, 0x2, P3 ;  /* 0x0000000309117211 */ /* 0x080fe400018f16ff */
[-C--:B------:R-:W-:Y:S02]  /*3f180*/  LEA.HI.X.SX32 R29, R12, R3.reuse, 0x2, P2 ;  /* 0x000000030c1d7211 */ /* 0x080fe400010f16ff */
[----:B------:R-:W-:Y:S01]  /*3f190*/  LEA.HI.X.SX32 R15, R11, R3, 0x2, P4 ;  /* 0x000000030b0f7211 */ /* 0x000fe200020f16ff */
[----:B------:R-:W-:Y:S04]  /*3f1a0*/  STL.64 [R1+0xd0], R18 ;  /* 0x0000d01201007387 */ /* 0x000fe80000100a00 */
[----:B------:R1:W-:Y:S04]  /*3f1b0*/  STL.64 [R1+0xe0], R16 ;  /* 0x0000e01001007387 */ /* 0x0003e80000100a00 */
[----:B------:R-:W-:Y:S04]  /*3f1c0*/  STL.64 [R1+0xf78], R28 ;  /* 0x000f781c01007387 */ /* 0x000fe80000100a00 */
[----:B------:R2:W-:Y:S01]  /*3f1d0*/  STL.64 [R1+0xc8], R14 ;  /* 0x0000c80e01007387 */ /* 0x0005e20000100a00 */
[----:B-1----:R-:W-:-:S03]  /*3f1e0*/  LEA R16, P3, R8, R2, 0x2 ;  /* 0x0000000208107211 */ /* 0x002fc600078610ff */
[----:B------:R-:W3:Y:S01]  /*3f1f0*/  LDL.LU R13, [R1+0x58c] ;  /* 0x00058c00010d7983 */ /* 0x000ee20000300800 */
[----:B------:R-:W-:-:S03]  /*3f200*/  LEA.HI.X.SX32 R17, R8, R3, 0x2, P3 ;  /* 0x0000000308117211 */ /* 0x000fc600018f16ff */
[----:B------:R-:W3:Y:S01]  /*3f210*/  LDL.LU.64 R8, [R1+0x498] ;  /* 0x0004980001087983 */ /* 0x000ee20000300a00 */
[----:B--2---:R-:W-:-:S04]  /*3f220*/  LEA R14, P4, R6, R2, 0x2 ;  /* 0x00000002060e7211 */ /* 0x004fc800078810ff */
[----:B------:R-:W-:Y:S01]  /*3f230*/  LEA.HI.X.SX32 R15, R6, R3, 0x2, P4 ;  /* 0x00000003060f7211 */ /* 0x000fe200020f16ff */
[----:B------:R-:W-:Y:S01]  /*3f240*/  STL.64 [R1+0xc0], R16 ;  /* 0x0000c01001007387 */ /* 0x000fe20000100a00 */
[----:B------:R-:W-:-:S03]  /*3f250*/  ISETP.LT.AND P2, PT, R24, c[0x0][0x17c], !P0 ;  /* 0x00005f0018007a0c */ /* 0x000fc60004741270 */
[----:B------:R1:W-:Y:S01]  /*3f260*/  STL.64 [R1+0xb8], R14 ;  /* 0x0000b80e01007387 */ /* 0x0003e20000100a00 */
[----:B------:R-:W-:-:S04]  /*3f270*/  LEA R10, P3, R7, R2, 0x2 ;  /* 0x00000002070a7211 */ /* 0x000fc800078610ff */
[----:B------:R-:W-:Y:S01]  /*3f280*/  LEA.HI.X.SX32 R11, R7, R3, 0x2, P3 ;  /* 0x00000003070b7211 */ /* 0x000fe200018f16ff */
[----:B-1----:R-:W2:Y:S04]  /*3f290*/  LDL.LU.64 R14, [R1+0x490] ;  /* 0x00049000010e7983 */ /* 0x002ea80000300a00 */
[----:B------:R-:W2:Y:S01]  /*3f2a0*/  LDL.LU R24, [R1+0x598] ;  /* 0x0005980001187983 */ /* 0x000ea20000300800 */
[----:B------:R-:W-:-:S03]  /*3f2b0*/  LEA R16, P4, R5, R2, 0x2 ;  /* 0x0000000205107211 */ /* 0x000fc600078810ff */
[----:B------:R1:W-:Y:S01]  /*3f2c0*/  STL.64 [R1+0xb0], R10 ;  /* 0x0000b00a01007387 */ /* 0x0003e20000100a00 */
[-C--:B------:R-:W-:Y:S02]  /*3f2d0*/  LEA.HI.X.SX32 R17, R5, R3.reuse, 0x2, P4 ;  /* 0x0000000305117211 */ /* 0x080fe400020f16ff */
[C---:B------:R-:W-:Y:S02]  /*3f2e0*/  LEA R28, P3, R0.reuse, R2, 0x2 ;  /* 0x00000002001c7211 */ /* 0x040fe400078610ff */
[C---:B------:R-:W-:Y:S02]  /*3f2f0*/  IADD3 R6, R25.reuse, 0x171, RZ ;  /* 0x0000017119067810 */ /* 0x040fe40007ffe0ff */
[----:B------:R-:W-:Y:S01]  /*3f300*/  LEA.HI.X.SX32 R29, R0, R3, 0x2, P3 ;  /* 0x00000003001d7211 */ /* 0x000fe200018f16ff */
[----:B-1----:R-:W4:Y:S04]  /*3f310*/  LDL.LU.64 R10, [R1+0x488] ;  /* 0x00048800010a7983 */ /* 0x002f280000300a00 */
[----:B------:R-:W4:Y:S04]  /*3f320*/  LDL.LU R27, [R1+0x59c] ;  /* 0x00059c00011b7983 */ /* 0x000f280000300800 */
[----:B------:R-:W4:Y:S01]  /*3f330*/  LDL.LU.64 R22, [R1+0x480] ;  /* 0x0004800001167983 */ /* 0x000f220000300a00 */
[----:B------:R-:W-:-:S03]  /*3f340*/  IADD3 R5, R25, 0x172, RZ ;  /* 0x0000017219057810 */ /* 0x000fc60007ffe0ff */
[----:B------:R-:W4:Y:S04]  /*3f350*/  LDL.LU R26, [R1+0x5a8] ;  /* 0x0005a800011a7983 */ /* 0x000f280000300800 */
[----:B------:R1:W-:Y:S04]  /*3f360*/  STL.64 [R1+0xa8], R16 ;  /* 0x0000a81001007387 */ /* 0x0003e80000100a00 */
[----:B-1----:R-:W4:Y:S04]  /*3f370*/  LDL.LU R17, [R1+0x5ac] ;  /* 0x0005ac0001117983 */ /* 0x002f280000300800 */
[----:B------:R-:W4:Y:S04]  /*3f380*/  LDL.LU.64 R20, [R1+0x470] ;  /* 0x0004700001147983 */ /* 0x000f280000300a00 */
[----:B------:R-:W4:Y:S04]  /*3f390*/  LDL.LU R25, [R1+0x5d8] ;  /* 0x0005d80001197983 */ /* 0x000f280000300800 */
[----:B------:R-:W4:Y:S04]  /*3f3a0*/  LDL.LU.64 R18, [R1+0x468] ;  /* 0x0004680001127983 */ /* 0x000f280000300a00 */
[----:B------:R-:W4:Y:S04]  /*3f3b0*/  LDL.LU R16, [R1+0x5dc] ;  /* 0x0005dc0001107983 */ /* 0x000f280000300800 */
[----:B------:R1:W-:Y:S04]  /*3f3c0*/  STL.64 [R1+0xf80], R28 ;  /* 0x000f801c01007387 */ /* 0x0003e80000100a00 */
[----:B-1----:R-:W4:Y:S01]  /*3f3d0*/  LDL R29, [R1+0x754] ;  /* 0x00075400011d7983 */ /* 0x002f220000100800 */
[----:B------:R-:W-:-:S03]  /*3f3e0*/  ISETP.LT.AND P3, PT, R6, c[0x0][0x17c], !P0 ;  /* 0x00005f0006007a0c */ /* 0x000fc60004761270 */
[----:B------:R-:W4:Y:S01]  /*3f3f0*/  LDL.LU.64 R6, [R1+0x478] ;  /* 0x0004780001067983 */ /* 0x000f220000300a00 */
[----:B------:R-:W-:-:S04]  /*3f400*/  LEA R2, P4, R4, R2, 0x2 ;  /* 0x0000000204027211 */ /* 0x000fc800078810ff */
[----:B------:R-:W-:-:S05]  /*3f410*/  LEA.HI.X.SX32 R3, R4, R3, 0x2, P4 ;  /* 0x0000000304037211 */ /* 0x000fca00020f16ff */
[----:B------:R-:W-:Y:S01]  /*3f420*/  STL.64 [R1+0xf88], R2 ;  /* 0x000f880201007387 */ /* 0x000fe20000100a00 */
[----:B------:R-:W-:-:S03]  /*3f430*/  ISETP.LT.AND P4, PT, R5, c[0x0][0x17c], !P0 ;  /* 0x00005f0005007a0c */ /* 0x000fc60004781270 */
[----:B---3--:R1:W-:Y:S04]  /*3f440*/  @P5 STG.E [R8.64], R13 ;  /* 0x0000000d08005986 */ /* 0x0083e8000c101904 */
[----:B-1----:R-:W3:Y:S04]  /*3f450*/  LDL.LU.64 R8, [R1+0x460] ;  /* 0x0004600001087983 */ /* 0x002ee80000300a00 */
[----:B------:R-:W3:Y:S04]  /*3f460*/  LDL.LU R13, [R1+0x5e8] ;  /* 0x0005e800010d7983 */ /* 0x000ee80000300800 */
[----:B--2---:R1:W-:Y:S04]  /*3f470*/  @P6 STG.E [R14.64], R24 ;  /* 0x000000180e006986 */ /* 0x0043e8000c101904 */
[----:B-1----:R-:W2:Y:S04]  /*3f480*/  LDL.LU.64 R14, [R1+0x458] ;  /* 0x00045800010e7983 */ /* 0x002ea80000300a00 */
[----:B------:R-:W2:Y:S04]  /*3f490*/  LDL.LU R24, [R1+0x5ec] ;  /* 0x0005ec0001187983 */ /* 0x000ea80000300800 */
[----:B----4-:R1:W-:Y:S04]  /*3f4a0*/  @P1 STG.E [R10.64], R27 ;  /* 0x0000001b0a001986 */ /* 0x0103e8000c101904 */
[----:B------:R4:W-:Y:S04]  /*3f4b0*/  @P2 STG.E [R22.64], R26 ;  /* 0x0000001a16002986 */ /* 0x0009e8000c101904 */
[----:B-1----:R-:W2:Y:S04]  /*3f4c0*/  LDL.LU.64 R10, [R1+0x450] ;  /* 0x00045000010a7983 */ /* 0x002ea80000300a00 */
[----:B------:R-:W2:Y:S04]  /*3f4d0*/  LDL.LU R27, [R1+0x5f8] ;  /* 0x0005f800011b7983 */ /* 0x000ea80000300800 */
[----:B----4-:R-:W4:Y:S04]  /*3f4e0*/  LDL.LU.64 R22, [R1+0x448] ;  /* 0x0004480001167983 */ /* 0x010f280000300a00 */
[----:B------:R-:W4:Y:S01]  /*3f4f0*/  LDL.LU R26, [R1+0x5fc] ;  /* 0x0005fc00011a7983 */ /* 0x000f220000300800 */
[----:B------:R-:W-:-:S04]  /*3f500*/  IADD3 R4, R29, 0x173, RZ ;  /* 0x000001731d047810 */ /* 0x000fc80007ffe0ff */
[----:B------:R-:W-:Y:S01]  /*3f510*/  ISETP.LT.AND P5, PT, R4, c[0x0][0x17c], !P0 ;  /* 0x00005f0004007a0c */ /* 0x000fe200047a1270 */
[----:B------:R1:W-:Y:S04]  /*3f520*/  @P3 STG.E [R6.64], R17 ;  /* 0x0000001106003986 */ /* 0x0003e8000c101904 */
[----:B------:R1:W-:Y:S04]  /*3f530*/  @P4 STG.E [R20.64], R25 ;  /* 0x0000001914004986 */ /* 0x0003e8000c101904 */
[----:B-1----:R-:W4:Y:S04]  /*3f540*/  LDL.LU.64 R6, [R1+0x440] ;  /* 0x0004400001067983 */ /* 0x002f280000300a00 */
[----:B------:R-:W4:Y:S04]  /*3f550*/  LDL.LU R17, [R1+0x608] ;  /* 0x0006080001117983 */ /* 0x000f280000300800 */
[----:B------:R-:W4:Y:S04]  /*3f560*/  LDL.LU.64 R20, [R1+0x438] ;  /* 0x0004380001147983 */ /* 0x000f280000300a00 */
[----:B------:R-:W4:Y:S04]  /*3f570*/  LDL.LU R25, [R1+0x60c] ;  /* 0x00060c0001197983 */ /* 0x000f280000300800 */
[----:B------:R1:W-:Y:S04]  /*3f580*/  @P5 STG.E [R18.64], R16 ;  /* 0x0000001012005986 */ /* 0x0003e8000c101904 */
[----:B-1----:R-:W4:Y:S04]  /*3f590*/  LDL.LU.64 R18, [R1+0x430] ;  /* 0x0004300001127983 */ /* 0x002f280000300a00 */
[----:B------:R-:W4:Y:S01]  /*3f5a0*/  LDL.LU R16, [R1+0x618] ;  /* 0x0006180001107983 */ /* 0x000f220000300800 */
[----:B------:R-:W-:-:S02]  /*3f5b0*/  IADD3 R0, R29, 0x174, RZ ;  /* 0x000001741d007810 */ /* 0x000fc40007ffe0ff */
[C---:B------:R-:W-:Y:S02]  /*3f5c0*/  IADD3 R4, R29.reuse, 0x175, RZ ;  /* 0x000001751d047810 */ /* 0x040fe40007ffe0ff */
[----:B------:R-:W-:Y:S02]  /*3f5d0*/  ISETP.LT.AND P6, PT, R0, c[0x0][0x17c], !P0 ;  /* 0x00005f0000007a0c */ /* 0x000fe400047c1270 */
[----:B------:R-:W-:Y:S02]  /*3f5e0*/  ISETP.LT.AND P1, PT, R4, c[0x0][0x17c], !P0 ;  /* 0x00005f0004007a0c */ /* 0x000fe40004721270 */
[C---:B------:R-:W-:Y:S02]  /*3f5f0*/  IADD3 R0, R29.reuse, 0x176, RZ ;  /* 0x000001761d007810 */ /* 0x040fe40007ffe0ff */
[----:B------:R-:W-:Y:S02]  /*3f600*/  IADD3 R4, R29, 0x177, RZ ;  /* 0x000001771d047810 */ /* 0x000fe40007ffe0ff */
[----:B------:R-:W-:-:S02]  /*3f610*/  ISETP.LT.AND P2, PT, R0, c[0x0][0x17c], !P0 ;  /* 0x00005f0000007a0c */ /* 0x000fc40004741270 */
[----:B------:R-:W-:Y:S02]  /*3f620*/  ISETP.LT.AND P3, PT, R4, c[0x0][0x17c], !P0 ;  /* 0x00005f0004007a0c */ /* 0x000fe40004761270 */
[C---:B------:R-:W-:Y:S02]  /*3f630*/  IADD3 R0, R29.reuse, 0x178, RZ ;  /* 0x000001781d007810 */ /* 0x040fe40007ffe0ff */
[C---:B------:R-:W-:Y:S02]  /*3f640*/  IADD3 R4, R29.reuse, 0x179, RZ ;  /* 0x000001791d047810 */ /* 0x040fe40007ffe0ff */
[----:B------:R-:W-:Y:S02]  /*3f650*/  ISETP.LT.AND P4, PT, R0, c[0x0][0x17c], !P0 ;  /* 0x00005f0000007a0c */ /* 0x000fe40004781270 */
[----:B------:R-:W-:Y:S02]  /*3f660*/  IADD3 R0, R29, 0x17a, RZ ;  /* 0x0000017a1d007810 */ /* 0x000fe40007ffe0ff */
[----:B------:R-:W-:Y:S01]  /*3f670*/  ISETP.LT.AND P5, PT, R4, c[0x0][0x17c], !P0 ;  /* 0x00005f0004007a0c */ /* 0x000fe200047a1270 */
[----:B---3--:R1:W-:Y:S04]  /*3f680*/  @P6 STG.E [R8.64], R13 ;  /* 0x0000000d08006986 */ /* 0x0083e8000c101904 */
[----:B-1----:R-:W3:Y:S04]  /*3f690*/  LDL.LU.64 R8, [R1+0x428] ;  /* 0x0004280001087983 */ /* 0x002ee80000300a00 */
[----:B------:R-:W3:Y:S04]  /*3f6a0*/  LDL.LU R13, [R1+0x61c] ;  /* 0x00061c00010d7983 */ /* 0x000ee80000300800 */
[----:B--2---:R1:W-:Y:S04]  /*3f6b0*/  @P1 STG.E [R14.64], R24 ;  /* 0x000000180e001986 */ /* 0x0043e8000c101904 */
[----:B-1----:R-:W2:Y:S04]  /*3f6c0*/  LDL.LU.64 R14, [R1+0x420] ;  /* 0x00042000010e7983 */ /* 0x002ea80000300a00 */
[----:B------:R-:W2:Y:S04]  /*3f6d0*/  LDL.LU R24, [R1+0x628] ;  /* 0x0006280001187983 */ /* 0x000ea80000300800 */
[----:B------:R1:W-:Y:S01]  /*3f6e0*/  @P2 STG.E [R10.64], R27 ;  /* 0x0000001b0a002986 */ /* 0x0003e2000c101904 */
[----:B------:R-:W-:-:S03]  /*3f6f0*/  ISETP.LT.AND P6, PT, R0, c[0x0][0x17c], !P0 ;  /* 0x00005f0000007a0c */ /* 0x000fc600047c1270 */
[----:B----4-:R4:W-:Y:S04]  /*3f700*/  @P3 STG.E [R22.64], R26 ;  /* 0x0000001a16003986 */ /* 0x0109e8000c101904 */
[----:B-1----:R-:W2:Y:S04]  /*3f710*/  LDL.LU.64 R10, [R1+0x418] ;  /* 0x00041800010a7983 */ /* 0x002ea80000300a00 */
[----:B------:R-:W2:Y:S04]  /*3f720*/  LDL.LU R27, [R1+0x62c] ;  /* 0x00062c00011b7983 */ /* 0x000ea80000300800 */
[----:B----4-:R-:W4:Y:S04]  /*3f730*/  LDL.LU.64 R22, [R1+0x410] ;  /* 0x0004100001167983 */ /* 0x010f280000300a00 */
[----:B------:R-:W4:Y:S04]  /*3f740*/  LDL.LU R26, [R1+0x638] ;  /* 0x00063800011a7983 */ /* 0x000f280000300800 */
        /* <DEDUP_REMOVED lines=280> */
[----:B------:R-:W-:Y:S04]  /*408d0*/  @P6 STG.E [R6.64], R17 ;  /* 0x0000001106006986 */ /* 0x000fe8000c101904 */
[----:B------:R1:W-:Y:S04]  /*408e0*/  @P1 STG.E [R20.64], R25 ;  /* 0x0000001914001986 */ /* 0x0003e8000c101904 */
[----:B-1----:R-:W4:Y:S04]  /*408f0*/  LDL.LU.64 R20, [R1+0x18] ;  /* 0x0000180001147983 */ /* 0x002f280000300a00 */
        /* <DEDUP_REMOVED lines=11> */
[----:B------:R-:W-:-:S03]  /*409b0*/  ISETP.LT.AND P6, PT, R0, c[0x0][0x17c], !P0 ;  /* 0x00005f0000007a0c */ /* 0x000fc600047c1270 */
[----:B---3--:R-:W-:Y:S04]  /*409c0*/  @P3 STG.E [R8.64], R13 ;  /* 0x0000000d08003986 */ /* 0x008fe8000c101904 */
[----:B--2---:R1:W-:Y:S04]  /*409d0*/  @P4 STG.E [R14.64], R24 ;  /* 0x000000180e004986 */ /* 0x0043e8000c101904 */
[----:B-1----:R-:W1:Y:S04]  /*409e0*/  S2R R24, SR_TID.X ;  /* 0x0000000000187919 */ /* 0x002e680000002100 */
[----:B------:R-:W-:Y:S04]  /*409f0*/  @P5 STG.E [R10.64], R27 ;  /* 0x0000001b0a005986 */ /* 0x000fe8000c101904 */
[----:B----4-:R1:W-:Y:S02]  /*40a00*/  @P6 STG.E [R22.64], R26 ;  /* 0x0000001a16006986 */ /* 0x0103e4000c101904 */
[C---:B-1----:R-:W-:Y:S01]  /*40a10*/  IMAD.SHL.U32 R26, R24.reuse, 0x4000, RZ ;  /* 0x00004000181a7824 */ /* 0x042fe200078e00ff */
[----:B------:R-:W-:-:S04]  /*40a20*/  LOP3.LUT R6, R24, 0x1ff, RZ, 0xc0, !PT ;  /* 0x000001ff18067812 */ /* 0x000fc800078ec0ff */
[----:B------:R-:W-:-:S05]  /*40a30*/  LOP3.LUT R26, R26, 0x18000, RZ, 0xc0, !PT ;  /* 0x000180001a1a7812 */ /* 0x000fca00078ec0ff */
[----:B------:R-:W-:Y:S01]  /*40a40*/  IMAD R26, R6, 0x10, R26 ;  /* 0x00000010061a7824 */ /* 0x000fe200078e021a */
[----:B------:R-:W-:Y:S04]  /*40a50*/  STL.64 [R1+0x1058], R18 ;  /* 0x0010581201007387 */ /* 0x000fe80000100a00 */
[----:B------:R-:W-:Y:S04]  /*40a60*/  STL [R1+0x1050], R16 ;  /* 0x0010501001007387 */ /* 0x000fe80000100800 */
[----:B------:R-:W1:Y:S04]  /*40a70*/  LDS.128 R16, [R26] ;  /* 0x000000001a107984 */ /* 0x000e680000000c00 */
[----:B------:R-:W2:Y:S04]  /*40a80*/  LDL.LU.64 R14, [R1+0x50] ;  /* 0x00005000010e7983 */ /* 0x000ea80000300a00 */
[----:B------:R-:W2:Y:S04]  /*40a90*/  LDL.LU R13, [R1+0x6cc] ;  /* 0x0006cc00010d7983 */ /* 0x000ea80000300800 */
[----:B------:R-:W3:Y:S04]  /*40aa0*/  LDL.LU.64 R22, [R1+0x78] ;  /* 0x0000780001167983 */ /* 0x000ee80000300a00 */
[----:B------:R-:W3:Y:S04]  /*40ab0*/  LDL.LU R27, [R1+0x6e8] ;  /* 0x0006e800011b7983 */ /* 0x000ee80000300800 */
[----:B-1----:R1:W-:Y:S01]  /*40ac0*/  STL.64 [R1+0x98], R18 ;  /* 0x0000981201007387 */ /* 0x0023e20000100a00 */
[----:B------:R-:W-:-:S03]  /*40ad0*/  IMAD.MOV.U32 R8, RZ, RZ, R16 ;  /* 0x000000ffff087224 */ /* 0x000fc600078e0010 */
[----:B-1----:R-:W4:Y:S04]  /*40ae0*/  LDL.LU.64 R18, [R1+0x1058] ;  /* 0x0010580001127983 */ /* 0x002f280000300a00 */
[----:B------:R-:W4:Y:S01]  /*40af0*/  LDL.LU R16, [R1+0x1050] ;  /* 0x0010500001107983 */ /* 0x000f220000300800 */
[C---:B------:R-:W-:Y:S01]  /*40b00*/  IADD3 R4, R29.reuse, 0x1b7, RZ ;  /* 0x000001b71d047810 */ /* 0x040fe20007ffe0ff */
[----:B------:R-:W-:Y:S01]  /*40b10*/  IMAD.SHL.U32 R11, R24, 0x4000, RZ ;  /* 0x00004000180b7824 */ /* 0x000fe200078e00ff */
[C---:B------:R-:W-:Y:S02]  /*40b20*/  IADD3 R0, R29.reuse, 0x1b8, RZ ;  /* 0x000001b81d007810 */ /* 0x040fe40007ffe0ff */
[----:B------:R-:W-:Y:S02]  /*40b30*/  ISETP.LT.AND P1, PT, R4, c[0x0][0x17c], !P0 ;  /* 0x00005f0004007a0c */ /* 0x000fe40004721270 */
[----:B------:R-:W-:-:S02]  /*40b40*/  IADD3 R4, R29, 0x1b9, RZ ;  /* 0x000001b91d047810 */ /* 0x000fc40007ffe0ff */
[----:B------:R-:W-:Y:S02]  /*40b50*/  ISETP.LT.AND P2, PT, R0, c[0x0][0x17c], !P0 ;  /* 0x00005f0000007a0c */ /* 0x000fe40004741270 */
[----:B------:R-:W-:Y:S02]  /*40b60*/  LOP3.LUT R11, R11, 0x18000, RZ, 0xc0, !PT ;  /* 0x000180000b0b7812 */ /* 0x000fe400078ec0ff */
[----:B------:R-:W-:-:S03]  /*40b70*/  ISETP.LT.AND P3, PT, R4, c[0x0][0x17c], !P0 ;  /* 0x00005f0004007a0c */ /* 0x000fc60004761270 */
[----:B------:R-:W-:Y:S02]  /*40b80*/  IMAD R11, R6, 0x10, R11 ;  /* 0x00000010060b7824 */ /* 0x000fe400078e020b */
[----:B------:R1:W-:Y:S03]  /*40b90*/  @P1 STG.E [R20.64], R25 ;  /* 0x0000001914001986 */ /* 0x0003e6000c101904 */
[----:B------:R-:W-:Y:S01]  /*40ba0*/  LOP3.LUT R11, R11, 0x20, RZ, 0x3c, !PT ;  /* 0x000000200b0b7812 */ /* 0x000fe200078e3cff */
[----:B------:R-:W-:Y:S01]  /*40bb0*/  IMAD.MOV.U32 R5, RZ, RZ, R17 ;  /* 0x000000ffff057224 */ /* 0x000fe200078e0011 */
[----:B-1----:R-:W3:Y:S04]  /*40bc0*/  LDL.LU.64 R20, [R1+0x70] ;  /* 0x0000700001147983 */ /* 0x002ee80000300a00 */
[----:B------:R-:W3:Y:S04]  /*40bd0*/  LDL.LU R25, [R1+0x6ec] ;  /* 0x0006ec0001197983 */ /* 0x000ee80000300800 */
[----:B----4-:R1:W-:Y:S04]  /*40be0*/  @P2 STG.E [R18.64], R16 ;  /* 0x0000001012002986 */ /* 0x0103e8000c101904 */
[----:B--2---:R-:W-:Y:S04]  /*40bf0*/  @P3 STG.E [R14.64], R13 ;  /* 0x0000000d0e003986 */ /* 0x004fe8000c101904 */
[----:B------:R-:W2:Y:S04]  /*40c00*/  LDS.128 R12, [R11] ;  /* 0x000000000b0c7984 */ /* 0x000ea80000000c00 */
[----:B-1----:R-:W4:Y:S04]  /*40c10*/  LDL.LU.64 R18, [R1+0x250] ;  /* 0x0002500001127983 */ /* 0x002f280000300a00 */
[----:B------:R-:W4:Y:S04]  /*40c20*/  LDL.LU R24, [R1+0x6f8] ;  /* 0x0006f80001187983 */ /* 0x000f280000300800 */
[----:B--2---:R1:W-:Y:S04]  /*40c30*/  STL.64 [R1+0x58], R14 ;  /* 0x0000580e01007387 */ /* 0x0043e80000100a00 */
[----:B------:R-:W2:Y:S04]  /*40c40*/  LDL.LU.64 R16, [R1+0x28] ;  /* 0x0000280001107983 */ /* 0x000ea80000300a00 */
[----:B------:R-:W1:Y:S02]  /*40c50*/  S2R R7, SR_TID.X ;  /* 0x0000000000077919 */ /* 0x000e640000002100 */
[----:B-1----:R-:W-:-:S05]  /*40c60*/  IMAD.SHL.U32 R10, R7, 0x4000, RZ ;  /* 0x00004000070a7824 */ /* 0x002fca00078e00ff */
[----:B------:R-:W-:-:S05]  /*40c70*/  LOP3.LUT R10, R10, 0x18000, RZ, 0xc0, !PT ;  /* 0x000180000a0a7812 */ /* 0x000fca00078ec0ff */
[----:B------:R-:W-:-:S05]  /*40c80*/  IMAD R10, R6, 0x10, R10 ;  /* 0x00000010060a7824 */ /* 0x000fca00078e020a */
[----:B------:R-:W-:Y:S02]  /*40c90*/  LOP3.LUT R10, R10, 0x40, RZ, 0x3c, !PT ;  /* 0x000000400a0a7812 */ /* 0x000fe400078e3cff */
[C---:B------:R-:W-:Y:S02]  /*40ca0*/  IADD3 R0, R29.reuse, 0x1ba, RZ ;  /* 0x000001ba1d007810 */ /* 0x040fe40007ffe0ff */
[----:B------:R-:W-:Y:S02]  /*40cb0*/  IADD3 R4, R29, 0x1bb, RZ ;  /* 0x000001bb1d047810 */ /* 0x000fe40007ffe0ff */
[----:B------:R-:W-:Y:S02]  /*40cc0*/  ISETP.LT.AND P4, PT, R0, c[0x0][0x17c], !P0 ;  /* 0x00005f0000007a0c */ /* 0x000fe40004781270 */
[----:B------:R-:W-:Y:S01]  /*40cd0*/  ISETP.LT.AND P5, PT, R4, c[0x0][0x17c], !P0 ;  /* 0x00005f0004007a0c */ /* 0x000fe200047a1270 */
[----:B------:R-:W-:-:S10]  /*40ce0*/  IMAD.MOV.U32 R3, RZ, RZ, R12 ;  /* 0x000000ffff037224 */ /* 0x000fd400078e000c */
[----:B---3--:R-:W-:Y:S04]  /*40cf0*/  @P4 STG.E [R22.64], R27 ;  /* 0x0000001b16004986 */ /* 0x008fe8000c101904 */
[----:B------:R1:W-:Y:S04]  /*40d00*/  @P5 STG.E [R20.64], R25 ;  /* 0x0000001914005986 */ /* 0x0003e8000c101904 */
[----:B----4-:R-:W-:Y:S04]  /*40d10*/  STL.64 [R1+0x1048], R18 ;  /* 0x0010481201007387 */ /* 0x010fe80000100a00 */
[----:B--2---:R-:W-:Y:S04]  /*40d20*/  STL.64 [R1+0x1040], R16 ;  /* 0x0010401001007387 */ /* 0x004fe80000100a00 */
[----:B------:R-:W2:Y:S04]  /*40d30*/  LDS.128 R16, [R10] ;  /* 0x000000000a107984 */ /* 0x000ea80000000c00 */
[----:B------:R-:W3:Y:S04]  /*40d40*/  LDL.LU R15, [R1+0x6fc] ;  /* 0x0006fc00010f7983 */ /* 0x000ee80000300800 */
[----:B------:R-:W4:Y:S04]  /*40d50*/  LDL.LU R9, [R1+0x708] ;  /* 0x0007080001097983 */ /* 0x000f280000300800 */
[----:B-1----:R-:W3:Y:S04]  /*40d60*/  LDL.LU.64 R20, [R1+0x80] ;  /* 0x0000800001147983 */ /* 0x002ee80000300a00 */
[----:B------:R-:W3:Y:S04]  /*40d70*/  LDL.LU R27, [R1+0x70c] ;  /* 0x00070c00011b7983 */ /* 0x000ee80000300800 */
[----:B--2---:R1:W-:Y:S01]  /*40d80*/  STL [R1+0x18], R18 ;  /* 0x0000181201007387 */ /* 0x0043e20000100800 */
[----:B------:R-:W-:-:S02]  /*40d90*/  IMAD.MOV.U32 R28, RZ, RZ, R19 ;  /* 0x000000ffff1c7224 */ /* 0x000fc400078e0013 */
[----:B------:R-:W-:Y:S02]  /*40da0*/  IMAD.MOV.U32 R14, RZ, RZ, R16 ;  /* 0x000000ffff0e7224 */ /* 0x000fe400078e0010 */
[----:B------:R-:W-:Y:S01]  /*40db0*/  IMAD.MOV.U32 R12, RZ, RZ, R17 ;  /* 0x000000ffff0c7224 */ /* 0x000fe200078e0011 */
[----:B-1----:R-:W2:Y:S04]  /*40dc0*/  LDL.LU.64 R18, [R1+0x1048] ;  /* 0x0010480001127983 */ /* 0x002ea80000300a00 */
[----:B------:R-:W3:Y:S04]  /*40dd0*/  LDL.LU.64 R16, [R1+0x1040] ;  /* 0x0010400001107983 */ /* 0x000ee80000300a00 */
[----:B------:R1:W-:Y:S04]  /*40de0*/  STL.64 [R1+0x1038], R10 ;  /* 0x0010380a01007387 */ /* 0x0003e80000100a00 */
[----:B-1----:R-:W4:Y:S01]  /*40df0*/  LDL.LU.64 R10, [R1+0x88] ;  /* 0x00008800010a7983 */ /* 0x002f220000300a00 */
[----:B------:R-:W-:-:S02]  /*40e00*/  IADD3 R0, R29, 0x1bc, RZ ;  /* 0x000001bc1d007810 */ /* 0x000fc40007ffe0ff */
[----:B------:R-:W-:Y:S02]  /*40e10*/  IADD3 R4, R29, 0x1bd, RZ ;  /* 0x000001bd1d047810 */ /* 0x000fe40007ffe0ff */
[----:B------:R-:W-:Y:S02]  /*40e20*/  ISETP.LT.AND P6, PT, R0, c[0x0][0x17c], !P0 ;  /* 0x00005f0000007a0c */ /* 0x000fe400047c1270 */
[----:B------:R-:W-:Y:S01]  /*40e30*/  ISETP.LT.AND P1, PT, R4, c[0x0][0x17c], !P0 ;  /* 0x00005f0004007a0c */ /* 0x000fe20004721270 */
[----:B------:R-:W-:Y:S01]  /*40e40*/  STL [R1+0x1030], R8 ;  /* 0x0010300801007387 */ /* 0x000fe20000100800 */
[----:B------:R-:W-:Y:S02]  /*40e50*/  IMAD.MOV.U32 R2, RZ, RZ, R13 ;  /* 0x000000ffff027224 */ /* 0x000fe400078e000d */
[----:B------:R-:W-:Y:S01]  /*40e60*/  IMAD.SHL.U32 R13, R7, 0x4000, RZ ;  /* 0x00004000070d7824 */ /* 0x000fe200078e00ff */
[----:B------:R-:W-:-:S04]  /*40e70*/  IADD3 R0, R29, 0x1be, RZ ;  /* 0x000001be1d007810 */ /* 0x000fc80007ffe0ff */
[----:B------:R-:W-:Y:S02]  /*40e80*/  LOP3.LUT R13, R13, 0x18000, RZ, 0xc0, !PT ;  /* 0x000180000d0d7812 */ /* 0x000fe400078ec0ff */
[----:B------:R-:W-:-:S03]  /*40e90*/  ISETP.LT.AND P2, PT, R0, c[0x0][0x17c], !P0 ;  /* 0x00005f0000007a0c */ /* 0x000fc60004741270 */
[----:B------:R-:W-:Y:S01]  /*40ea0*/  IMAD R13, R6, 0x10, R13 ;  /* 0x00000010060d7824 */ /* 0x000fe200078e020d */
[----:B--2---:R1:W-:Y:S04]  /*40eb0*/  @P6 STG.E [R18.64], R24 ;  /* 0x0000001812006986 */ /* 0x0043e8000c101904 */
[----:B---3--:R-:W-:Y:S04]  /*40ec0*/  @P1 STG.E [R16.64], R15 ;  /* 0x0000000f10001986 */ /* 0x008fe8000c101904 */
[----:B-1----:R-:W2:Y:S04]  /*40ed0*/  LDL.LU.64 R24, [R1+0x40] ;  /* 0x0000400001187983 */ /* 0x002ea80000300a00 */
[----:B------:R-:W3:Y:S04]  /*40ee0*/  LDL.LU.64 R22, [R1+0x8] ;  /* 0x0000080001167983 */ /* 0x000ee80000300a00 */
[----:B------:R1:W-:Y:S04]  /*40ef0*/  STL [R1+0x1020], R14 ;  /* 0x0010200e01007387 */ /* 0x0003e80000100800 */
[----:B-1----:R-:W2:Y:S01]  /*40f00*/  LDL.LU.64 R14, [R1+0x248] ;  /* 0x00024800010e7983 */ /* 0x002ea20000300a00 */
[----:B------:R-:W-:-:S03]  /*40f10*/  LOP3.LUT R13, R13, 0x60, RZ, 0x3c, !PT ;  /* 0x000000600d0d7812 */ /* 0x000fc600078e3cff */
[----:B----4-:R-:W-:Y:S04]  /*40f20*/  @P2 STG.E [R10.64], R9 ;  /* 0x000000090a002986 */ /* 0x010fe8000c101904 */
[----:B------:R-:W-:Y:S04]  /*40f30*/  LDS.128 R16, [R13] ;  /* 0x000000000d107984 */ /* 0x000fe80000000c00 */
[----:B------:R-:W1:Y:S01]  /*40f40*/  LDS.128 R8, [R26+0x2000] ;  /* 0x002000001a087984 */ /* 0x000e620000000c00 */
[----:B------:R-:W-:-:S04]  /*40f50*/  IADD3 R4, R29, 0x1bf, RZ ;  /* 0x000001bf1d047810 */ /* 0x000fc80007ffe0ff */
[----:B------:R-:W-:Y:S01]  /*40f60*/  ISETP.LT.AND P3, PT, R4, c[0x0][0x17c], !P0 ;  /* 0x00005f0004007a0c */ /* 0x000fe20004761270 */
[----:B------:R4:W-:Y:S04]  /*40f70*/  STL.64 [R1+0x1018], R12 ;  /* 0x0010180c01007387 */ /* 0x0009e80000100a00 */
[----:B----4-:R-:W4:Y:S08]  /*40f80*/  LDL.LU.64 R12, [R1+0x48] ;  /* 0x00004800010c7983 */ /* 0x010f300000300a00 */
[----:B------:R1:W-:Y:S02]  /*40f90*/  @P3 STG.E [R20.64], R27 ;  /* 0x0000001b14003986 */ /* 0x0003e4000c101904 */
[----:B-1----:R-:W-:-:S02]  /*40fa0*/  IMAD.MOV.U32 R6, RZ, RZ, R8 ;  /* 0x000000ffff067224 */ /* 0x002fc400078e0008 */
[----:B--2---:R-:W-:Y:S04]  /*40fb0*/  STL.64 [R1+0x1028], R14 ;  /* 0x0010280e01007387 */ /* 0x004fe80000100a00 */
[----:B------:R-:W-:Y:S04]  /*40fc0*/  STL.64 [R1+0xfb8], R18 ;  /* 0x000fb81201007387 */ /* 0x000fe80000100a00 */
[----:B------:R-:W2:Y:S04]  /*40fd0*/  LDL.LU.64 R20, [R1+0x220] ;  /* 0x0002200001147983 */ /* 0x000ea80000300a00 */
[----:B------:R1:W-:Y:S04]  /*40fe0*/  STL.64 [R1+0x88], R10 ;  /* 0x0000880a01007387 */ /* 0x0003e80000100a00 */
[----:B-1----:R-:W2:Y:S04]  /*40ff0*/  LDL.LU.64 R10, [R1+0x1038] ;  /* 0x00103800010a7983 */ /* 0x002ea80000300a00 */
[----:B------:R-:W4:Y:S01]  /*41000*/  LDL.LU R8, [R1+0x1030] ;  /* 0x0010300001087983 */ /* 0x000f220000300800 */
[----:B------:R-:W-:-:S02]  /*41010*/  IADD3 R0, R29, 0x1c0, RZ ;  /* 0x000001c01d007810 */ /* 0x000fc40007ffe0ff */
[----:B------:R-:W-:Y:S01]  /*41020*/  IADD3 R4, R29, 0x1c1, RZ ;  /* 0x000001c11d047810 */ /* 0x000fe20007ffe0ff */
[----:B------:R-:W2:Y:S01]  /*41030*/  LDL.LU.64 R26, [R1+0x218] ;  /* 0x00021800011a7983 */ /* 0x000ea20000300a00 */
[----:B------:R-:W-:Y:S02]  /*41040*/  ISETP.LT.AND P4, PT, R0, c[0x0][0x17c], !P0 ;  /* 0x00005f0000007a0c */ /* 0x000fe40004781270 */
[----:B------:R-:W-:-:S11]  /*41050*/  ISETP.LT.AND P5, PT, R4, c[0x0][0x17c], !P0 ;  /* 0x00005f0004007a0c */ /* 0x000fd600047a1270 */
[----:B----4-:R-:W-:Y:S04]  /*41060*/  @P4 STG.E [R12.64], R8 ;  /* 0x000000080c004986 */ /* 0x010fe8000c101904 */
[----:B--2---:R-:W1:Y:S04]  /*41070*/  LDS.128 R12, [R11+0x2000] ;  /* 0x002000000b0c7984 */ /* 0x004e680000000c00 */
[----:B------:R2:W-:Y:S04]  /*41080*/  @P5 STG.E [R24.64], R5 ;  /* 0x0000000518005986 */ /* 0x0005e8000c101904 */
[----:B--2---:R-:W2:Y:S04]  /*41090*/  LDL.LU.64 R24, [R1+0x38] ;  /* 0x0000380001187983 */ /* 0x004ea80000300a00 */
[----:B-1----:R1:W-:Y:S04]  /*410a0*/  STL.64 [R1+0x48], R14 ;  /* 0x0000480e01007387 */ /* 0x0023e80000100a00 */
[----:B-1----:R-:W4:Y:S01]  /*410b0*/  LDL.LU.64 R14, [R1+0x1028] ;  /* 0x00102800010e7983 */ /* 0x002f220000300a00 */
[----:B------:R-:W-:-:S04]  /*410c0*/  IADD3 R0, R29, 0x1c2, RZ ;  /* 0x000001c21d007810 */ /* 0x000fc80007ffe0ff */
[----:B------:R-:W-:Y:S01]  /*410d0*/  ISETP.LT.AND P6, PT, R0, c[0x0][0x17c], !P0 ;  /* 0x00005f0000007a0c */ /* 0x000fe200047c1270 */
[----:B------:R-:W-:Y:S02]  /*410e0*/  IMAD.MOV.U32 R18, RZ, RZ, R12 ;  /* 0x000000ffff127224 */ /* 0x000fe400078e000c */
[----:B------:R-:W-:-:S10]  /*410f0*/  IMAD.MOV.U32 R11, RZ, RZ, R13 ;  /* 0x000000ffff0b7224 */ /* 0x000fd400078e000d */
[----:B----4-:R-:W-:Y:S04]  /*41100*/  @P6 STG.E [R14.64], R3 ;  /* 0x000000030e006986 */ /* 0x010fe8000c101904 */
[----:B------:R-:W1:Y:S02]  /*41110*/  LDS.128 R12, [R10+0x2000] ;  /* 0x002000000a0c7984 */ /* 0x000e640000000c00 */
[----:B-1----:R-:W-:Y:S02]  /*41120*/  IMAD.MOV.U32 R3, RZ, RZ, R14 ;  /* 0x000000ffff037224 */ /* 0x002fe400078e000e */
[----:B------:R-:W-:Y:S01]  /*41130*/  IMAD.MOV.U32 R8, RZ, RZ, R12 ;  /* 0x000000ffff087224 */ /* 0x000fe200078e000c */
[----:B------:R-:W4:Y:S01]  /*41140*/  LDL.LU R14, [R1+0x1020] ;  /* 0x00102000010e7983 */ /* 0x000f220000300800 */
[----:B------:R-:W-:-:S03]  /*41150*/  IMAD.MOV.U32 R5, RZ, RZ, R13 ;  /* 0x000000ffff057224 */ /* 0x000fc600078e000d */
[----:B------:R-:W2:Y:S01]  /*41160*/  LDL.LU.64 R12, [R1+0x1018] ;  /* 0x00101800010c7983 */ /* 0x000ea20000300a00 */
[C---:B------:R-:W-:Y:S02]  /*41170*/  IADD3 R4, R29.reuse, 0x1c3, RZ ;  /* 0x000001c31d047810 */ /* 0x040fe40007ffe0ff */
[C---:B------:R-:W-:Y:S02]  /*41180*/  IADD3 R0, R29.reuse, 0x1c4, RZ ;  /* 0x000001c41d007810 */ /* 0x040fe40007ffe0ff */
[----:B------:R-:W-:Y:S02]  /*41190*/  ISETP.LT.AND P1, PT, R4, c[0x0][0x17c], !P0 ;  /* 0x00005f0004007a0c */ /* 0x000fe40004721270 */
[----:B------:R-:W-:Y:S02]  /*411a0*/  ISETP.LT.AND P2, PT, R0, c[0x0][0x17c], !P0 ;  /* 0x00005f0000007a0c */ /* 0x000fe40004741270 */
[----:B------:R-:W-:-:S04]  /*411b0*/  IADD3 R4, R29, 0x1c5, RZ ;  /* 0x000001c51d047810 */ /* 0x000fc80007ffe0ff */
[----:B------:R-:W-:Y:S01]  /*411c0*/  ISETP.LT.AND P3, PT, R4, c[0x0][0x17c], !P0 ;  /* 0x00005f0004007a0c */ /* 0x000fe20004761270 */
[----:B------:R1:W-:Y:S04]  /*411d0*/  STL.64 [R1+0x1010], R10 ;  /* 0x0010100a01007387 */ /* 0x0003e80000100a00 */
[----:B---3--:R3:W-:Y:S04]  /*411e0*/  @P1 STG.E [R22.64], R2 ;  /* 0x0000000216001986 */ /* 0x0087e8000c101904 */
[----:B-1----:R-:W2:Y:S01]  /*411f0*/  LDL.LU.64 R10, [R1+0x30] ;  /* 0x00003000010a7983 */ /* 0x002ea20000300a00 */
[----:B---3--:R-:W-:-:S03]  /*41200*/  IMAD.MOV.U32 R2, RZ, RZ, R15 ;  /* 0x000000ffff027224 */ /* 0x008fc600078e000f */
[----:B------:R-:W-:Y:S04]  /*41210*/  STL.64 [R1+0x1008], R8 ;  /* 0x0010080801007387 */ /* 0x000fe80000100a00 */
[----:B------:R-:W-:Y:S01]  /*41220*/  STL.64 [R1+0xfb0], R2 ;  /* 0x000fb00201007387 */ /* 0x000fe20000100a00 */
[----:B------:R-:W-:-:S04]  /*41230*/  IADD3 R0, R29, 0x1c6, RZ ;  /* 0x000001c61d007810 */ /* 0x000fc80007ffe0ff */
[----:B------:R-:W-:Y:S01]  /*41240*/  ISETP.LT.AND P4, PT, R0, c[0x0][0x17c], !P0 ;  /* 0x00005f0000007a0c */ /* 0x000fe20004781270 */
[----:B----4-:R1:W-:Y:S04]  /*41250*/  @P2 STG.E [R20.64], R14 ;  /* 0x0000000e14002986 */ /* 0x0103e8000c101904 */
[----:B--2---:R-:W2:Y:S04]  /*41260*/  LDS.128 R20, [R13+0x2000] ;  /* 0x002000000d147984 */ /* 0x004ea80000000c00 */
[----:B------:R3:W-:Y:S04]  /*41270*/  @P3 STG.E [R26.64], R12 ;  /* 0x0000000c1a003986 */ /* 0x0007e8000c101904 */
[----:B-1----:R-:W4:Y:S04]  /*41280*/  LDL.LU.64 R14, [R1+0x20] ;  /* 0x00002000010e7983 */ /* 0x002f280000300a00 */
[----:B---3--:R-:W3:Y:S04]  /*41290*/  LDL.LU.64 R26, [R1+0x210] ;  /* 0x00021000011a7983 */ /* 0x008ee80000300a00 */
[----:B------:R1:W-:Y:S04]  /*412a0*/  @P4 STG.E [R24.64], R16 ;  /* 0x0000001018004986 */ /* 0x0003e8000c101904 */
[----:B--2---:R-:W-:Y:S04]  /*412b0*/  STL.64 [R1+0xfc0], R22 ;  /* 0x000fc01601007387 */ /* 0x004fe80000100a00 */
[----:B-1----:R-:W2:Y:S01]  /*412c0*/  LDL.LU.64 R24, [R1+0x208] ;  /* 0x0002080001187983 */ /* 0x002ea20000300a00 */
[----:B------:R-:W-:Y:S01]  /*412d0*/  IADD3 R4, R29, 0x1c7, RZ ;  /* 0x000001c71d047810 */ /* 0x000fe20007ffe0ff */
[----:B------:R-:W-:-:S03]  /*412e0*/  IMAD.SHL.U32 R3, R7, 0x4000, RZ ;  /* 0x0000400007037824 */ /* 0x000fc600078e00ff */
[----:B------:R-:W-:Y:S02]  /*412f0*/  ISETP.LT.AND P5, PT, R4, c[0x0][0x17c], !P0 ;  /* 0x00005f0004007a0c */ /* 0x000fe400047a1270 */
[----:B------:R-:W-:Y:S02]  /*41300*/  LOP3.LUT R2, R7, 0x1ff, RZ, 0xc0, !PT ;  /* 0x000001ff07027812 */ /* 0x000fe400078ec0ff */
[----:B------:R-:W-:-:S05]  /*41310*/  LOP3.LUT R3, R3, 0x18000, RZ, 0xc0, !PT ;  /* 0x0001800003037812 */ /* 0x000fca00078ec0ff */
[----:B------:R-:W-:-:S04]  /*41320*/  IMAD R3, R2, 0x10, R3 ;  /* 0x0000001002037824 */ /* 0x000fc800078e0203 */
[----:B------:R-:W-:Y:S04]  /*41330*/  @P5 STG.E [R10.64], R17 ;  /* 0x000000110a005986 */ /* 0x000fe8000c101904 */
[----:B------:R-:W1:Y:S02]  /*41340*/  LDS.128 R8, [R3+0x4000] ;  /* 0x0040000003087984 */ /* 0x000e640000000c00 */
[----:B-1----:R-:W-:Y:S02]  /*41350*/  IMAD.MOV.U32 R22, RZ, RZ, R8 ;  /* 0x000000ffff167224 */ /* 0x002fe400078e0008 */
[----:B------:R-:W-:Y:S01]  /*41360*/  IMAD.MOV.U32 R12, RZ, RZ, R9 ;  /* 0x000000ffff0c7224 */ /* 0x000fe200078e0009 */
[----:B---3--:R1:W-:Y:S04]  /*41370*/  STL.64 [R1+0x1000], R26 ;  /* 0x0010001a01007387 */ /* 0x0083e80000100a00 */
[----:B-1----:R-:W3:Y:S04]  /*41380*/  LDL.LU.64 R26, [R1+0x240] ;  /* 0x00024000011a7983 */ /* 0x002ee80000300a00 */
[----:B--2---:R-:W-:Y:S04]  /*41390*/  STL.64 [R1+0xff8], R24 ;  /* 0x000ff81801007387 */ /* 0x004fe80000100a00 */
[----:B------:R1:W-:Y:S04]  /*413a0*/  STL.64 [R1+0x78], R10 ;  /* 0x0000780a01007387 */ /* 0x0003e80000100a00 */
[----:B-1----:R-:W2:Y:S04]  /*413b0*/  LDL.LU.64 R10, [R1+0x1010] ;  /* 0x00101000010a7983 */ /* 0x002ea80000300a00 */
[----:B------:R-:W4:Y:S01]  /*413c0*/  LDL.LU.64 R8, [R1+0x1008] ;  /* 0x0010080001087983 */ /* 0x000f220000300a00 */
[----:B------:R-:W-:Y:S01]  /*413d0*/  IMAD.SHL.U32 R17, R7, 0x4000, RZ ;  /* 0x0000400007117824 */ /* 0x000fe200078e00ff */
[----:B------:R-:W-:-:S04]  /*413e0*/  IADD3 R0, R29, 0x1c8, RZ ;  /* 0x000001c81d007810 */ /* 0x000fc80007ffe0ff */
[----:B------:R-:W-:Y:S02]  /*413f0*/  LOP3.LUT R17, R17, 0x18000, RZ, 0xc0, !PT ;  /* 0x0001800011117812 */ /* 0x000fe400078ec0ff */
[----:B------:R-:W-:-:S03]  /*41400*/  ISETP.LT.AND P6, PT, R0, c[0x0][0x17c], !P0 ;  /* 0x00005f0000007a0c */ /* 0x000fc600047c1270 */
[----:B------:R-:W-:-:S05]  /*41410*/  IMAD R17, R2, 0x10, R17 ;  /* 0x0000001002117824 */ /* 0x000fca00078e0211 */
[----:B------:R-:W-:Y:S02]  /*41420*/  LOP3.LUT R17, R17, 0x20, RZ, 0x3c, !PT ;  /* 0x0000002011117812 */ /* 0x000fe400078e3cff */
[----:B------:R-:W-:-:S04]  /*41430*/  IADD3 R4, R29, 0x1c9, RZ ;  /* 0x000001c91d047810 */ /* 0x000fc80007ffe0ff */
[----:B------:R-:W-:Y:S01]  /*41440*/  ISETP.LT.AND P1, PT, R4, c[0x0][0x17c], !P0 ;  /* 0x00005f0004007a0c */ /* 0x000fe20004721270 */
[----:B---3--:R1:W-:Y:S04]  /*41450*/  @P6 STG.E [R26.64], R6 ;  /* 0x000000061a006986 */ /* 0x0083e8000c101904 */
[----:B------:R-:W3:Y:S04]  /*41460*/  LDS.128 R24, [R17+0x4000] ;  /* 0x0040000011187984 */ /* 0x000ee80000000c00 */
[----:B-1----:R-:W2:Y:S04]  /*41470*/  LDL.LU.64 R6, [R1+0x68] ;  /* 0x0000680001067983 */ /* 0x002ea80000300a00 */
[----:B----4-:R1:W-:Y:S04]  /*41480*/  @P1 STG.E [R14.64], R9 ;  /* 0x000000090e001986 */ /* 0x0103e8000c101904 */
[----:B-1----:R-:W4:Y:S04]  /*41490*/  LDL.LU.64 R14, [R1+0x238] ;  /* 0x00023800010e7983 */ /* 0x002f280000300a00 */
[----:B---3--:R1:W-:Y:S04]  /*414a0*/  STL.64 [R1+0x38], R26 ;  /* 0x0000381a01007387 */ /* 0x0083e80000100a00 */
[----:B-1----:R-:W3:Y:S01]  /*414b0*/  LDL.LU.64 R26, [R1+0x1000] ;  /* 0x00100000011a7983 */ /* 0x002ee20000300a00 */
[----:B------:R-:W-:-:S04]  /*414c0*/  IADD3 R0, R29, 0x1ca, RZ ;  /* 0x000001ca1d007810 */ /* 0x000fc80007ffe0ff */
[----:B------:R-:W-:Y:S01]  /*414d0*/  ISETP.LT.AND P2, PT, R0, c[0x0][0x17c], !P0 ;  /* 0x00005f0000007a0c */ /* 0x000fe20004741270 */
[----:B------:R-:W-:Y:S02]  /*414e0*/  IMAD.MOV.U32 R9, RZ, RZ, R24 ;  /* 0x000000ffff097224 */ /* 0x000fe400078e0018 */
[----:B------:R-:W-:Y:S02]  /*414f0*/  IMAD.MOV.U32 R16, RZ, RZ, R25 ;  /* 0x000000ffff107224 */ /* 0x000fe400078e0019 */
[----:B------:R-:W2:Y:S01]  /*41500*/  LDL.LU.64 R24, [R1+0xff8] ;  /* 0x000ff80001187983 */ /* 0x000ea20000300a00 */
[----:B------:R-:W-:-:S04]  /*41510*/  IADD3 R4, R29, 0x1cb, RZ ;  /* 0x000001cb1d047810 */ /* 0x000fc80007ffe0ff */
[----:B------:R-:W-:-:S03]  /*41520*/  ISETP.LT.AND P3, PT, R4, c[0x0][0x17c], !P0 ;  /* 0x00005f0004007a0c */ /* 0x000fc60004761270 */
[----:B---3--:R1:W-:Y:S04]  /*41530*/  @P2 STG.E [R26.64], R18 ;  /* 0x000000121a002986 */ /* 0x0083e8000c101904 */
[----:B-1----:R-:W3:Y:S06]  /*41540*/  LDL.LU.64 R18, [R1+0x200] ;  /* 0x0002000001127983 */ /* 0x002eec0000300a00 */
[----:B--2---:R-:W-:Y:S04]  /*41550*/  @P3 STG.E [R24.64], R11 ;  /* 0x0000000b18003986 */ /* 0x004fe8000c101904 */
[----:B------:R-:W1:Y:S01]  /*41560*/  LDS.128 R24, [R10+0x4000] ;  /* 0x004000000a187984 */ /* 0x000e620000000c00 */
[----:B------:R-:W-:-:S02]  /*41570*/  IADD3 R0, R29, 0x1cc, RZ ;  /* 0x000001cc1d007810 */ /* 0x000fc40007ffe0ff */
[----:B------:R-:W-:Y:S01]  /*41580*/  IADD3 R4, R29, 0x1cd, RZ ;  /* 0x000001cd1d047810 */ /* 0x000fe20007ffe0ff */
[----:B---3--:R2:W-:Y:S04]  /*41590*/  STL.64 [R1+0xff0], R18 ;  /* 0x000ff01201007387 */ /* 0x0085e80000100a00 */
[----:B--2---:R-:W2:Y:S04]  /*415a0*/  LDL.LU.64 R18, [R1+0x1d8] ;  /* 0x0001d80001127983 */ /* 0x004ea80000300a00 */
[----:B------:R-:W-:Y:S04]  /*415b0*/  STL.64 [R1+0xfe8], R16 ;  /* 0x000fe81001007387 */ /* 0x000fe80000100a00 */
[----:B-1----:R1:W-:Y:S04]  /*415c0*/  STL.64 [R1+0xfd0], R24 ;  /* 0x000fd01801007387 */ /* 0x0023e80000100a00 */
[----:B-1----:R-:W3:Y:S04]  /*415d0*/  LDL.LU.64 R24, [R1+0x260] ;  /* 0x0002600001187983 */ /* 0x002ee80000300a00 */
[----:B------:R1:W-:Y:S04]  /*415e0*/  STL [R1+0xfc8], R10 ;  /* 0x000fc80a01007387 */ /* 0x0003e80000100800 */
[----:B------:R4:W-:Y:S04]  /*415f0*/  STL.64 [R1+0xf98], R26 ;  /* 0x000f981a01007387 */ /* 0x0009e80000100a00 */
[----:B-1----:R-:W3:Y:S04]  /*41600*/  LDL.LU.64 R10, [R1+0x1d0] ;  /* 0x0001d000010a7983 */ /* 0x002ee80000300a00 */
[----:B----4-:R-:W4:Y:S01]  /*41610*/  LDL.LU.64 R26, [R1+0x230] ;  /* 0x00023000011a7983 */ /* 0x010f220000300a00 */
[----:B------:R-:W-:-:S02]  /*41620*/  ISETP.LT.AND P4, PT, R0, c[0x0][0x17c], !P0 ;  /* 0x00005f0000007a0c */ /* 0x000fc40004781270 */
[----:B------:R-:W-:Y:S02]  /*41630*/  ISETP.LT.AND P5, PT, R4, c[0x0][0x17c], !P0 ;  /* 0x00005f0004007a0c */ /* 0x000fe400047a1270 */
[----:B------:R-:W-:-:S04]  /*41640*/  IADD3 R4, R29, 0x1cf, RZ ;  /* 0x000001cf1d047810 */ /* 0x000fc80007ffe0ff */
[----:B------:R-:W-:Y:S02]  /*41650*/  ISETP.LT.AND P1, PT, R4, c[0x0][0x17c], !P0 ;  /* 0x00005f0004007a0c */ /* 0x000fe40004721270 */
[----:B------:R-:W-:-:S04]  /*41660*/  IADD3 R4, R29, 0x1d1, RZ ;  /* 0x000001d11d047810 */ /* 0x000fc80007ffe0ff */
[----:B------:R-:W-:Y:S02]  /*41670*/  ISETP.LT.AND P3, PT, R4, c[0x0][0x17c], !P0 ;  /* 0x00005f0004007a0c */ /* 0x000fe40004761270 */
[----:B------:R-:W-:-:S04]  /*41680*/  IADD3 R0, R29, 0x1ce, RZ ;  /* 0x000001ce1d007810 */ /* 0x000fc80007ffe0ff */
[----:B------:R-:W-:Y:S01]  /*41690*/  ISETP.LT.AND P6, PT, R0, c[0x0][0x17c], !P0 ;  /* 0x00005f0000007a0c */ /* 0x000fe200047c1270 */
[----:B--2---:R-:W-:Y:S04]  /*416a0*/  @P4 STG.E [R18.64], R8 ;  /* 0x0000000812004986 */ /* 0x004fe8000c101904 */
[----:B------:R-:W-:Y:S04]  /*416b0*/  @P5 STG.E [R6.64], R5 ;  /* 0x0000000506005986 */ /* 0x000fe8000c101904 */
[----:B------:R-:W1:Y:S04]  /*416c0*/  LDS.128 R4, [R13+0x4000] ;  /* 0x004000000d047984 */ /* 0x000e680000000c00 */
[----:B------:R-:W2:Y:S04]  /*416d0*/  LDS.128 R16, [R3+0x6000] ;  /* 0x0060000003107984 */ /* 0x000ea80000000c00 */
[----:B------:R-:W-:Y:S04]  /*416e0*/  @P6 STG.E [R14.64], R20 ;  /* 0x000000140e006986 */ /* 0x000fe8000c101904 */
[----:B----4-:R4:W-:Y:S04]  /*416f0*/  STL.64 [R1+0xfe0], R26 ;  /* 0x000fe01a01007387 */ /* 0x0109e80000100a00 */
[----:B----4-:R-:W4:Y:S04]  /*41700*/  LDL.LU.64 R26, [R1+0x1f8] ;  /* 0x0001f800011a7983 */ /* 0x010f280000300a00 */
[----:B---3--:R-:W-:Y:S04]  /*41710*/  STL.64 [R1+0xfd8], R24 ;  /* 0x000fd81801007387 */ /* 0x008fe80000100a00 */
[----:B-1----:R-:W-:Y:S01]  /*41720*/  STL.64 [R1+0xf90], R6 ;  /* 0x000f900601007387 */ /* 0x002fe20000100a00 */
[----:B--2---:R-:W-:-:S03]  /*41730*/  IMAD.MOV.U32 R3, RZ, RZ, R16 ;  /* 0x000000ffff037224 */ /* 0x004fc600078e0010 */
[----:B------:R-:W2:Y:S01]  /*41740*/  LDL.LU.64 R14, [R1+0x228] ;  /* 0x00022800010e7983 */ /* 0x000ea20000300a00 */
[----:B------:R-:W-:-:S03]  /*41750*/  IMAD.MOV.U32 R2, RZ, RZ, R17 ;  /* 0x000000ffff027224 */ /* 0x000fc600078e0011 */
[----:B------:R1:W-:Y:S04]  /*41760*/  STL.64 [R1+0x68], R18 ;  /* 0x0000681201007387 */ /* 0x0003e80000100a00 */
[----:B-1----:R-:W3:Y:S04]  /*41770*/  LDL.LU.64 R18, [R1+0xff0] ;  /* 0x000ff00001127983 */ /* 0x002ee80000300a00 */
[----:B------:R-:W2:Y:S01]  /*41780*/  LDL.LU.64 R16, [R1+0xfe8] ;  /* 0x000fe80001107983 */ /* 0x000ea20000300a00 */
[----:B------:R-:W-:-:S04]  /*41790*/  IADD3 R0, R29, 0x1d0, RZ ;  /* 0x000001d01d007810 */ /* 0x000fc80007ffe0ff */
[----:B------:R-:W-:Y:S01]  /*417a0*/  ISETP.LT.AND P2, PT, R0, c[0x0][0x17c], !P0 ;  /* 0x00005f0000007a0c */ /* 0x000fe20004741270 */
[----:B---3--:R1:W-:-:S12]  /*417b0*/  @P1 STG.E [R18.64], R21 ;  /* 0x0000001512001986 */ /* 0x0083d8000c101904 */
[----:B----4-:R3:W-:Y:S04]  /*417c0*/  @P2 STG.E [R26.64], R22 ;  /* 0x000000161a002986 */ /* 0x0107e8000c101904 */
[----:B--2---:R-:W2:Y:S04]  /*417d0*/  LDS.128 R24, [R17+0x6000] ;  /* 0x0060000011187984 */ /* 0x004ea80000000c00 */
[----:B-1----:R-:W4:Y:S04]  /*417e0*/  LDL.LU.64 R18, [R1+0x1f0] ;  /* 0x0001f00001127983 */ /* 0x002f280000300a00 */
[----:B---3--:R-:W3:Y:S04]  /*417f0*/  LDL.LU.64 R22, [R1+0x1e8] ;  /* 0x0001e80001167983 */ /* 0x008ee80000300a00 */
[----:B------:R-:W3:Y:S04]  /*41800*/  LDL.LU.64 R6, [R1+0x1e0] ;  /* 0x0001e00001067983 */ /* 0x000ee80000300a00 */
[----:B--2---:R1:W-:Y:S01]  /*41810*/  STL [R1+0x28], R26 ;  /* 0x0000281a01007387 */ /* 0x0043e20000100800 */
[----:B------:R-:W-:-:S02]  /*41820*/  IMAD.MOV.U32 R17, RZ, RZ, R27 ;  /* 0x000000ffff117224 */ /* 0x000fc400078e001b */
[----:B------:R-:W-:Y:S02]  /*41830*/  IMAD.MOV.U32 R21, RZ, RZ, R24 ;  /* 0x000000ffff157224 */ /* 0x000fe400078e0018 */
[----:B------:R-:W-:Y:S01]  /*41840*/  IMAD.MOV.U32 R20, RZ, RZ, R25 ;  /* 0x000000ffff147224 */ /* 0x000fe200078e0019 */
[----:B-1----:R-:W2:Y:S04]  /*41850*/  LDL.LU.64 R26, [R1+0xfe0] ;  /* 0x000fe000011a7983 */ /* 0x002ea80000300a00 */
[----:B------:R-:W2:Y:S01]  /*41860*/  LDL.LU.64 R24, [R1+0xfd8] ;  /* 0x000fd80001187983 */ /* 0x000ea20000300a00 */
[----:B------:R-:W-:-:S04]  /*41870*/  IADD3 R0, R29, 0x1d2, RZ ;  /* 0x000001d21d007810 */ /* 0x000fc80007ffe0ff */
[----:B------:R-:W-:Y:S02]  /*41880*/  ISETP.LT.AND P4, PT, R0, c[0x0][0x17c], !P0 ;  /* 0x00005f0000007a0c */ /* 0x000fe40004781270 */
[C---:B------:R-:W-:Y:S02]  /*41890*/  IADD3 R8, R29.reuse, 0x1d3, RZ ;  /* 0x000001d31d087810 */ /* 0x040fe40007ffe0ff */
[----:B------:R-:W-:Y:S01]  /*418a0*/  IADD3 R0, R29, 0x1d4, RZ ;  /* 0x000001d41d007810 */ /* 0x000fe20007ffe0ff */
[----:B--2---:R1:W-:Y:S08]  /*418b0*/  @P3 STG.E [R24.64], R12 ;  /* 0x0000000c18003986 */ /* 0x0043f0000c101904 */
[----:B------:R2:W-:Y:S04]  /*418c0*/  @P4 STG.E [R10.64], R9 ;  /* 0x000000090a004986 */ /* 0x0005e8000c101904 */
[----:B-1----:R-:W3:Y:S04]  /*418d0*/  LDL.LU.64 R24, [R1+0xfd0] ;  /* 0x000fd00001187983 */ /* 0x002ee80000300a00 */
[----:B--2---:R-:W2:Y:S01]  /*418e0*/  LDL.LU R10, [R1+0xfc8] ;  /* 0x000fc800010a7983 */ /* 0x004ea20000300800 */
[----:B------:R-:W-:-:S02]  /*418f0*/  ISETP.LT.AND P5, PT, R8, c[0x0][0x17c], !P0 ;  /* 0x00005f0008007a0c */ /* 0x000fc400047a1270 */
[----:B------:R-:W-:Y:S02]  /*41900*/  ISETP.LT.AND P6, PT, R0, c[0x0][0x17c], !P0 ;  /* 0x00005f0000007a0c */ /* 0x000fe400047c1270 */
[C---:B------:R-:W-:Y:S02]  /*41910*/  IADD3 R8, R29.reuse, 0x1d5, RZ ;  /* 0x000001d51d087810 */ /* 0x040fe40007ffe0ff */
[----:B------:R-:W-:Y:S02]  /*41920*/  IADD3 R12, R29, 0x1d8, RZ ;  /* 0x000001d81d0c7810 */ /* 0x000fe40007ffe0ff */
[----:B------:R-:W-:Y:S02]  /*41930*/  ISETP.LT.AND P1, PT, R8, c[0x0][0x17c], !P0 ;  /* 0x00005f0008007a0c */ /* 0x000fe40004721270 */
[----:B------:R-:W-:-:S03]  /*41940*/  ISETP.LT.AND P4, PT, R12, c[0x0][0x17c], !P0 ;  /* 0x00005f000c007a0c */ /* 0x000fc60004781270 */
[----:B------:R-:W-:Y:S04]  /*41950*/  @P5 STG.E [R26.64], R16 ;  /* 0x000000101a005986 */ /* 0x000fe8000c101904 */
[----:B---3--:R-:W-:Y:S04]  /*41960*/  @P6 STG.E [R14.64], R24 ;  /* 0x000000180e006986 */ /* 0x008fe8000c101904 */
[----:B--2---:R-:W1:Y:S04]  /*41970*/  LDS.128 R8, [R10+0x6000] ;  /* 0x006000000a087984 */ /* 0x004e680000000c00 */
[----:B------:R-:W2:Y:S04]  /*41980*/  LDS.128 R12, [R13+0x6000] ;  /* 0x006000000d0c7984 */ /* 0x000ea80000000c00 */
[----:B----4-:R-:W-:Y:S04]  /*41990*/  @P1 STG.E [R18.64], R25 ;  /* 0x0000001912001986 */ /* 0x010fe8000c101904 */
[----:B-1----:R1:W-:Y:S04]  /*419a0*/  STL.64 [R1+0xfa0], R10 ;  /* 0x000fa00a01007387 */ /* 0x0023e80000100a00 */
[----:B-1----:R-:W3:Y:S04]  /*419b0*/  LDL.LU.64 R10, [R1+0x1b8] ;  /* 0x0001b800010a7983 */ /* 0x002ee80000300a00 */
[----:B------:R-:W4:Y:S04]  /*419c0*/  LDL.LU.64 R26, [R1+0x1a8] ;  /* 0x0001a800011a7983 */ /* 0x000f280000300a00 */
[----:B--2---:R1:W-:Y:S04]  /*419d0*/  STL.64 [R1+0xfa8], R14 ;  /* 0x000fa80e01007387 */ /* 0x0043e80000100a00 */
[----:B-1----:R-:W2:Y:S04]  /*419e0*/  LDL.LU.64 R14, [R1+0x1c0] ;  /* 0x0001c000010e7983 */ /* 0x002ea80000300a00 */
[----:B------:R-:W2:Y:S01]  /*419f0*/  LDL.LU.64 R24, [R1+0x1c8] ;  /* 0x0001c80001187983 */ /* 0x000ea20000300a00 */
[----:B------:R-:W-:-:S02]  /*41a00*/  IADD3 R0, R29, 0x1d6, RZ ;  /* 0x000001d61d007810 */ /* 0x000fc40007ffe0ff */
[C---:B------:R-:W-:Y:S01]  /*41a10*/  IADD3 R16, R29.reuse, 0x1da, RZ ;  /* 0x000001da1d107810 */ /* 0x040fe20007ffe0ff */
[----:B------:R-:W3:Y:S01]  /*41a20*/  LDL.LU.64 R18, [R1+0x1a0] ;  /* 0x0001a00001127983 */ /* 0x000ee20000300a00 */
[----:B------:R-:W-:Y:S02]  /*41a30*/  ISETP.LT.AND P2, PT, R0, c[0x0][0x17c], !P0 ;  /* 0x00005f0000007a0c */ /* 0x000fe40004741270 */
[----:B------:R-:W-:-:S04]  /*41a40*/  IADD3 R0, R29, 0x1d7, RZ ;  /* 0x000001d71d007810 */ /* 0x000fc80007ffe0ff */
[----:B------:R-:W-:Y:S02]  /*41a50*/  ISETP.LT.AND P3, PT, R0, c[0x0][0x17c], !P0 ;  /* 0x00005f0000007a0c */ /* 0x000fe40004761270 */
[----:B------:R-:W-:-:S04]  /*41a60*/  IADD3 R0, R29, 0x1d9, RZ ;  /* 0x000001d91d007810 */ /* 0x000fc80007ffe0ff */
[----:B------:R-:W-:Y:S02]  /*41a70*/  ISETP.LT.AND P5, PT, R0, c[0x0][0x17c], !P0 ;  /* 0x00005f0000007a0c */ /* 0x000fe400047a1270 */
[----:B------:R-:W-:Y:S01]  /*41a80*/  ISETP.LT.AND P6, PT, R16, c[0x0][0x17c], !P0 ;  /* 0x00005f0010007a0c */ /* 0x000fe200047c1270 */
[----:B------:R1:W-:Y:S04]  /*41a90*/  @P2 STG.E [R22.64], R4 ;  /* 0x0000000416002986 */ /* 0x0003e8000c101904 */
[----:B------:R1:W-:Y:S02]  /*41aa0*/  @P3 STG.E [R6.64], R5 ;  /* 0x0000000506003986 */ /* 0x0003e4000c101904 */
[----:B-1----:R-:W-:Y:S02]  /*41ab0*/  IADD3 R4, R29, 0x1de, RZ ;  /* 0x000001de1d047810 */ /* 0x002fe40007ffe0ff */
[----:B------:R-:W4:Y:S04]  /*41ac0*/  LDL.LU.64 R22, [R1+0xfc0] ;  /* 0x000fc00001167983 */ /* 0x000f280000300a00 */
[----:B------:R-:W4:Y:S04]  /*41ad0*/  LDL.LU.64 R6, [R1+0x198] ;  /* 0x0001980001067983 */ /* 0x000f280000300a00 */
[----:B--2---:R1:W-:Y:S01]  /*41ae0*/  @P4 STG.E [R24.64], R3 ;  /* 0x0000000318004986 */ /* 0x0043e2000c101904 */
[----:B------:R-:W-:-:S02]  /*41af0*/  ISETP.LT.AND P4, PT, R4, c[0x0][0x17c], !P0 ;  /* 0x00005f0004007a0c */ /* 0x000fc40004781270 */
[----:B------:R-:W-:Y:S01]  /*41b00*/  IADD3 R4, R29, 0x1e0, RZ ;  /* 0x000001e01d047810 */ /* 0x000fe20007ffe0ff */
[----:B------:R2:W-:Y:S04]  /*41b10*/  @P5 STG.E [R14.64], R2 ;  /* 0x000000020e005986 */ /* 0x0005e8000c101904 */
[----:B---3--:R3:W-:Y:S04]  /*41b20*/  @P6 STG.E [R10.64], R21 ;  /* 0x000000150a006986 */ /* 0x0087e8000c101904 */
[----:B-1----:R-:W4:Y:S01]  /*41b30*/  LDL.LU.64 R24, [R1+0x188] ;  /* 0x0001880001187983 */ /* 0x002f220000300a00 */
[----:B------:R-:W-:-:S03]  /*41b40*/  ISETP.LT.AND P6, PT, R4, c[0x0][0x17c], !P0 ;  /* 0x00005f0004007a0c */ /* 0x000fc600047c1270 */
[----:B--2---:R-:W2:Y:S04]  /*41b50*/  LDL.LU R2, [R1+0x98] ;  /* 0x0000980001027983 */ /* 0x004ea80000300800 */
[----:B------:R-:W2:Y:S04]  /*41b60*/  LDL.LU R3, [R1+0x9c] ;  /* 0x00009c0001037983 */ /* 0x000ea80000300800 */
[----:B------:R-:W2:Y:S04]  /*41b70*/  LDL.LU.64 R14, [R1+0x178] ;  /* 0x00017800010e7983 */ /* 0x000ea80000300a00 */
[----:B---3--:R-:W3:Y:S04]  /*41b80*/  LDL.LU R11, [R1+0x58] ;  /* 0x00005800010b7983 */ /* 0x008ee80000300800 */
[----:B------:R-:W2:Y:S01]  /*41b90*/  LDL.LU.64 R4, [R1+0x1b0] ;  /* 0x0001b00001047983 */ /* 0x000ea20000300a00 */
[----:B------:R-:W-:-:S02]  /*41ba0*/  IADD3 R0, R29, 0x1db, RZ ;  /* 0x000001db1d007810 */ /* 0x000fc40007ffe0ff */
[C---:B------:R-:W-:Y:S02]  /*41bb0*/  IADD3 R16, R29.reuse, 0x1dc, RZ ;  /* 0x000001dc1d107810 */ /* 0x040fe40007ffe0ff */
[----:B------:R-:W-:Y:S02]  /*41bc0*/  ISETP.LT.AND P1, PT, R0, c[0x0][0x17c], !P0 ;  /* 0x00005f0000007a0c */ /* 0x000fe40004721270 */
[C---:B------:R-:W-:Y:S02]  /*41bd0*/  IADD3 R0, R29.reuse, 0x1dd, RZ ;  /* 0x000001dd1d007810 */ /* 0x040fe40007ffe0ff */
[----:B------:R-:W-:Y:S02]  /*41be0*/  ISETP.LT.AND P2, PT, R16, c[0x0][0x17c], !P0 ;  /* 0x00005f0010007a0c */ /* 0x000fe40004741270 */
[----:B------:R-:W-:Y:S02]  /*41bf0*/  ISETP.LT.AND P3, PT, R0, c[0x0][0x17c], !P0 ;  /* 0x00005f0000007a0c */ /* 0x000fe40004761270 */
[----:B------:R-:W-:-:S05]  /*41c00*/  IADD3 R0, R29, 0x1df, RZ ;  /* 0x000001df1d007810 */ /* 0x000fca0007ffe0ff */
[----:B--2---:R1:W-:Y:S04]  /*41c10*/  @P1 STG.E [R4.64], R20 ;  /* 0x0000001404001986 */ /* 0x0043e8000c101904 */
[----:B----4-:R2:W-:Y:S04]  /*41c20*/  @P2 STG.E [R26.64], R8 ;  /* 0x000000081a002986 */ /* 0x0105e8000c101904 */
[----:B------:R4:W-:Y:S04]  /*41c30*/  @P3 STG.E [R18.64], R9 ;  /* 0x0000000912003986 */ /* 0x0009e8000c101904 */
[----:B-1----:R-:W3:Y:S04]  /*41c40*/  LDL.LU.64 R20, [R1+0x170] ;  /* 0x0001700001147983 */ /* 0x002ee80000300a00 */
[----:B--2---:R-:W2:Y:S04]  /*41c50*/  LDL.LU R26, [R1+0x5c] ;  /* 0x00005c00011a7983 */ /* 0x004ea80000300800 */
[----:B----4-:R-:W4:Y:S01]  /*41c60*/  LDL.LU.64 R8, [R1+0x190] ;  /* 0x0001900001087983 */ /* 0x010f220000300a00 */
[----:B------:R-:W-:-:S03]  /*41c70*/  ISETP.LT.AND P5, PT, R0, c[0x0][0x17c], !P0 ;  /* 0x00005f0000007a0c */ /* 0x000fc600047a1270 */
[----:B------:R-:W2:Y:S04]  /*41c80*/  LDL.LU.64 R18, [R1+0x168] ;  /* 0x0001680001127983 */ /* 0x000ea80000300a00 */
[----:B------:R-:W2:Y:S04]  /*41c90*/  LDL.LU R27, [R1+0x18] ;  /* 0x00001800011b7983 */ /* 0x000ea80000300800 */
[----:B------:R1:W-:Y:S04]  /*41ca0*/  @P4 STG.E [R6.64], R12 ;  /* 0x0000000c06004986 */ /* 0x0003e8000c101904 */
[----:B-1----:R-:W2:Y:S04]  /*41cb0*/  LDL.LU.64 R6, [R1+0x160] ;  /* 0x0001600001067983 */ /* 0x002ea80000300a00 */
[----:B----4-:R1:W-:Y:S04]  /*41cc0*/  @P5 STG.E [R8.64], R13 ;  /* 0x0000000d08005986 */ /* 0x0103e8000c101904 */
[----:B-1----:R-:W4:Y:S01]  /*41cd0*/  LDL.LU.64 R12, [R1+0x180] ;  /* 0x00018000010c7983 */ /* 0x002f220000300a00 */
[----:B------:R-:W-:-:S02]  /*41ce0*/  IADD3 R0, R29, 0x1e1, RZ ;  /* 0x000001e11d007810 */ /* 0x000fc40007ffe0ff */
[C---:B------:R-:W-:Y:S01]  /*41cf0*/  IADD3 R4, R29.reuse, 0x1e2, RZ ;  /* 0x000001e21d047810 */ /* 0x040fe20007ffe0ff */
[----:B------:R-:W2:Y:S01]  /*41d00*/  LDL.LU.64 R8, [R1+0x158] ;  /* 0x0001580001087983 */ /* 0x000ea20000300a00 */
[----:B------:R-:W-:Y:S02]  /*41d10*/  ISETP.LT.AND P1, PT, R0, c[0x0][0x17c], !P0 ;  /* 0x00005f0000007a0c */ /* 0x000fe40004721270 */
[C---:B------:R-:W-:Y:S02]  /*41d20*/  IADD3 R0, R29.reuse, 0x1e3, RZ ;  /* 0x000001e31d007810 */ /* 0x040fe40007ffe0ff */
[----:B------:R-:W-:Y:S02]  /*41d30*/  ISETP.LT.AND P2, PT, R4, c[0x0][0x17c], !P0 ;  /* 0x00005f0004007a0c */ /* 0x000fe40004741270 */
[----:B------:R-:W-:Y:S02]  /*41d40*/  IADD3 R4, R29, 0x1e4, RZ ;  /* 0x000001e41d047810 */ /* 0x000fe40007ffe0ff */
[----:B------:R-:W-:-:S02]  /*41d50*/  ISETP.LT.AND P3, PT, R0, c[0x0][0x17c], !P0 ;  /* 0x00005f0000007a0c */ /* 0x000fc40004761270 */
[----:B------:R-:W-:Y:S01]  /*41d60*/  ISETP.LT.AND P4, PT, R4, c[0x0][0x17c], !P0 ;  /* 0x00005f0004007a0c */ /* 0x000fe20004781270 */
[----:B------:R1:W-:Y:S04]  /*41d70*/  @P6 STG.E [R24.64], R2 ;  /* 0x0000000218006986 */ /* 0x0003e8000c101904 */
[----:B-1----:R-:W2:Y:S04]  /*41d80*/  LDL.LU.64 R24, [R1+0x150] ;  /* 0x0001500001187983 */ /* 0x002ea80000300a00 */
[----:B----4-:R1:W-:Y:S04]  /*41d90*/  @P1 STG.E [R12.64], R3 ;  /* 0x000000030c001986 */ /* 0x0103e8000c101904 */
[----:B---3--:R3:W-:Y:S04]  /*41da0*/  @P2 STG.E [R14.64], R11 ;  /* 0x0000000b0e002986 */ /* 0x0087e8000c101904 */
[----:B-1----:R-:W4:Y:S04]  /*41db0*/  LDL.LU.64 R2, [R1+0x148] ;  /* 0x0001480001027983 */ /* 0x002f280000300a00 */
[----:B------:R-:W4:Y:S04]  /*41dc0*/  LDL.LU R16, [R1+0x88] ;  /* 0x0000880001107983 */ /* 0x000f280000300800 */
[----:B---3--:R-:W3:Y:S04]  /*41dd0*/  LDL.LU R14, [R1+0x8c] ;  /* 0x00008c00010e7983 */ /* 0x008ee80000300800 */
[----:B------:R-:W3:Y:S04]  /*41de0*/  LDL.LU.64 R12, [R1+0x138] ;  /* 0x00013800010c7983 */ /* 0x000ee80000300a00 */
[----:B------:R-:W3:Y:S04]  /*41df0*/  LDL.LU R15, [R1+0x48] ;  /* 0x00004800010f7983 */ /* 0x000ee80000300800 */
[----:B--2---:R1:W-:Y:S04]  /*41e00*/  @P3 STG.E [R20.64], R26 ;  /* 0x0000001a14003986 */ /* 0x0043e8000c101904 */
[----:B------:R-:W2:Y:S04]  /*41e10*/  LDL.LU.64 R10, [R1+0x130] ;  /* 0x00013000010a7983 */ /* 0x000ea80000300a00 */
[----:B------:R1:W-:Y:S04]  /*41e20*/  @P4 STG.E [R18.64], R27 ;  /* 0x0000001b12004986 */ /* 0x0003e8000c101904 */
[----:B-1----:R-:W2:Y:S04]  /*41e30*/  LDL.LU R21, [R1+0x4c] ;  /* 0x00004c0001157983 */ /* 0x002ea80000300800 */
[----:B------:R-:W2:Y:S01]  /*41e40*/  LDL.LU.64 R18, [R1+0xfb8] ;  /* 0x000fb80001127983 */ /* 0x000ea20000300a00 */
[----:B------:R-:W-:-:S02]  /*41e50*/  IADD3 R0, R29, 0x1e5, RZ ;  /* 0x000001e51d007810 */ /* 0x000fc40007ffe0ff */
[C---:B------:R-:W-:Y:S01]  /*41e60*/  IADD3 R4, R29.reuse, 0x1e6, RZ ;  /* 0x000001e61d047810 */ /* 0x040fe20007ffe0ff */
[----:B------:R-:W3:Y:S01]  /*41e70*/  LDL.LU.64 R26, [R1+0x128] ;  /* 0x00012800011a7983 */ /* 0x000ee20000300a00 */
[----:B------:R-:W-:Y:S02]  /*41e80*/  ISETP.LT.AND P5, PT, R0, c[0x0][0x17c], !P0 ;  /* 0x00005f0000007a0c */ /* 0x000fe400047a1270 */
[C---:B------:R-:W-:Y:S02]  /*41e90*/  IADD3 R0, R29.reuse, 0x1e7, RZ ;  /* 0x000001e71d007810 */ /* 0x040fe40007ffe0ff */
[----:B------:R-:W-:Y:S02]  /*41ea0*/  ISETP.LT.AND P6, PT, R4, c[0x0][0x17c], !P0 ;  /* 0x00005f0004007a0c */ /* 0x000fe400047c1270 */
[----:B------:R-:W-:Y:S02]  /*41eb0*/  ISETP.LT.AND P1, PT, R0, c[0x0][0x17c], !P0 ;  /* 0x00005f0000007a0c */ /* 0x000fe40004721270 */
[----:B------:R-:W-:-:S02]  /*41ec0*/  IADD3 R4, R29, 0x1e8, RZ ;  /* 0x000001e81d047810 */ /* 0x000fc40007ffe0ff */
[C---:B------:R-:W-:Y:S02]  /*41ed0*/  IADD3 R0, R29.reuse, 0x1e9, RZ ;  /* 0x000001e91d007810 */ /* 0x040fe40007ffe0ff */
[----:B------:R-:W-:Y:S02]  /*41ee0*/  ISETP.LT.AND P2, PT, R4, c[0x0][0x17c], !P0 ;  /* 0x00005f0004007a0c */ /* 0x000fe40004741270 */
[----:B------:R-:W-:Y:S02]  /*41ef0*/  ISETP.LT.AND P3, PT, R0, c[0x0][0x17c], !P0 ;  /* 0x00005f0000007a0c */ /* 0x000fe40004761270 */
[C---:B------:R-:W-:Y:S02]  /*41f00*/  IADD3 R4, R29.reuse, 0x1ea, RZ ;  /* 0x000001ea1d047810 */ /* 0x040fe40007ffe0ff */
[----:B------:R-:W-:Y:S01]  /*41f10*/  IADD3 R0, R29, 0x1eb, RZ ;  /* 0x000001eb1d007810 */ /* 0x000fe20007ffe0ff */
[----:B------:R1:W-:Y:S01]  /*41f20*/  @P5 STG.E [R6.64], R28 ;  /* 0x0000001c06005986 */ /* 0x0003e2000c101904 */
[----:B------:R-:W-:-:S02]  /*41f30*/  ISETP.LT.AND P4, PT, R4, c[0x0][0x17c], !P0 ;  /* 0x00005f0004007a0c */ /* 0x000fc40004781270 */
[----:B------:R-:W-:Y:S02]  /*41f40*/  ISETP.LT.AND P5, PT, R0, c[0x0][0x17c], !P0 ;  /* 0x00005f0000007a0c */ /* 0x000fe400047a1270 */
[C---:B------:R-:W-:Y:S02]  /*41f50*/  IADD3 R4, R29.reuse, 0x1ec, RZ ;  /* 0x000001ec1d047810 */ /* 0x040fe40007ffe0ff */
[----:B------:R-:W-:Y:S01]  /*41f60*/  IADD3 R0, R29, 0x1ed, RZ ;  /* 0x000001ed1d007810 */ /* 0x000fe20007ffe0ff */
[----:B-1----:R-:W3:Y:S04]  /*41f70*/  LDL.LU.64 R6, [R1+0x120] ;  /* 0x0001200001067983 */ /* 0x002ee80000300a00 */
[----:B------:R-:W3:Y:S04]  /*41f80*/  LDL.LU.64 R28, [R1+0x118] ;  /* 0x00011800011c7983 */ /* 0x000ee80000300a00 */
[----:B--2---:R1:W-:Y:S04]  /*41f90*/  @P6 STG.E [R8.64], R18 ;  /* 0x0000001208006986 */ /* 0x0043e8000c101904 */
[----:B------:R2:W-:Y:S04]  /*41fa0*/  @P1 STG.E [R24.64], R19 ;  /* 0x0000001318001986 */ /* 0x0005e8000c101904 */
[----:B-1----:R-:W3:Y:S04]  /*41fb0*/  LDL.LU.64 R8, [R1+0x110] ;  /* 0x0001100001087983 */ /* 0x002ee80000300a00 */
[----:B--2---:R-:W2:Y:S04]  /*41fc0*/  LDL.LU.64 R24, [R1+0xf8] ;  /* 0x0000f80001187983 */ /* 0x004ea80000300a00 */
[----:B------:R-:W2:Y:S04]  /*41fd0*/  LDL.LU R20, [R1+0x78] ;  /* 0x0000780001147983 */ /* 0x000ea80000300800 */
[----:B------:R-:W2:Y:S01]  /*41fe0*/  LDL.LU R19, [R1+0x754] ;  /* 0x0007540001137983 */ /* 0x000ea20000300800 */
[----:B------:R-:W-:-:S03]  /*41ff0*/  ISETP.LT.AND P6, PT, R4, c[0x0][0x17c], !P0 ;  /* 0x00005f0004007a0c */ /* 0x000fc600047c1270 */
[----:B----4-:R1:W-:Y:S04]  /*42000*/  @P2 STG.E [R2.64], R16 ;  /* 0x0000001002002986 */ /* 0x0103e8000c101904 */
[----:B-1----:R-:W4:Y:S01]  /*42010*/  LDL.LU.64 R2, [R1+0xfb0] ;  /* 0x000fb00001027983 */ /* 0x002f220000300a00 */
[----:B--2---:R-:W-:-:S04]  /*42020*/  IADD3 R4, R19, 0x1ee, RZ ;  /* 0x000001ee13047810 */ /* 0x004fc80007ffe0ff */
[----:B------:R-:W-:Y:S02]  /*42030*/  ISETP.LT.AND P2, PT, R4, c[0x0][0x17c], !P0 ;  /* 0x00005f0004007a0c */ /* 0x000fe40004741270 */
[----:B------:R-:W3:Y:S01]  /*42040*/  LDL.LU.64 R4, [R1+0x140] ;  /* 0x0001400001047983 */ /* 0x000ee20000300a00 */
[----:B------:R-:W-:Y:S02]  /*42050*/  ISETP.LT.AND P1, PT, R0, c[0x0][0x17c], !P0 ;  /* 0x00005f0000007a0c */ /* 0x000fe40004721270 */
[C---:B------:R-:W-:Y:S01]  /*42060*/  IADD3 R0, R19.reuse, 0x1ef, RZ ;  /* 0x000001ef13007810 */ /* 0x040fe20007ffe0ff */
[----:B---3--:R1:W-:Y:S03]  /*42070*/  @P3 STG.E [R4.64], R14 ;  /* 0x0000000e04003986 */ /* 0x0083e6000c101904 */
[----:B------:R-:W-:Y:S01]  /*42080*/  ISETP.LT.AND P3, PT, R0, c[0x0][0x17c], !P0 ;  /* 0x00005f0000007a0c */ /* 0x000fe20004761270 */
[----:B------:R2:W-:Y:S01]  /*42090*/  @P4 STG.E [R12.64], R15 ;  /* 0x0000000f0c004986 */ /* 0x0005e2000c101904 */
[----:B-1----:R-:W-:-:S03]  /*420a0*/  IADD3 R4, R19, 0x1f0, RZ ;  /* 0x000001f013047810 */ /* 0x002fc60007ffe0ff */
[----:B------:R1:W-:Y:S01]  /*420b0*/  @P5 STG.E [R10.64], R21 ;  /* 0x000000150a005986 */ /* 0x0003e2000c101904 */
[----:B------:R-:W-:-:S03]  /*420c0*/  ISETP.LT.AND P4, PT, R4, c[0x0][0x17c], !P0 ;  /* 0x00005f0004007a0c */ /* 0x000fc60004781270 */
[----:B--2---:R-:W2:Y:S01]  /*420d0*/  LDL.LU.64 R14, [R1+0xf0] ;  /* 0x0000f000010e7983 */ /* 0x004ea20000300a00 */
[----:B------:R-:W-:-:S03]  /*420e0*/  IADD3 R4, R19, 0x1f2, RZ ;  /* 0x000001f213047810 */ /* 0x000fc60007ffe0ff */
[----:B----4-:R3:W-:Y:S01]  /*420f0*/  @P6 STG.E [R26.64], R3 ;  /* 0x000000031a006986 */ /* 0x0107e2000c101904 */
[----:B------:R-:W-:-:S03]  /*42100*/  ISETP.LT.AND P6, PT, R4, c[0x0][0x17c], !P0 ;  /* 0x00005f0004007a0c */ /* 0x000fc600047c1270 */
[----:B-1----:R-:W4:Y:S01]  /*42110*/  LDL.LU.64 R10, [R1+0x108] ;  /* 0x00010800010a7983 */ /* 0x002f220000300a00 */
[----:B------:R-:W-:-:S03]  /*42120*/  IADD3 R4, R19, 0x1f4, RZ ;  /* 0x000001f413047810 */ /* 0x000fc60007ffe0ff */
[----:B------:R1:W-:Y:S04]  /*42130*/  @P1 STG.E [R6.64], R2 ;  /* 0x0000000206001986 */ /* 0x0003e8000c101904 */
[----:B---3--:R-:W3:Y:S04]  /*42140*/  LDL.LU.64 R26, [R1+0xd8] ;  /* 0x0000d800011a7983 */ /* 0x008ee80000300a00 */
[----:B------:R1:W-:Y:S04]  /*42150*/  @P2 STG.E [R28.64], R22 ;  /* 0x000000161c002986 */ /* 0x0003e8000c101904 */
[----:B-1----:R-:W2:Y:S01]  /*42160*/  LDL.LU.64 R6, [R1+0xe8] ;  /* 0x0000e80001067983 */ /* 0x002ea20000300a00 */
[----:B------:R-:W-:-:S03]  /*42170*/  ISETP.LT.AND P2, PT, R4, c[0x0][0x17c], !P0 ;  /* 0x00005f0004007a0c */ /* 0x000fc60004741270 */
[----:B------:R-:W2:Y:S01]  /*42180*/  LDL.LU.64 R2, [R1+0x100] ;  /* 0x0001000001027983 */ /* 0x000ea20000300a00 */
[----:B------:R-:W-:-:S03]  /*42190*/  IADD3 R4, R19, 0x1f6, RZ ;  /* 0x000001f613047810 */ /* 0x000fc60007ffe0ff */
[----:B------:R-:W2:Y:S04]  /*421a0*/  LDL.LU.64 R28, [R1+0xd0] ;  /* 0x0000d000011c7983 */ /* 0x000ea80000300a00 */
[----:B------:R1:W-:Y:S04]  /*421b0*/  @P3 STG.E [R8.64], R23 ;  /* 0x0000001708003986 */ /* 0x0003e8000c101904 */
[----:B------:R1:W-:Y:S01]  /*421c0*/  @P4 STG.E [R24.64], R20 ;  /* 0x0000001418004986 */ /* 0x0003e2000c101904 */
[----:B------:R-:W-:-:S03]  /*421d0*/  ISETP.LT.AND P4, PT, R4, c[0x0][0x17c], !P0 ;  /* 0x00005f0004007a0c */ /* 0x000fc60004781270 */
[----:B-1----:R-:W2:Y:S04]  /*421e0*/  LDL.LU.64 R22, [R1+0xc8] ;  /* 0x0000c80001167983 */ /* 0x002ea80000300a00 */
[----:B------:R-:W2:Y:S04]  /*421f0*/  LDL.LU R18, [R1+0x68] ;  /* 0x0000680001127983 */ /* 0x000ea80000300800 */
[----:B------:R-:W2:Y:S04]  /*42200*/  LDL.LU.64 R12, [R1+0xc0] ;  /* 0x0000c000010c7983 */ /* 0x000ea80000300a00 */
[----:B------:R-:W2:Y:S04]  /*42210*/  LDL.LU R5, [R1+0x6c] ;  /* 0x00006c0001057983 */ /* 0x000ea80000300800 */
[----:B------:R-:W2:Y:S04]  /*42220*/  LDL.LU.64 R8, [R1+0xb8] ;  /* 0x0000b80001087983 */ /* 0x000ea80000300a00 */
[----:B------:R-:W2:Y:S04]  /*42230*/  LDL.LU R16, [R1+0x28] ;  /* 0x0000280001107983 */ /* 0x000ea80000300800 */
[----:B------:R-:W2:Y:S04]  /*42240*/  LDL.LU.64 R24, [R1+0xb0] ;  /* 0x0000b00001187983 */ /* 0x000ea80000300a00 */
[----:B------:R-:W2:Y:S04]  /*42250*/  LDL.LU.64 R20, [R1+0xa8] ;  /* 0x0000a80001147983 */ /* 0x000ea80000300a00 */
[----:B------:R-:W2:Y:S01]  /*42260*/  LDL.LU R4, [R1+0x7c] ;  /* 0x00007c0001047983 */ /* 0x000ea20000300800 */
[----:B------:R-:W-:-:S04]  /*42270*/  IADD3 R0, R19, 0x1f1, RZ ;  /* 0x000001f113007810 */ /* 0x000fc80007ffe0ff */
[----:B------:R-:W-:Y:S02]  /*42280*/  ISETP.LT.AND P5, PT, R0, c[0x0][0x17c], !P0 ;  /* 0x00005f0000007a0c */ /* 0x000fe400047a1270 */
[----:B------:R-:W-:-:S04]  /*42290*/  IADD3 R0, R19, 0x1f3, RZ ;  /* 0x000001f313007810 */ /* 0x000fc80007ffe0ff */
[----:B------:R-:W-:Y:S02]  /*422a0*/  ISETP.LT.AND P1, PT, R0, c[0x0][0x17c], !P0 ;  /* 0x00005f0000007a0c */ /* 0x000fe40004721270 */
[----:B------:R-:W-:-:S04]  /*422b0*/  IADD3 R0, R19, 0x1f5, RZ ;  /* 0x000001f513007810 */ /* 0x000fc80007ffe0ff */
[----:B------:R-:W-:Y:S02]  /*422c0*/  ISETP.LT.AND P3, PT, R0, c[0x0][0x17c], !P0 ;  /* 0x00005f0000007a0c */ /* 0x000fe40004761270 */
[C---:B------:R-:W-:Y:S01]  /*422d0*/  IADD3 R0, R19.reuse, 0x1f7, RZ ;  /* 0x000001f713007810 */ /* 0x040fe20007ffe0ff */
[----:B--2---:R1:W-:Y:S03]  /*422e0*/  @P5 STG.E [R14.64], R4 ;  /* 0x000000040e005986 */ /* 0x0043e6000c101904 */
[----:B------:R-:W-:Y:S01]  /*422f0*/  ISETP.LT.AND P5, PT, R0, c[0x0][0x17c], !P0 ;  /* 0x00005f0000007a0c */ /* 0x000fe200047a1270 */
[----:B-1----:R-:W2:Y:S04]  /*42300*/  LDL.LU.64 R14, [R1+0xfa8] ;  /* 0x000fa800010e7983 */ /* 0x002ea80000300a00 */
[----:B------:R-:W4:Y:S01]  /*42310*/  LDL.LU R0, [R1+0x38] ;  /* 0x0000380001007983 */ /* 0x000f220000300800 */
[----:B------:R-:W-:-:S03]  /*42320*/  IADD3 R4, R19, 0x1f8, RZ ;  /* 0x000001f813047810 */ /* 0x000fc60007ffe0ff */
[----:B----4-:R1:W-:Y:S01]  /*42330*/  @P6 STG.E [R10.64], R0 ;  /* 0x000000000a006986 */ /* 0x0103e2000c101904 */
[----:B------:R-:W-:-:S03]  /*42340*/  ISETP.LT.AND P6, PT, R4, c[0x0][0x17c], !P0 ;  /* 0x00005f0004007a0c */ /* 0x000fc600047c1270 */
[----:B-1----:R-:W4:Y:S04]  /*42350*/  LDL.LU.64 R10, [R1+0xfa0] ;  /* 0x000fa000010a7983 */ /* 0x002f280000300a00 */
[----:B------:R-:W3:Y:S04]  /*42360*/  LDL.LU R4, [R1+0x3c] ;  /* 0x00003c0001047983 */ /* 0x000ee80000300800 */
[----:B---3--:R1:W-:Y:S04]  /*42370*/  @P1 STG.E [R26.64], R4 ;  /* 0x000000041a001986 */ /* 0x0083e8000c101904 */
[----:B-1----:R-:W3:Y:S04]  /*42380*/  LDL.LU.64 R26, [R1+0xf98] ;  /* 0x000f9800011a7983 */ /* 0x002ee80000300a00 */
[----:B---3--:R1:W-:Y:S04]  /*42390*/  @P2 STG.E [R6.64], R26 ;  /* 0x0000001a06002986 */ /* 0x0083e8000c101904 */
[----:B-1----:R-:W3:Y:S04]  /*423a0*/  LDL.LU.64 R6, [R1+0xf90] ;  /* 0x000f900001067983 */ /* 0x002ee80000300a00 */
[----:B------:R1:W-:Y:S04]  /*423b0*/  @P3 STG.E [R2.64], R27 ;  /* 0x0000001b02003986 */ /* 0x0003e8000c101904 */
[----:B-1----:R-:W2:Y:S04]  /*423c0*/  LDL.LU.64 R2, [R1+0xf88] ;  /* 0x000f880001027983 */ /* 0x002ea80000300a00 */
[----:B------:R-:W2:Y:S01]  /*423d0*/  LDL.LU.64 R26, [R1+0xe0] ;  /* 0x0000e000011a7983 */ /* 0x000ea20000300a00 */
[----:B------:R-:W-:-:S03]  /*423e0*/  IADD3 R0, R19, 0x1f9, RZ ;  /* 0x000001f913007810 */ /* 0x000fc60007ffe0ff */
[----:B---3--:R1:W-:Y:S04]  /*423f0*/  @P4 STG.E [R28.64], R6 ;  /* 0x000000061c004986 */ /* 0x0083e8000c101904 */
[----:B-1----:R-:W3:Y:S01]  /*42400*/  LDL.LU.64 R28, [R1+0xf80] ;  /* 0x000f8000011c7983 */ /* 0x002ee20000300a00 */
[----:B------:R-:W-:Y:S02]  /*42410*/  ISETP.LT.AND P1, PT, R0, c[0x0][0x17c], !P0 ;  /* 0x00005f0000007a0c */ /* 0x000fe40004721270 */
[C---:B------:R-:W-:Y:S02]  /*42420*/  IADD3 R0, R19.reuse, 0x1fb, RZ ;  /* 0x000001fb13007810 */ /* 0x040fe40007ffe0ff */
[----:B------:R-:W-:Y:S02]  /*42430*/  IADD3 R4, R19, 0x1fa, RZ ;  /* 0x000001fa13047810 */ /* 0x000fe40007ffe0ff */
[----:B------:R-:W-:-:S02]  /*42440*/  ISETP.LT.AND P3, PT, R0, c[0x0][0x17c], !P0 ;  /* 0x00005f0000007a0c */ /* 0x000fc40004761270 */
[----:B------:R-:W-:Y:S02]  /*42450*/  ISETP.LT.AND P2, PT, R4, c[0x0][0x17c], !P0 ;  /* 0x00005f0004007a0c */ /* 0x000fe40004741270 */
[C---:B------:R-:W-:Y:S02]  /*42460*/  IADD3 R0, R19.reuse, 0x1fc, RZ ;  /* 0x000001fc13007810 */ /* 0x040fe40007ffe0ff */
[C---:B------:R-:W-:Y:S01]  /*42470*/  IADD3 R4, R19.reuse, 0x1fd, RZ ;  /* 0x000001fd13047810 */ /* 0x040fe20007ffe0ff */
[----:B--2---:R-:W-:Y:S01]  /*42480*/  @P5 STG.E [R26.64], R7 ;  /* 0x000000071a005986 */ /* 0x004fe2000c101904 */
[----:B------:R-:W-:Y:S02]  /*42490*/  ISETP.LT.AND P4, PT, R0, c[0x0][0x17c], !P0 ;  /* 0x00005f0000007a0c */ /* 0x000fe40004781270 */
[----:B------:R-:W-:Y:S01]  /*424a0*/  ISETP.LT.AND P5, PT, R4, c[0x0][0x17c], !P0 ;  /* 0x00005f0004007a0c */ /* 0x000fe200047a1270 */
[----:B------:R-:W-:Y:S04]  /*424b0*/  @P6 STG.E [R22.64], R18 ;  /* 0x0000001216006986 */ /* 0x000fe8000c101904 */
[----:B------:R-:W-:Y:S04]  /*424c0*/  @P1 STG.E [R12.64], R5 ;  /* 0x000000050c001986 */ /* 0x000fe8000c101904 */
[----:B------:R-:W-:Y:S04]  /*424d0*/  @P2 STG.E [R8.64], R16 ;  /* 0x0000001008002986 */ /* 0x000fe8000c101904 */
[----:B------:R-:W-:Y:S04]  /*424e0*/  @P3 STG.E [R24.64], R17 ;  /* 0x0000001118003986 */ /* 0x000fe8000c101904 */
[----:B----4-:R-:W-:Y:S04]  /*424f0*/  @P4 STG.E [R20.64], R10 ;  /* 0x0000000a14004986 */ /* 0x010fe8000c101904 */
[----:B---3--:R1:W-:Y:S04]  /*42500*/  @P5 STG.E [R28.64], R11 ;  /* 0x0000000b1c005986 */ /* 0x0083e8000c101904 */
[----:B-1----:R1:W5:Y:S01]  /*42510*/  LDL.LU.64 R28, [R1+0xf78] ;  /* 0x000f7800011c7983 */ /* 0x0023620000300a00 */
[----:B------:R-:W-:-:S02]  /*42520*/  IADD3 R4, R19, 0x1fe, RZ ;  /* 0x000001fe13047810 */ /* 0x000fc40007ffe0ff */
[----:B------:R-:W-:Y:S02]  /*42530*/  IADD3 R0, R19, 0x1ff, RZ ;  /* 0x000001ff13007810 */ /* 0x000fe40007ffe0ff */
[----:B------:R-:W-:Y:S02]  /*42540*/  ISETP.LT.AND P6, PT, R4, c[0x0][0x17c], !P0 ;  /* 0x00005f0004007a0c */ /* 0x000fe400047c1270 */
[----:B------:R-:W-:-:S11]  /*42550*/  ISETP.LT.AND P0, PT, R0, c[0x0][0x17c], !P0 ;  /* 0x00005f0000007a0c */ /* 0x000fd60004701270 */
[----:B------:R1:W-:Y:S02]  /*42560*/  @P6 STG.E [R2.64], R14 ;  /* 0x0000000e02006986 */ /* 0x0003e4000c101904 */
[----:B------:R-:W-:Y:S05]  /*42570*/  @!P0 EXIT ;  /* 0x000000000000894d */ /* 0x000fea0003800000 */
[----:B-----5:R-:W-:Y:S01]  /*42580*/  STG.E [R28.64], R15 ;  /* 0x0000000f1c007986 */ /* 0x020fe2000c101904 */
[----:B------:R-:W-:Y:S05]  /*42590*/  EXIT ;  /* 0x000000000000794d */ /* 0x000fea0003800000 */
.L_x_3:
[----:B------:R-:W-:-:S00]  /*425a0*/  BRA `(.L_x_3) ;  /* 0xfffffff000007947 */ /* 0x000fc0000383ffff */
[----:B------:R-:W-:-:S00]  /*425b0*/  NOP ;  /* 0x0000000000007918 */ /* 0x000fc00000000000 */
        /* <DEDUP_REMOVED lines=12> */
.L_x_4:


//--------------------- .nv.shared.matmul_kernel  --------------------------
	.section	.nv.shared.matmul_kernel,"aw",@nobits
	.sectionflags	@""
	.align	16
